//
// Generated by NVIDIA NVVM Compiler
//
// Compiler Build ID: CL-36424714
// Cuda compilation tools, release 13.0, V13.0.88
// Based on NVVM 20.0.0
//

.version 9.0
.target sm_100
.address_size 64

	// .globl	Transpose

.visible .entry Transpose(
	.param .u32 Transpose_param_0,
	.param .u64 .ptr .align 1 Transpose_param_1,
	.param .u64 .ptr .align 1 Transpose_param_2,
	.param .u32 Transpose_param_3,
	.param .u64 .ptr .align 1 Transpose_param_4
)
{
	.reg .pred 	%p<12>;
	.reg .b32 	%r<165>;
	.reg .b32 	%f<3>;
	.reg .b64 	%rd<78>;

	ld.param.u32 	%r39, [Transpose_param_0];
	ld.param.u64 	%rd12, [Transpose_param_1];
	ld.param.u64 	%rd13, [Transpose_param_2];
	ld.param.u32 	%r40, [Transpose_param_3];
	ld.param.u64 	%rd14, [Transpose_param_4];
	cvta.to.global.u64 	%rd1, %rd13;
	cvta.to.global.u64 	%rd2, %rd14;
	cvta.to.global.u64 	%rd3, %rd12;
	cvt.s64.s32 	%rd4, %r40;
	shl.b32 	%r41, %r40, 1;
	cvt.s64.s32 	%rd5, %r41;
	mov.u32 	%r42, %ctaid.x;
	mov.u32 	%r1, %ntid.x;
	mov.u32 	%r43, %tid.x;
	mad.lo.s32 	%r147, %r42, %r1, %r43;
	setp.ge.s32 	%p1, %r147, %r39;
	@%p1 bra 	$L__BB0_17;
	setp.gt.s32 	%p2, %r40, 0;
	mov.u32 	%r44, %nctaid.x;
	mul.lo.s32 	%r3, %r1, %r44;
	@%p2 bra 	$L__BB0_4;
	ld.global.f32 	%f1, [%rd3];
$L__BB0_3:
	mul.wide.s32 	%rd15, %r147, 4;
	add.s64 	%rd16, %rd2, %rd15;
	st.global.f32 	[%rd16], %f1;
	add.s32 	%r147, %r147, %r3;
	setp.lt.s32 	%p3, %r147, %r39;
	@%p3 bra 	$L__BB0_3;
	bra.uni 	$L__BB0_17;
$L__BB0_4:
	and.b32  	%r4, %r40, 7;
	and.b32  	%r5, %r40, 3;
	and.b32  	%r6, %r40, 2147483640;
	and.b32  	%r7, %r40, 1;
	neg.s32 	%r8, %r6;
$L__BB0_5:
	setp.lt.u32 	%p4, %r40, 8;
	mov.b32 	%r156, 0;
	mov.u32 	%r153, %r147;
	mov.u32 	%r163, %r156;
	@%p4 bra 	$L__BB0_8;
	shl.b64 	%rd17, %rd4, 2;
	add.s64 	%rd18, %rd17, %rd1;
	add.s64 	%rd77, %rd18, 16;
	shl.b64 	%rd19, %rd5, 2;
	add.s64 	%rd20, %rd19, %rd1;
	add.s64 	%rd76, %rd20, 16;
	mov.b32 	%r163, 0;
	mov.u32 	%r148, %r8;
	mov.u32 	%r153, %r147;
$L__BB0_7:
	.pragma "nounroll";
	ld.global.u32 	%r48, [%rd77+-16];
	div.s32 	%r49, %r153, %r48;
	mul.lo.s32 	%r50, %r49, %r48;
	sub.s32 	%r51, %r153, %r50;
	ld.global.u32 	%r52, [%rd76+-16];
	mul.wide.s32 	%rd21, %r52, 4;
	add.s64 	%rd22, %rd1, %rd21;
	ld.global.u32 	%r53, [%rd22];
	mad.lo.s32 	%r54, %r53, %r49, %r163;
	ld.global.u32 	%r55, [%rd77+-12];
	div.s32 	%r56, %r51, %r55;
	mul.lo.s32 	%r57, %r56, %r55;
	sub.s32 	%r58, %r51, %r57;
	ld.global.u32 	%r59, [%rd76+-12];
	mul.wide.s32 	%rd23, %r59, 4;
	add.s64 	%rd24, %rd1, %rd23;
	ld.global.u32 	%r60, [%rd24];
	mad.lo.s32 	%r61, %r60, %r56, %r54;
	ld.global.u32 	%r62, [%rd77+-8];
	div.s32 	%r63, %r58, %r62;
	mul.lo.s32 	%r64, %r63, %r62;
	sub.s32 	%r65, %r58, %r64;
	ld.global.u32 	%r66, [%rd76+-8];
	mul.wide.s32 	%rd25, %r66, 4;
	add.s64 	%rd26, %rd1, %rd25;
	ld.global.u32 	%r67, [%rd26];
	mad.lo.s32 	%r68, %r67, %r63, %r61;
	ld.global.u32 	%r69, [%rd77+-4];
	div.s32 	%r70, %r65, %r69;
	mul.lo.s32 	%r71, %r70, %r69;
	sub.s32 	%r72, %r65, %r71;
	ld.global.u32 	%r73, [%rd76+-4];
	mul.wide.s32 	%rd27, %r73, 4;
	add.s64 	%rd28, %rd1, %rd27;
	ld.global.u32 	%r74, [%rd28];
	mad.lo.s32 	%r75, %r74, %r70, %r68;
	ld.global.u32 	%r76, [%rd77];
	div.s32 	%r77, %r72, %r76;
	mul.lo.s32 	%r78, %r77, %r76;
	sub.s32 	%r79, %r72, %r78;
	ld.global.u32 	%r80, [%rd76];
	mul.wide.s32 	%rd29, %r80, 4;
	add.s64 	%rd30, %rd1, %rd29;
	ld.global.u32 	%r81, [%rd30];
	mad.lo.s32 	%r82, %r81, %r77, %r75;
	ld.global.u32 	%r83, [%rd77+4];
	div.s32 	%r84, %r79, %r83;
	mul.lo.s32 	%r85, %r84, %r83;
	sub.s32 	%r86, %r79, %r85;
	ld.global.u32 	%r87, [%rd76+4];
	mul.wide.s32 	%rd31, %r87, 4;
	add.s64 	%rd32, %rd1, %rd31;
	ld.global.u32 	%r88, [%rd32];
	mad.lo.s32 	%r89, %r88, %r84, %r82;
	ld.global.u32 	%r90, [%rd77+8];
	div.s32 	%r91, %r86, %r90;
	mul.lo.s32 	%r92, %r91, %r90;
	sub.s32 	%r93, %r86, %r92;
	ld.global.u32 	%r94, [%rd76+8];
	mul.wide.s32 	%rd33, %r94, 4;
	add.s64 	%rd34, %rd1, %rd33;
	ld.global.u32 	%r95, [%rd34];
	mad.lo.s32 	%r96, %r95, %r91, %r89;
	ld.global.u32 	%r97, [%rd77+12];
	div.s32 	%r98, %r93, %r97;
	mul.lo.s32 	%r99, %r98, %r97;
	sub.s32 	%r153, %r93, %r99;
	ld.global.u32 	%r100, [%rd76+12];
	mul.wide.s32 	%rd35, %r100, 4;
	add.s64 	%rd36, %rd1, %rd35;
	ld.global.u32 	%r101, [%rd36];
	mad.lo.s32 	%r163, %r101, %r98, %r96;
	add.s32 	%r148, %r148, 8;
	add.s64 	%rd77, %rd77, 32;
	add.s64 	%rd76, %rd76, 32;
	setp.ne.s32 	%p5, %r148, 0;
	mov.u32 	%r156, %r6;
	@%p5 bra 	$L__BB0_7;
$L__BB0_8:
	setp.eq.s32 	%p6, %r4, 0;
	@%p6 bra 	$L__BB0_16;
	add.s32 	%r103, %r4, -1;
	setp.lt.u32 	%p7, %r103, 3;
	@%p7 bra 	$L__BB0_11;
	cvt.u64.u32 	%rd37, %r156;
	add.s64 	%rd38, %rd37, %rd4;
	shl.b64 	%rd39, %rd38, 2;
	add.s64 	%rd40, %rd1, %rd39;
	ld.global.u32 	%r104, [%rd40];
	div.s32 	%r105, %r153, %r104;
	mul.lo.s32 	%r106, %r105, %r104;
	sub.s32 	%r107, %r153, %r106;
	add.s64 	%rd41, %rd37, %rd5;
	shl.b64 	%rd42, %rd41, 2;
	add.s64 	%rd43, %rd1, %rd42;
	ld.global.u32 	%r108, [%rd43];
	mul.wide.s32 	%rd44, %r108, 4;
	add.s64 	%rd45, %rd1, %rd44;
	ld.global.u32 	%r109, [%rd45];
	mad.lo.s32 	%r110, %r109, %r105, %r163;
	ld.global.u32 	%r111, [%rd40+4];
	div.s32 	%r112, %r107, %r111;
	mul.lo.s32 	%r113, %r112, %r111;
	sub.s32 	%r114, %r107, %r113;
	ld.global.u32 	%r115, [%rd43+4];
	mul.wide.s32 	%rd46, %r115, 4;
	add.s64 	%rd47, %rd1, %rd46;
	ld.global.u32 	%r116, [%rd47];
	mad.lo.s32 	%r117, %r116, %r112, %r110;
	ld.global.u32 	%r118, [%rd40+8];
	div.s32 	%r119, %r114, %r118;
	mul.lo.s32 	%r120, %r119, %r118;
	sub.s32 	%r121, %r114, %r120;
	ld.global.u32 	%r122, [%rd43+8];
	mul.wide.s32 	%rd48, %r122, 4;
	add.s64 	%rd49, %rd1, %rd48;
	ld.global.u32 	%r123, [%rd49];
	mad.lo.s32 	%r124, %r123, %r119, %r117;
	ld.global.u32 	%r125, [%rd40+12];
	div.s32 	%r126, %r121, %r125;
	mul.lo.s32 	%r127, %r126, %r125;
	sub.s32 	%r153, %r121, %r127;
	ld.global.u32 	%r128, [%rd43+12];
	mul.wide.s32 	%rd50, %r128, 4;
	add.s64 	%rd51, %rd1, %rd50;
	ld.global.u32 	%r129, [%rd51];
	mad.lo.s32 	%r163, %r129, %r126, %r124;
	add.s32 	%r156, %r156, 4;
$L__BB0_11:
	setp.eq.s32 	%p8, %r5, 0;
	@%p8 bra 	$L__BB0_16;
	setp.eq.s32 	%p9, %r5, 1;
	@%p9 bra 	$L__BB0_14;
	cvt.u64.u32 	%rd52, %r156;
	add.s64 	%rd53, %rd52, %rd4;
	shl.b64 	%rd54, %rd53, 2;
	add.s64 	%rd55, %rd1, %rd54;
	ld.global.u32 	%r131, [%rd55];
	div.s32 	%r132, %r153, %r131;
	mul.lo.s32 	%r133, %r132, %r131;
	sub.s32 	%r134, %r153, %r133;
	add.s64 	%rd56, %rd52, %rd5;
	shl.b64 	%rd57, %rd56, 2;
	add.s64 	%rd58, %rd1, %rd57;
	ld.global.u32 	%r135, [%rd58];
	mul.wide.s32 	%rd59, %r135, 4;
	add.s64 	%rd60, %rd1, %rd59;
	ld.global.u32 	%r136, [%rd60];
	mad.lo.s32 	%r137, %r136, %r132, %r163;
	ld.global.u32 	%r138, [%rd55+4];
	div.s32 	%r139, %r134, %r138;
	mul.lo.s32 	%r140, %r139, %r138;
	sub.s32 	%r153, %r134, %r140;
	ld.global.u32 	%r141, [%rd58+4];
	mul.wide.s32 	%rd61, %r141, 4;
	add.s64 	%rd62, %rd1, %rd61;
	ld.global.u32 	%r142, [%rd62];
	mad.lo.s32 	%r163, %r142, %r139, %r137;
	add.s32 	%r156, %r156, 2;
$L__BB0_14:
	setp.eq.s32 	%p10, %r7, 0;
	@%p10 bra 	$L__BB0_16;
	cvt.u64.u32 	%rd63, %r156;
	add.s64 	%rd64, %rd63, %rd4;
	shl.b64 	%rd65, %rd64, 2;
	add.s64 	%rd66, %rd1, %rd65;
	ld.global.u32 	%r143, [%rd66];
	div.s32 	%r144, %r153, %r143;
	add.s64 	%rd67, %rd63, %rd5;
	shl.b64 	%rd68, %rd67, 2;
	add.s64 	%rd69, %rd1, %rd68;
	ld.global.u32 	%r145, [%rd69];
	mul.wide.s32 	%rd70, %r145, 4;
	add.s64 	%rd71, %rd1, %rd70;
	ld.global.u32 	%r146, [%rd71];
	mad.lo.s32 	%r163, %r146, %r144, %r163;
$L__BB0_16:
	mul.wide.s32 	%rd72, %r163, 4;
	add.s64 	%rd73, %rd3, %rd72;
	ld.global.f32 	%f2, [%rd73];
	mul.wide.s32 	%rd74, %r147, 4;
	add.s64 	%rd75, %rd2, %rd74;
	st.global.f32 	[%rd75], %f2;
	add.s32 	%r147, %r147, %r3;
	setp.lt.s32 	%p11, %r147, %r39;
	@%p11 bra 	$L__BB0_5;
$L__BB0_17:
	ret;

}
	// .globl	ShapetoBatch4DNHWC
.visible .entry ShapetoBatch4DNHWC(
	.param .u32 ShapetoBatch4DNHWC_param_0,
	.param .u32 ShapetoBatch4DNHWC_param_1,
	.param .u32 ShapetoBatch4DNHWC_param_2,
	.param .u32 ShapetoBatch4DNHWC_param_3,
	.param .u32 ShapetoBatch4DNHWC_param_4,
	.param .u32 ShapetoBatch4DNHWC_param_5,
	.param .u32 ShapetoBatch4DNHWC_param_6,
	.param .u32 ShapetoBatch4DNHWC_param_7,
	.param .u32 ShapetoBatch4DNHWC_param_8,
	.param .u64 .ptr .align 1 ShapetoBatch4DNHWC_param_9,
	.param .u64 .ptr .align 1 ShapetoBatch4DNHWC_param_10,
	.param .u32 ShapetoBatch4DNHWC_param_11
)
{
	.reg .pred 	%p<23>;
	.reg .b32 	%r<115>;
	.reg .b32 	%f<3>;
	.reg .b64 	%rd<15>;

	ld.param.u32 	%r47, [ShapetoBatch4DNHWC_param_0];
	ld.param.u32 	%r48, [ShapetoBatch4DNHWC_param_1];
	ld.param.u32 	%r49, [ShapetoBatch4DNHWC_param_2];
	ld.param.u32 	%r50, [ShapetoBatch4DNHWC_param_3];
	ld.param.u32 	%r51, [ShapetoBatch4DNHWC_param_4];
	ld.param.u32 	%r53, [ShapetoBatch4DNHWC_param_6];
	ld.param.u32 	%r54, [ShapetoBatch4DNHWC_param_7];
	ld.param.u64 	%rd3, [ShapetoBatch4DNHWC_param_9];
	ld.param.u64 	%rd4, [ShapetoBatch4DNHWC_param_10];
	ld.param.u32 	%r56, [ShapetoBatch4DNHWC_param_11];
	cvta.to.global.u64 	%rd1, %rd3;
	cvta.to.global.u64 	%rd2, %rd4;
	setp.lt.s32 	%p2, %r54, 1;
	@%p2 bra 	$L__BB1_29;
	ld.param.u32 	%r98, [ShapetoBatch4DNHWC_param_8];
	setp.lt.s32 	%p3, %r98, 1;
	mov.u32 	%r57, %ntid.x;
	mov.u32 	%r58, %ctaid.y;
	mov.u32 	%r59, %ntid.y;
	mov.u32 	%r60, %tid.y;
	mad.lo.s32 	%r1, %r58, %r59, %r60;
	mov.u32 	%r61, %ctaid.z;
	mov.u32 	%r62, %ntid.z;
	mul.lo.s32 	%r2, %r61, %r62;
	mov.u32 	%r3, %tid.z;
	add.s32 	%r4, %r2, %r3;
	mov.u32 	%r63, %nctaid.z;
	mul.lo.s32 	%r5, %r62, %r63;
	mov.u32 	%r64, %nctaid.y;
	mul.lo.s32 	%r6, %r59, %r64;
	mov.u32 	%r65, %nctaid.x;
	mul.lo.s32 	%r7, %r57, %r65;
	@%p3 bra 	$L__BB1_29;
	setp.gt.s32 	%p4, %r56, 0;
	@%p4 bra 	$L__BB1_5;
	mul.lo.s32 	%r8, %r49, %r48;
	mov.b32 	%r110, 0;
$L__BB1_4:
	mov.b32 	%r111, 0;
	bra.uni 	$L__BB1_21;
$L__BB1_5:
	ld.param.u32 	%r95, [ShapetoBatch4DNHWC_param_5];
	add.s32 	%r82, %r3, %r95;
	add.s32 	%r9, %r82, %r2;
	add.s32 	%r83, %r3, %r53;
	add.s32 	%r10, %r83, %r2;
	mov.b32 	%r103, 0;
$L__BB1_6:
	mov.b32 	%r104, 0;
$L__BB1_7:
	mov.u32 	%r85, %ctaid.x;
	mov.u32 	%r86, %ntid.x;
	mov.u32 	%r87, %tid.x;
	mad.lo.s32 	%r105, %r85, %r86, %r87;
	setp.lt.s32 	%p13, %r105, %r47;
	@%p13 bra 	$L__BB1_10;
$L__BB1_8:
	ld.param.u32 	%r102, [ShapetoBatch4DNHWC_param_8];
	add.s32 	%r104, %r104, 1;
	setp.eq.s32 	%p21, %r104, %r102;
	@%p21 bra 	$L__BB1_9;
	bra.uni 	$L__BB1_7;
$L__BB1_9:
	ld.param.u32 	%r97, [ShapetoBatch4DNHWC_param_7];
	add.s32 	%r103, %r103, 1;
	setp.eq.s32 	%p22, %r103, %r97;
	@%p22 bra 	$L__BB1_29;
	bra.uni 	$L__BB1_6;
$L__BB1_10:
	mul.lo.s32 	%r15, %r104, %r48;
$L__BB1_11:
	setp.lt.s32 	%p14, %r1, %r48;
	@%p14 bra 	$L__BB1_13;
$L__BB1_12:
	add.s32 	%r105, %r105, %r7;
	setp.lt.s32 	%p20, %r105, %r47;
	@%p20 bra 	$L__BB1_11;
	bra.uni 	$L__BB1_8;
$L__BB1_13:
	ld.param.u32 	%r101, [ShapetoBatch4DNHWC_param_8];
	mad.lo.s32 	%r18, %r103, %r47, %r105;
	mul.lo.s32 	%r19, %r18, %r50;
	mad.lo.s32 	%r88, %r101, %r103, %r104;
	mad.lo.s32 	%r89, %r47, %r88, %r105;
	mul.lo.s32 	%r20, %r48, %r89;
	mov.u32 	%r106, %r1;
$L__BB1_14:
	setp.lt.s32 	%p15, %r4, %r49;
	@%p15 bra 	$L__BB1_16;
$L__BB1_15:
	add.s32 	%r106, %r106, %r6;
	setp.lt.s32 	%p19, %r106, %r48;
	@%p19 bra 	$L__BB1_14;
	bra.uni 	$L__BB1_12;
$L__BB1_16:
	setp.lt.s32 	%p16, %r18, %r50;
	add.s32 	%r90, %r106, %r15;
	setp.lt.s32 	%p17, %r90, %r51;
	and.pred  	%p1, %p16, %p17;
	add.s32 	%r91, %r90, %r19;
	add.s32 	%r92, %r20, %r106;
	mad.lo.s32 	%r108, %r49, %r92, %r9;
	mad.lo.s32 	%r107, %r91, %r49, %r10;
	mov.u32 	%r109, %r4;
$L__BB1_17:
	@%p1 bra 	$L__BB1_19;
	mul.wide.s32 	%rd9, %r108, 4;
	add.s64 	%rd10, %rd2, %rd9;
	mov.b32 	%r93, 0;
	st.global.u32 	[%rd10], %r93;
	bra.uni 	$L__BB1_20;
$L__BB1_19:
	mul.wide.s32 	%rd11, %r107, 4;
	add.s64 	%rd12, %rd1, %rd11;
	ld.global.f32 	%f2, [%rd12];
	mul.wide.s32 	%rd13, %r108, 4;
	add.s64 	%rd14, %rd2, %rd13;
	st.global.f32 	[%rd14], %f2;
$L__BB1_20:
	add.s32 	%r109, %r109, %r5;
	add.s32 	%r108, %r108, %r5;
	add.s32 	%r107, %r107, %r5;
	setp.lt.s32 	%p18, %r109, %r49;
	@%p18 bra 	$L__BB1_17;
	bra.uni 	$L__BB1_15;
$L__BB1_21:
	mov.u32 	%r68, %ctaid.x;
	mov.u32 	%r70, %tid.x;
	mad.lo.s32 	%r112, %r68, %r57, %r70;
	setp.lt.s32 	%p5, %r112, %r47;
	@%p5 bra 	$L__BB1_22;
	bra.uni 	$L__BB1_27;
$L__BB1_22:
	setp.lt.s32 	%p6, %r1, %r48;
	@%p6 bra 	$L__BB1_23;
	bra.uni 	$L__BB1_26;
$L__BB1_23:
	ld.param.u32 	%r99, [ShapetoBatch4DNHWC_param_8];
	ld.param.u32 	%r94, [ShapetoBatch4DNHWC_param_5];
	mad.lo.s32 	%r71, %r110, %r47, %r112;
	mul.lo.s32 	%r72, %r48, %r47;
	mul.lo.s32 	%r73, %r72, %r49;
	mul.lo.s32 	%r74, %r73, %r99;
	mad.lo.s32 	%r75, %r110, %r74, %r94;
	mad.lo.s32 	%r76, %r111, %r73, %r75;
	mad.lo.s32 	%r44, %r112, %r8, %r76;
	mul.lo.s32 	%r77, %r71, %r50;
	mad.lo.s32 	%r45, %r111, %r48, %r77;
	mov.u32 	%r113, %r1;
	bra.uni 	$L__BB1_30;
$L__BB1_24:
	add.s32 	%r79, %r42, %r114;
	mul.wide.s32 	%rd5, %r79, 4;
	add.s64 	%rd6, %rd2, %rd5;
	ld.global.f32 	%f1, [%rd6];
	add.s32 	%r80, %r43, %r114;
	mul.wide.s32 	%rd7, %r80, 4;
	add.s64 	%rd8, %rd1, %rd7;
	st.global.f32 	[%rd8], %f1;
	add.s32 	%r114, %r114, %r5;
	setp.lt.s32 	%p8, %r114, %r49;
	@%p8 bra 	$L__BB1_24;
$L__BB1_25:
	add.s32 	%r113, %r113, %r6;
	setp.lt.s32 	%p9, %r113, %r48;
	@%p9 bra 	$L__BB1_30;
$L__BB1_26:
	add.s32 	%r112, %r112, %r7;
	setp.lt.s32 	%p10, %r112, %r47;
	@%p10 bra 	$L__BB1_22;
$L__BB1_27:
	ld.param.u32 	%r100, [ShapetoBatch4DNHWC_param_8];
	add.s32 	%r111, %r111, 1;
	setp.eq.s32 	%p11, %r111, %r100;
	@%p11 bra 	$L__BB1_28;
	bra.uni 	$L__BB1_21;
$L__BB1_28:
	ld.param.u32 	%r96, [ShapetoBatch4DNHWC_param_7];
	add.s32 	%r110, %r110, 1;
	setp.ne.s32 	%p12, %r110, %r96;
	@%p12 bra 	$L__BB1_4;
$L__BB1_29:
	ret;
$L__BB1_30:
	setp.lt.s32 	%p7, %r4, %r49;
	@%p7 bra 	$L__BB1_31;
	bra.uni 	$L__BB1_25;
$L__BB1_31:
	mad.lo.s32 	%r42, %r113, %r49, %r44;
	add.s32 	%r78, %r113, %r45;
	mad.lo.s32 	%r43, %r78, %r49, %r53;
	mov.u32 	%r114, %r4;
	bra.uni 	$L__BB1_24;

}
	// .globl	ShapetoBatch4DNCHW
.visible .entry ShapetoBatch4DNCHW(
	.param .u32 ShapetoBatch4DNCHW_param_0,
	.param .u32 ShapetoBatch4DNCHW_param_1,
	.param .u32 ShapetoBatch4DNCHW_param_2,
	.param .u32 ShapetoBatch4DNCHW_param_3,
	.param .u32 ShapetoBatch4DNCHW_param_4,
	.param .u32 ShapetoBatch4DNCHW_param_5,
	.param .u32 ShapetoBatch4DNCHW_param_6,
	.param .u32 ShapetoBatch4DNCHW_param_7,
	.param .u32 ShapetoBatch4DNCHW_param_8,
	.param .u64 .ptr .align 1 ShapetoBatch4DNCHW_param_9,
	.param .u64 .ptr .align 1 ShapetoBatch4DNCHW_param_10,
	.param .u32 ShapetoBatch4DNCHW_param_11
)
{
	.reg .pred 	%p<23>;
	.reg .b32 	%r<122>;
	.reg .b32 	%f<3>;
	.reg .b64 	%rd<15>;

	ld.param.u32 	%r48, [ShapetoBatch4DNCHW_param_0];
	ld.param.u32 	%r49, [ShapetoBatch4DNCHW_param_1];
	ld.param.u32 	%r50, [ShapetoBatch4DNCHW_param_2];
	ld.param.u32 	%r51, [ShapetoBatch4DNCHW_param_3];
	ld.param.u32 	%r52, [ShapetoBatch4DNCHW_param_4];
	ld.param.u32 	%r55, [ShapetoBatch4DNCHW_param_7];
	ld.param.u64 	%rd3, [ShapetoBatch4DNCHW_param_9];
	ld.param.u64 	%rd4, [ShapetoBatch4DNCHW_param_10];
	ld.param.u32 	%r57, [ShapetoBatch4DNCHW_param_11];
	cvta.to.global.u64 	%rd1, %rd3;
	cvta.to.global.u64 	%rd2, %rd4;
	mul.lo.s32 	%r1, %r49, %r48;
	setp.lt.s32 	%p1, %r55, 1;
	@%p1 bra 	$L__BB2_28;
	ld.param.u32 	%r104, [ShapetoBatch4DNCHW_param_8];
	setp.lt.s32 	%p2, %r104, 1;
	mov.u32 	%r58, %ntid.x;
	mov.u32 	%r59, %ctaid.y;
	mov.u32 	%r60, %ntid.y;
	mov.u32 	%r61, %tid.y;
	mad.lo.s32 	%r2, %r59, %r60, %r61;
	mov.u32 	%r62, %ctaid.z;
	mov.u32 	%r63, %ntid.z;
	mul.lo.s32 	%r3, %r62, %r63;
	mov.u32 	%r4, %tid.z;
	add.s32 	%r5, %r3, %r4;
	mov.u32 	%r64, %nctaid.z;
	mul.lo.s32 	%r6, %r63, %r64;
	mov.u32 	%r65, %nctaid.y;
	mul.lo.s32 	%r7, %r60, %r65;
	mov.u32 	%r66, %nctaid.x;
	mul.lo.s32 	%r8, %r58, %r66;
	@%p2 bra 	$L__BB2_28;
	setp.gt.s32 	%p3, %r57, 0;
	@%p3 bra 	$L__BB2_7;
	mov.b32 	%r117, 0;
	mov.u32 	%r69, %ctaid.x;
	mov.u32 	%r71, %tid.x;
	mad.lo.s32 	%r35, %r69, %r58, %r71;
$L__BB2_4:
	mov.b32 	%r118, 0;
$L__BB2_5:
	setp.lt.s32 	%p4, %r35, %r48;
	@%p4 bra 	$L__BB2_6;
	bra.uni 	$L__BB2_26;
$L__BB2_6:
	ld.param.u32 	%r100, [ShapetoBatch4DNCHW_param_6];
	mad.lo.s32 	%r46, %r118, %r50, %r100;
	mov.u32 	%r119, %r35;
	bra.uni 	$L__BB2_31;
$L__BB2_7:
	ld.param.u32 	%r99, [ShapetoBatch4DNCHW_param_5];
	add.s32 	%r82, %r4, %r99;
	add.s32 	%r9, %r82, %r3;
	mov.b32 	%r109, 0;
$L__BB2_8:
	mov.b32 	%r110, 0;
$L__BB2_9:
	mov.u32 	%r84, %ctaid.x;
	mov.u32 	%r85, %ntid.x;
	mov.u32 	%r86, %tid.x;
	mad.lo.s32 	%r111, %r84, %r85, %r86;
	setp.lt.s32 	%p12, %r111, %r48;
	@%p12 bra 	$L__BB2_12;
$L__BB2_10:
	ld.param.u32 	%r108, [ShapetoBatch4DNCHW_param_8];
	add.s32 	%r110, %r110, 1;
	setp.eq.s32 	%p21, %r110, %r108;
	@%p21 bra 	$L__BB2_11;
	bra.uni 	$L__BB2_9;
$L__BB2_11:
	ld.param.u32 	%r103, [ShapetoBatch4DNCHW_param_7];
	add.s32 	%r109, %r109, 1;
	setp.eq.s32 	%p22, %r109, %r103;
	@%p22 bra 	$L__BB2_28;
	bra.uni 	$L__BB2_8;
$L__BB2_12:
	ld.param.u32 	%r101, [ShapetoBatch4DNCHW_param_6];
	mul.lo.s32 	%r87, %r110, %r50;
	mov.u32 	%r88, %tid.z;
	add.s32 	%r89, %r88, %r101;
	mov.u32 	%r90, %ctaid.z;
	mov.u32 	%r91, %ntid.z;
	mad.lo.s32 	%r92, %r90, %r91, %r89;
	add.s32 	%r14, %r92, %r87;
	add.s32 	%r15, %r5, %r87;
$L__BB2_13:
	setp.lt.s32 	%p13, %r2, %r49;
	@%p13 bra 	$L__BB2_15;
$L__BB2_14:
	add.s32 	%r111, %r111, %r8;
	setp.lt.s32 	%p20, %r111, %r48;
	@%p20 bra 	$L__BB2_13;
	bra.uni 	$L__BB2_10;
$L__BB2_15:
	ld.param.u32 	%r107, [ShapetoBatch4DNCHW_param_8];
	mad.lo.s32 	%r93, %r107, %r109, %r110;
	mad.lo.s32 	%r94, %r50, %r93, %r111;
	mul.lo.s32 	%r18, %r48, %r94;
	mov.u32 	%r112, %r2;
$L__BB2_16:
	setp.lt.s32 	%p14, %r5, %r50;
	@%p14 bra 	$L__BB2_18;
$L__BB2_17:
	add.s32 	%r112, %r112, %r7;
	setp.lt.s32 	%p19, %r112, %r49;
	@%p19 bra 	$L__BB2_16;
	bra.uni 	$L__BB2_14;
$L__BB2_18:
	mad.lo.s32 	%r21, %r109, %r49, %r112;
	mad.lo.s32 	%r95, %r111, %r51, %r21;
	add.s32 	%r96, %r18, %r112;
	mad.lo.s32 	%r115, %r49, %r96, %r9;
	mad.lo.s32 	%r114, %r95, %r52, %r14;
	mov.u32 	%r113, %r15;
	mov.u32 	%r116, %r5;
$L__BB2_19:
	setp.lt.s32 	%p15, %r21, %r51;
	setp.lt.s32 	%p16, %r113, %r52;
	and.pred  	%p17, %p15, %p16;
	@%p17 bra 	$L__BB2_21;
	mul.wide.s32 	%rd9, %r115, 4;
	add.s64 	%rd10, %rd2, %rd9;
	mov.b32 	%r97, 0;
	st.global.u32 	[%rd10], %r97;
	bra.uni 	$L__BB2_22;
$L__BB2_21:
	mul.wide.s32 	%rd11, %r114, 4;
	add.s64 	%rd12, %rd1, %rd11;
	ld.global.f32 	%f2, [%rd12];
	mul.wide.s32 	%rd13, %r115, 4;
	add.s64 	%rd14, %rd2, %rd13;
	st.global.f32 	[%rd14], %f2;
$L__BB2_22:
	add.s32 	%r116, %r116, %r6;
	add.s32 	%r115, %r115, %r6;
	add.s32 	%r114, %r114, %r6;
	add.s32 	%r113, %r113, %r6;
	setp.lt.s32 	%p18, %r116, %r50;
	@%p18 bra 	$L__BB2_19;
	bra.uni 	$L__BB2_17;
$L__BB2_23:
	add.s32 	%r79, %r43, %r121;
	mul.wide.s32 	%rd5, %r79, 4;
	add.s64 	%rd6, %rd2, %rd5;
	ld.global.f32 	%f1, [%rd6];
	add.s32 	%r80, %r121, %r44;
	mul.wide.s32 	%rd7, %r80, 4;
	add.s64 	%rd8, %rd1, %rd7;
	st.global.f32 	[%rd8], %f1;
	add.s32 	%r121, %r121, %r6;
	setp.lt.s32 	%p7, %r121, %r50;
	@%p7 bra 	$L__BB2_23;
$L__BB2_24:
	add.s32 	%r120, %r120, %r7;
	setp.lt.s32 	%p8, %r120, %r49;
	@%p8 bra 	$L__BB2_29;
$L__BB2_25:
	add.s32 	%r119, %r119, %r8;
	setp.lt.s32 	%p9, %r119, %r48;
	@%p9 bra 	$L__BB2_31;
$L__BB2_26:
	ld.param.u32 	%r106, [ShapetoBatch4DNCHW_param_8];
	add.s32 	%r118, %r118, 1;
	setp.eq.s32 	%p10, %r118, %r106;
	@%p10 bra 	$L__BB2_27;
	bra.uni 	$L__BB2_5;
$L__BB2_27:
	ld.param.u32 	%r102, [ShapetoBatch4DNCHW_param_7];
	add.s32 	%r117, %r117, 1;
	setp.ne.s32 	%p11, %r117, %r102;
	@%p11 bra 	$L__BB2_4;
$L__BB2_28:
	ret;
$L__BB2_29:
	setp.lt.s32 	%p6, %r5, %r50;
	@%p6 bra 	$L__BB2_30;
	bra.uni 	$L__BB2_24;
$L__BB2_30:
	ld.param.u32 	%r105, [ShapetoBatch4DNCHW_param_8];
	ld.param.u32 	%r98, [ShapetoBatch4DNCHW_param_5];
	mul.lo.s32 	%r73, %r1, %r50;
	mul.lo.s32 	%r74, %r73, %r105;
	mad.lo.s32 	%r75, %r117, %r74, %r98;
	mad.lo.s32 	%r76, %r118, %r73, %r75;
	mad.lo.s32 	%r77, %r119, %r1, %r76;
	mad.lo.s32 	%r43, %r120, %r49, %r77;
	add.s32 	%r78, %r120, %r45;
	mad.lo.s32 	%r44, %r78, %r52, %r46;
	mov.u32 	%r121, %r5;
	bra.uni 	$L__BB2_23;
$L__BB2_31:
	setp.lt.s32 	%p5, %r2, %r49;
	@%p5 bra 	$L__BB2_32;
	bra.uni 	$L__BB2_25;
$L__BB2_32:
	mul.lo.s32 	%r72, %r119, %r51;
	mad.lo.s32 	%r45, %r117, %r49, %r72;
	mov.u32 	%r120, %r2;
	bra.uni 	$L__BB2_29;

}
	// .globl	ShapetoBatch4Dold
.visible .entry ShapetoBatch4Dold(
	.param .u64 .ptr .align 1 ShapetoBatch4Dold_param_0,
	.param .u64 .ptr .align 1 ShapetoBatch4Dold_param_1,
	.param .u64 .ptr .align 1 ShapetoBatch4Dold_param_2,
	.param .u32 ShapetoBatch4Dold_param_3,
	.param .u32 ShapetoBatch4Dold_param_4,
	.param .u32 ShapetoBatch4Dold_param_5,
	.param .u64 .ptr .align 1 ShapetoBatch4Dold_param_6,
	.param .u64 .ptr .align 1 ShapetoBatch4Dold_param_7
)
{
	.reg .pred 	%p<13>;
	.reg .b32 	%r<70>;
	.reg .b32 	%f<10>;
	.reg .b64 	%rd<19>;

	ld.param.u64 	%rd6, [ShapetoBatch4Dold_param_0];
	ld.param.u64 	%rd7, [ShapetoBatch4Dold_param_1];
	ld.param.u64 	%rd8, [ShapetoBatch4Dold_param_2];
	ld.param.u32 	%r30, [ShapetoBatch4Dold_param_3];
	ld.param.u32 	%r31, [ShapetoBatch4Dold_param_4];
	ld.param.u32 	%r32, [ShapetoBatch4Dold_param_5];
	ld.param.u64 	%rd9, [ShapetoBatch4Dold_param_6];
	ld.param.u64 	%rd10, [ShapetoBatch4Dold_param_7];
	cvta.to.global.u64 	%rd1, %rd6;
	cvta.to.global.u64 	%rd2, %rd9;
	cvta.to.global.u64 	%rd3, %rd10;
	cvta.to.global.u64 	%rd4, %rd8;
	cvta.to.global.u64 	%rd5, %rd7;
	mov.u32 	%r33, %ctaid.x;
	mov.u32 	%r1, %ntid.x;
	mov.u32 	%r34, %tid.x;
	mad.lo.s32 	%r68, %r33, %r1, %r34;
	setp.ge.s32 	%p1, %r68, %r30;
	@%p1 bra 	$L__BB3_14;
	setp.lt.s32 	%p2, %r32, 1;
	mov.u32 	%r35, %nctaid.x;
	mul.lo.s32 	%r3, %r1, %r35;
	@%p2 bra 	$L__BB3_2;
	bra.uni 	$L__BB3_8;
$L__BB3_2:
	ld.global.u32 	%r5, [%rd1+12];
	div.s32 	%r52, %r68, %r5;
	ld.global.u32 	%r53, [%rd1+8];
	div.s32 	%r54, %r52, %r53;
	mul.lo.s32 	%r55, %r54, %r53;
	sub.s32 	%r56, %r52, %r55;
	ld.global.u32 	%r57, [%rd1+4];
	div.s32 	%r7, %r54, %r57;
	mul.lo.s32 	%r58, %r7, %r57;
	sub.s32 	%r6, %r54, %r58;
	div.s32 	%r8, %r7, %r31;
	ld.global.u32 	%r9, [%rd4+4];
	rem.s32 	%r59, %r8, %r9;
	mad.lo.s32 	%r10, %r9, %r56, %r59;
	setp.gt.s32 	%p8, %r10, -1;
	mov.f32 	%f9, 0f00000000;
	@%p8 bra 	$L__BB3_4;
$L__BB3_3:
	mul.wide.s32 	%rd17, %r68, 4;
	add.s64 	%rd18, %rd3, %rd17;
	st.global.f32 	[%rd18], %f9;
	add.s32 	%r68, %r68, %r3;
	setp.lt.s32 	%p12, %r68, %r30;
	@%p12 bra 	$L__BB3_2;
	bra.uni 	$L__BB3_14;
$L__BB3_4:
	ld.global.u32 	%r12, [%rd5+4];
	setp.ge.s32 	%p9, %r10, %r12;
	@%p9 bra 	$L__BB3_3;
	ld.global.u32 	%r60, [%rd5+12];
	rem.s32 	%r61, %r68, %r5;
	mad.lo.s32 	%r13, %r10, %r60, %r61;
	mul.lo.s32 	%r14, %r12, %r60;
	div.s32 	%r62, %r8, %r9;
	ld.global.u32 	%r63, [%rd4];
	mad.lo.s32 	%r15, %r63, %r6, %r62;
	setp.lt.s32 	%p10, %r15, 0;
	@%p10 bra 	$L__BB3_3;
	ld.global.u32 	%r16, [%rd5];
	setp.ge.s32 	%p11, %r15, %r16;
	@%p11 bra 	$L__BB3_3;
	mad.lo.s32 	%r64, %r15, %r14, %r13;
	mul.lo.s32 	%r65, %r16, %r14;
	rem.s32 	%r66, %r7, %r31;
	mad.lo.s32 	%r67, %r65, %r66, %r64;
	mul.wide.s32 	%rd15, %r67, 4;
	add.s64 	%rd16, %rd2, %rd15;
	ld.global.f32 	%f9, [%rd16];
	bra.uni 	$L__BB3_3;
$L__BB3_8:
	ld.global.u32 	%r18, [%rd1+12];
	div.s32 	%r36, %r68, %r18;
	ld.global.u32 	%r37, [%rd1+8];
	div.s32 	%r38, %r36, %r37;
	mul.lo.s32 	%r39, %r38, %r37;
	sub.s32 	%r40, %r36, %r39;
	ld.global.u32 	%r41, [%rd1+4];
	div.s32 	%r20, %r38, %r41;
	mul.lo.s32 	%r42, %r20, %r41;
	sub.s32 	%r19, %r38, %r42;
	div.s32 	%r21, %r20, %r31;
	ld.global.u32 	%r22, [%rd4+4];
	rem.s32 	%r43, %r21, %r22;
	mad.lo.s32 	%r23, %r22, %r40, %r43;
	setp.lt.s32 	%p3, %r23, 0;
	@%p3 bra 	$L__BB3_13;
	ld.global.u32 	%r24, [%rd5+4];
	setp.ge.s32 	%p4, %r23, %r24;
	@%p4 bra 	$L__BB3_13;
	ld.global.u32 	%r44, [%rd5+12];
	rem.s32 	%r45, %r68, %r18;
	mad.lo.s32 	%r25, %r23, %r44, %r45;
	mul.lo.s32 	%r26, %r24, %r44;
	div.s32 	%r46, %r21, %r22;
	ld.global.u32 	%r47, [%rd4];
	mad.lo.s32 	%r27, %r47, %r19, %r46;
	setp.lt.s32 	%p5, %r27, 0;
	@%p5 bra 	$L__BB3_13;
	ld.global.u32 	%r28, [%rd5];
	setp.ge.s32 	%p6, %r27, %r28;
	@%p6 bra 	$L__BB3_13;
	mad.lo.s32 	%r48, %r27, %r26, %r25;
	mul.lo.s32 	%r49, %r28, %r26;
	rem.s32 	%r50, %r20, %r31;
	mad.lo.s32 	%r51, %r49, %r50, %r48;
	mul.wide.s32 	%rd11, %r68, 4;
	add.s64 	%rd12, %rd3, %rd11;
	ld.global.f32 	%f3, [%rd12];
	mul.wide.s32 	%rd13, %r51, 4;
	add.s64 	%rd14, %rd2, %rd13;
	st.global.f32 	[%rd14], %f3;
$L__BB3_13:
	add.s32 	%r68, %r68, %r3;
	setp.lt.s32 	%p7, %r68, %r30;
	@%p7 bra 	$L__BB3_8;
$L__BB3_14:
	ret;

}
	// .globl	adagradfloat
.visible .entry adagradfloat(
	.param .u32 adagradfloat_param_0,
	.param .u64 .ptr .align 1 adagradfloat_param_1,
	.param .u64 .ptr .align 1 adagradfloat_param_2,
	.param .u64 .ptr .align 1 adagradfloat_param_3,
	.param .f32 adagradfloat_param_4,
	.param .f32 adagradfloat_param_5
)
{
	.reg .pred 	%p<2>;
	.reg .b32 	%r<8>;
	.reg .b32 	%f<13>;
	.reg .b64 	%rd<11>;

	ld.param.u32 	%r2, [adagradfloat_param_0];
	ld.param.u64 	%rd1, [adagradfloat_param_1];
	ld.param.u64 	%rd2, [adagradfloat_param_2];
	ld.param.u64 	%rd3, [adagradfloat_param_3];
	ld.param.f32 	%f1, [adagradfloat_param_4];
	ld.param.f32 	%f2, [adagradfloat_param_5];
	mov.u32 	%r3, %ctaid.x;
	mov.u32 	%r4, %tid.x;
	mov.u32 	%r5, %ntid.x;
	mad.lo.s32 	%r1, %r3, %r5, %r4;
	setp.ge.s32 	%p1, %r1, %r2;
	@%p1 bra 	$L__BB4_2;
	cvta.to.global.u64 	%rd4, %rd3;
	cvta.to.global.u64 	%rd5, %rd2;
	cvta.to.global.u64 	%rd6, %rd1;
	mul.wide.s32 	%rd7, %r1, 4;
	add.s64 	%rd8, %rd4, %rd7;
	ld.global.f32 	%f3, [%rd8];
	cvt.rzi.s32.f32 	%r6, %f3;
	cvt.rn.f32.s32 	%f4, %r6;
	add.s64 	%rd9, %rd5, %rd7;
	ld.global.f32 	%f5, [%rd9];
	fma.rn.f32 	%f6, %f5, %f5, %f4;
	st.global.f32 	[%rd8], %f6;
	ld.global.f32 	%f7, [%rd9];
	neg.f32 	%f8, %f7;
	mul.f32 	%f9, %f1, %f8;
	sqrt.rn.f32 	%f10, %f6;
	add.f32 	%f11, %f2, %f10;
	div.rn.f32 	%f12, %f9, %f11;
	add.s64 	%rd10, %rd6, %rd7;
	st.global.f32 	[%rd10], %f12;
	mov.b32 	%r7, 0;
	st.global.u32 	[%rd9], %r7;
$L__BB4_2:
	ret;

}
	// .globl	adamfloat
.visible .entry adamfloat(
	.param .u32 adamfloat_param_0,
	.param .u64 .ptr .align 1 adamfloat_param_1,
	.param .u64 .ptr .align 1 adamfloat_param_2,
	.param .u64 .ptr .align 1 adamfloat_param_3,
	.param .u64 .ptr .align 1 adamfloat_param_4,
	.param .f32 adamfloat_param_5,
	.param .f32 adamfloat_param_6,
	.param .f32 adamfloat_param_7,
	.param .f32 adamfloat_param_8,
	.param .f32 adamfloat_param_9
)
{
	.reg .pred 	%p<44>;
	.reg .b32 	%r<38>;
	.reg .b32 	%f<165>;
	.reg .b64 	%rd<16>;
	.reg .b64 	%fd<22>;

	ld.param.u32 	%r2, [adamfloat_param_0];
	ld.param.u64 	%rd2, [adamfloat_param_1];
	ld.param.u64 	%rd3, [adamfloat_param_2];
	ld.param.u64 	%rd4, [adamfloat_param_3];
	ld.param.u64 	%rd5, [adamfloat_param_4];
	ld.param.f32 	%f19, [adamfloat_param_5];
	ld.param.f32 	%f20, [adamfloat_param_6];
	ld.param.f32 	%f21, [adamfloat_param_7];
	ld.param.f32 	%f22, [adamfloat_param_8];
	ld.param.f32 	%f23, [adamfloat_param_9];
	mov.u32 	%r3, %ctaid.y;
	mov.u32 	%r4, %nctaid.x;
	mov.u32 	%r5, %ntid.x;
	mov.u32 	%r6, %ctaid.x;
	mov.u32 	%r7, %tid.x;
	mad.lo.s32 	%r8, %r3, %r4, %r6;
	mad.lo.s32 	%r1, %r8, %r5, %r7;
	setp.ge.s32 	%p1, %r1, %r2;
	mov.f32 	%f163, 0f3F800000;
	@%p1 bra 	$L__BB5_18;
	cvta.to.global.u64 	%rd6, %rd3;
	cvta.to.global.u64 	%rd7, %rd5;
	mul.wide.s32 	%rd8, %r1, 4;
	add.s64 	%rd9, %rd6, %rd8;
	ld.global.f32 	%f25, [%rd9];
	mul.f32 	%f26, %f20, %f25;
	cvt.f64.f32 	%fd1, %f26;
	cvt.f64.f32 	%fd2, %f20;
	mov.f64 	%fd3, 0d3FF0000000000000;
	sub.f64 	%fd4, %fd3, %fd2;
	add.s64 	%rd1, %rd7, %rd8;
	ld.global.f32 	%f27, [%rd1];
	cvt.f64.f32 	%fd5, %f27;
	fma.rn.f64 	%fd6, %fd4, %fd5, %fd1;
	cvt.rn.f32.f64 	%f1, %fd6;
	st.global.f32 	[%rd9], %f1;
	mul.f32 	%f28, %f23, 0f3F000000;
	cvt.rzi.f32.f32 	%f29, %f28;
	add.f32 	%f30, %f29, %f29;
	sub.f32 	%f31, %f23, %f30;
	abs.f32 	%f2, %f31;
	abs.f32 	%f3, %f20;
	setp.lt.f32 	%p2, %f3, 0f00800000;
	mul.f32 	%f32, %f3, 0f4B800000;
	selp.f32 	%f33, %f32, %f3, %p2;
	selp.f32 	%f34, 0fC1C00000, 0f00000000, %p2;
	mov.b32 	%r9, %f33;
	add.s32 	%r10, %r9, -1060439283;
	and.b32  	%r11, %r10, -8388608;
	sub.s32 	%r12, %r9, %r11;
	mov.b32 	%f35, %r12;
	cvt.rn.f32.s32 	%f36, %r11;
	fma.rn.f32 	%f37, %f36, 0f34000000, %f34;
	add.f32 	%f38, %f35, 0fBF800000;
	add.f32 	%f39, %f35, 0f3F800000;
	rcp.approx.ftz.f32 	%f40, %f39;
	add.f32 	%f41, %f38, %f38;
	mul.f32 	%f42, %f41, %f40;
	mul.f32 	%f43, %f42, %f42;
	sub.f32 	%f44, %f38, %f42;
	add.f32 	%f45, %f44, %f44;
	neg.f32 	%f46, %f42;
	fma.rn.f32 	%f47, %f46, %f38, %f45;
	mul.rn.f32 	%f48, %f40, %f47;
	fma.rn.f32 	%f49, %f43, 0f3A2C32E4, 0f3B52E7DB;
	fma.rn.f32 	%f50, %f49, %f43, 0f3C93BB73;
	fma.rn.f32 	%f51, %f50, %f43, 0f3DF6384F;
	mul.rn.f32 	%f52, %f51, %f43;
	fma.rn.f32 	%f53, %f42, 0f3FB8AA3B, %f37;
	sub.f32 	%f54, %f37, %f53;
	fma.rn.f32 	%f55, %f42, 0f3FB8AA3B, %f54;
	fma.rn.f32 	%f56, %f48, 0f3FB8AA3B, %f55;
	fma.rn.f32 	%f57, %f42, 0f32A55E34, %f56;
	mul.f32 	%f58, %f52, 0f40400000;
	fma.rn.f32 	%f59, %f58, %f48, %f57;
	fma.rn.f32 	%f60, %f52, %f42, %f59;
	add.rn.f32 	%f61, %f53, %f60;
	neg.f32 	%f62, %f53;
	add.rn.f32 	%f63, %f61, %f62;
	neg.f32 	%f64, %f63;
	add.rn.f32 	%f65, %f60, %f64;
	mul.rn.f32 	%f66, %f61, %f23;
	neg.f32 	%f67, %f66;
	fma.rn.f32 	%f68, %f61, %f23, %f67;
	fma.rn.f32 	%f69, %f65, %f23, %f68;
	cvt.rni.f32.f32 	%f70, %f66;
	sub.f32 	%f71, %f66, %f70;
	add.f32 	%f72, %f71, %f69;
	fma.rn.f32 	%f73, %f72, 0f391FCB8E, 0f3AAF85ED;
	fma.rn.f32 	%f74, %f73, %f72, 0f3C1D9856;
	fma.rn.f32 	%f75, %f74, %f72, 0f3D6357BB;
	fma.rn.f32 	%f76, %f75, %f72, 0f3E75FDEC;
	fma.rn.f32 	%f77, %f76, %f72, 0f3F317218;
	fma.rn.f32 	%f78, %f77, %f72, 0f3F800000;
	cvt.rzi.s32.f32 	%r13, %f70;
	setp.gt.f32 	%p3, %f70, 0f00000000;
	selp.b32 	%r14, 0, -2097152000, %p3;
	add.s32 	%r15, %r14, 2130706432;
	mov.b32 	%f79, %r15;
	mul.f32 	%f80, %f78, %f79;
	shl.b32 	%r16, %r13, 23;
	sub.s32 	%r17, %r16, %r14;
	mov.b32 	%f81, %r17;
	mul.f32 	%f82, %f80, %f81;
	abs.f32 	%f83, %f66;
	setp.gt.f32 	%p4, %f83, 0f43180000;
	setp.lt.f32 	%p5, %f66, 0f00000000;
	selp.f32 	%f84, 0f00000000, 0f7F800000, %p5;
	selp.f32 	%f4, %f84, %f82, %p4;
	setp.eq.f32 	%p6, %f20, 0f3F800000;
	setp.eq.f32 	%p7, %f23, 0f00000000;
	or.pred  	%p8, %p6, %p7;
	@%p8 bra 	$L__BB5_9;
	setp.num.f32 	%p9, %f3, %f3;
	abs.f32 	%f85, %f23;
	setp.num.f32 	%p10, %f85, %f85;
	and.pred  	%p11, %p9, %p10;
	@%p11 bra 	$L__BB5_4;
	add.rn.f32 	%f163, %f20, %f23;
	bra.uni 	$L__BB5_9;
$L__BB5_4:
	setp.neu.f32 	%p12, %f20, 0f00000000;
	setp.neu.f32 	%p13, %f3, 0f7F800000;
	and.pred  	%p14, %p12, %p13;
	@%p14 bra 	$L__BB5_6;
	setp.neu.f32 	%p21, %f2, 0f3F800000;
	add.f32 	%f90, %f20, %f20;
	mov.b32 	%r18, %f90;
	setp.lt.f32 	%p22, %f23, 0f00000000;
	xor.b32  	%r19, %r18, 2139095040;
	selp.b32 	%r20, %r19, %r18, %p22;
	and.b32  	%r21, %r20, 2147483647;
	selp.b32 	%r22, %r21, %r20, %p21;
	mov.b32 	%f163, %r22;
	bra.uni 	$L__BB5_9;
$L__BB5_6:
	setp.eq.f32 	%p15, %f20, 0fBF800000;
	setp.eq.f32 	%p16, %f85, 0f7F800000;
	and.pred  	%p17, %p15, %p16;
	@%p17 bra 	$L__BB5_9;
	setp.geu.f32 	%p18, %f20, 0f00000000;
	mov.f32 	%f163, %f4;
	@%p18 bra 	$L__BB5_9;
	setp.neu.f32 	%p19, %f2, 0f3F800000;
	neg.f32 	%f87, %f4;
	selp.f32 	%f88, %f4, %f87, %p19;
	cvt.rmi.f32.f32 	%f89, %f23;
	setp.neu.f32 	%p20, %f23, %f89;
	selp.f32 	%f163, 0f7FFFFFFF, %f88, %p20;
$L__BB5_9:
	setp.eq.f32 	%p23, %f23, 0f00000000;
	cvt.f64.f32 	%fd7, %f163;
	mov.f64 	%fd8, 0d3FF0000000000000;
	sub.f64 	%fd9, %fd8, %fd7;
	cvt.f64.f32 	%fd10, %f1;
	div.rn.f64 	%fd11, %fd10, %fd9;
	cvt.rn.f32.f64 	%f10, %fd11;
	cvta.to.global.u64 	%rd10, %rd4;
	add.s64 	%rd12, %rd10, %rd8;
	ld.global.f32 	%f92, [%rd12];
	mul.f32 	%f93, %f21, %f92;
	cvt.f64.f32 	%fd12, %f93;
	cvt.f64.f32 	%fd13, %f21;
	sub.f64 	%fd14, %fd8, %fd13;
	ld.global.f32 	%f94, [%rd1];
	mul.f32 	%f95, %f94, %f94;
	cvt.f64.f32 	%fd15, %f95;
	fma.rn.f64 	%fd16, %fd14, %fd15, %fd12;
	cvt.rn.f32.f64 	%f11, %fd16;
	st.global.f32 	[%rd12], %f11;
	abs.f32 	%f12, %f21;
	setp.lt.f32 	%p24, %f12, 0f00800000;
	mul.f32 	%f96, %f12, 0f4B800000;
	selp.f32 	%f97, %f96, %f12, %p24;
	selp.f32 	%f98, 0fC1C00000, 0f00000000, %p24;
	mov.b32 	%r23, %f97;
	add.s32 	%r24, %r23, -1060439283;
	and.b32  	%r25, %r24, -8388608;
	sub.s32 	%r26, %r23, %r25;
	mov.b32 	%f99, %r26;
	cvt.rn.f32.s32 	%f100, %r25;
	fma.rn.f32 	%f101, %f100, 0f34000000, %f98;
	add.f32 	%f102, %f99, 0fBF800000;
	add.f32 	%f103, %f99, 0f3F800000;
	rcp.approx.ftz.f32 	%f104, %f103;
	add.f32 	%f105, %f102, %f102;
	mul.f32 	%f106, %f105, %f104;
	mul.f32 	%f107, %f106, %f106;
	sub.f32 	%f108, %f102, %f106;
	add.f32 	%f109, %f108, %f108;
	neg.f32 	%f110, %f106;
	fma.rn.f32 	%f111, %f110, %f102, %f109;
	mul.rn.f32 	%f112, %f104, %f111;
	fma.rn.f32 	%f113, %f107, 0f3A2C32E4, 0f3B52E7DB;
	fma.rn.f32 	%f114, %f113, %f107, 0f3C93BB73;
	fma.rn.f32 	%f115, %f114, %f107, 0f3DF6384F;
	mul.rn.f32 	%f116, %f115, %f107;
	fma.rn.f32 	%f117, %f106, 0f3FB8AA3B, %f101;
	sub.f32 	%f118, %f101, %f117;
	fma.rn.f32 	%f119, %f106, 0f3FB8AA3B, %f118;
	fma.rn.f32 	%f120, %f112, 0f3FB8AA3B, %f119;
	fma.rn.f32 	%f121, %f106, 0f32A55E34, %f120;
	mul.f32 	%f122, %f116, 0f40400000;
	fma.rn.f32 	%f123, %f122, %f112, %f121;
	fma.rn.f32 	%f124, %f116, %f106, %f123;
	add.rn.f32 	%f125, %f117, %f124;
	neg.f32 	%f126, %f117;
	add.rn.f32 	%f127, %f125, %f126;
	neg.f32 	%f128, %f127;
	add.rn.f32 	%f129, %f124, %f128;
	mul.rn.f32 	%f130, %f125, %f23;
	neg.f32 	%f131, %f130;
	fma.rn.f32 	%f132, %f125, %f23, %f131;
	fma.rn.f32 	%f133, %f129, %f23, %f132;
	cvt.rni.f32.f32 	%f134, %f130;
	sub.f32 	%f135, %f130, %f134;
	add.f32 	%f136, %f135, %f133;
	fma.rn.f32 	%f137, %f136, 0f391FCB8E, 0f3AAF85ED;
	fma.rn.f32 	%f138, %f137, %f136, 0f3C1D9856;
	fma.rn.f32 	%f139, %f138, %f136, 0f3D6357BB;
	fma.rn.f32 	%f140, %f139, %f136, 0f3E75FDEC;
	fma.rn.f32 	%f141, %f140, %f136, 0f3F317218;
	fma.rn.f32 	%f142, %f141, %f136, 0f3F800000;
	cvt.rzi.s32.f32 	%r27, %f134;
	setp.gt.f32 	%p25, %f134, 0f00000000;
	selp.b32 	%r28, 0, -2097152000, %p25;
	add.s32 	%r29, %r28, 2130706432;
	mov.b32 	%f143, %r29;
	mul.f32 	%f144, %f142, %f143;
	shl.b32 	%r30, %r27, 23;
	sub.s32 	%r31, %r30, %r28;
	mov.b32 	%f145, %r31;
	mul.f32 	%f146, %f144, %f145;
	abs.f32 	%f147, %f130;
	setp.gt.f32 	%p26, %f147, 0f43180000;
	setp.lt.f32 	%p27, %f130, 0f00000000;
	selp.f32 	%f148, 0f00000000, 0f7F800000, %p27;
	selp.f32 	%f13, %f148, %f146, %p26;
	setp.eq.f32 	%p28, %f21, 0f3F800000;
	or.pred  	%p29, %p28, %p23;
	mov.f32 	%f164, 0f3F800000;
	@%p29 bra 	$L__BB5_17;
	setp.num.f32 	%p30, %f12, %f12;
	abs.f32 	%f149, %f23;
	setp.num.f32 	%p31, %f149, %f149;
	and.pred  	%p32, %p30, %p31;
	@%p32 bra 	$L__BB5_12;
	add.rn.f32 	%f164, %f21, %f23;
	bra.uni 	$L__BB5_17;
$L__BB5_12:
	setp.neu.f32 	%p33, %f21, 0f00000000;
	setp.neu.f32 	%p34, %f12, 0f7F800000;
	and.pred  	%p35, %p33, %p34;
	@%p35 bra 	$L__BB5_14;
	setp.neu.f32 	%p42, %f2, 0f3F800000;
	add.f32 	%f154, %f21, %f21;
	mov.b32 	%r32, %f154;
	setp.lt.f32 	%p43, %f23, 0f00000000;
	xor.b32  	%r33, %r32, 2139095040;
	selp.b32 	%r34, %r33, %r32, %p43;
	and.b32  	%r35, %r34, 2147483647;
	selp.b32 	%r36, %r35, %r34, %p42;
	mov.b32 	%f164, %r36;
	bra.uni 	$L__BB5_17;
$L__BB5_14:
	setp.eq.f32 	%p36, %f21, 0fBF800000;
	setp.eq.f32 	%p37, %f149, 0f7F800000;
	and.pred  	%p38, %p36, %p37;
	@%p38 bra 	$L__BB5_17;
	setp.geu.f32 	%p39, %f21, 0f00000000;
	mov.f32 	%f164, %f13;
	@%p39 bra 	$L__BB5_17;
	setp.neu.f32 	%p40, %f2, 0f3F800000;
	neg.f32 	%f151, %f13;
	selp.f32 	%f152, %f13, %f151, %p40;
	cvt.rmi.f32.f32 	%f153, %f23;
	setp.neu.f32 	%p41, %f23, %f153;
	selp.f32 	%f164, 0f7FFFFFFF, %f152, %p41;
$L__BB5_17:
	cvt.f64.f32 	%fd17, %f164;
	mov.f64 	%fd18, 0d3FF0000000000000;
	sub.f64 	%fd19, %fd18, %fd17;
	cvt.f64.f32 	%fd20, %f11;
	div.rn.f64 	%fd21, %fd20, %fd19;
	cvt.rn.f32.f64 	%f155, %fd21;
	mul.f32 	%f156, %f19, %f10;
	sqrt.rn.f32 	%f157, %f155;
	add.f32 	%f158, %f22, %f157;
	div.rn.f32 	%f159, %f156, %f158;
	cvta.to.global.u64 	%rd13, %rd2;
	add.s64 	%rd15, %rd13, %rd8;
	ld.global.f32 	%f160, [%rd15];
	sub.f32 	%f161, %f160, %f159;
	st.global.f32 	[%rd15], %f161;
	mov.b32 	%r37, 0;
	st.global.u32 	[%rd1], %r37;
$L__BB5_18:
	ret;

}
	// .globl	adadeltafloat
.visible .entry adadeltafloat(
	.param .u32 adadeltafloat_param_0,
	.param .u64 .ptr .align 1 adadeltafloat_param_1,
	.param .u64 .ptr .align 1 adadeltafloat_param_2,
	.param .u64 .ptr .align 1 adadeltafloat_param_3,
	.param .u64 .ptr .align 1 adadeltafloat_param_4,
	.param .f32 adadeltafloat_param_5,
	.param .f32 adadeltafloat_param_6
)
{
	.reg .pred 	%p<2>;
	.reg .b32 	%r<7>;
	.reg .b32 	%f<12>;
	.reg .b64 	%rd<11>;

	ld.param.u32 	%r2, [adadeltafloat_param_0];
	ld.param.u64 	%rd1, [adadeltafloat_param_1];
	ld.param.u64 	%rd2, [adadeltafloat_param_2];
	ld.param.u64 	%rd3, [adadeltafloat_param_4];
	ld.param.f32 	%f1, [adadeltafloat_param_5];
	ld.param.f32 	%f2, [adadeltafloat_param_6];
	mov.u32 	%r3, %ctaid.x;
	mov.u32 	%r4, %tid.x;
	mov.u32 	%r5, %ntid.x;
	mad.lo.s32 	%r1, %r3, %r5, %r4;
	setp.ge.s32 	%p1, %r1, %r2;
	@%p1 bra 	$L__BB6_2;
	cvta.to.global.u64 	%rd4, %rd2;
	cvta.to.global.u64 	%rd5, %rd3;
	cvta.to.global.u64 	%rd6, %rd1;
	mul.wide.s32 	%rd7, %r1, 4;
	add.s64 	%rd8, %rd4, %rd7;
	ld.global.f32 	%f3, [%rd8];
	add.s64 	%rd9, %rd5, %rd7;
	ld.global.f32 	%f4, [%rd9];
	fma.rn.f32 	%f5, %f4, %f4, %f3;
	st.global.f32 	[%rd8], %f5;
	ld.global.f32 	%f6, [%rd9];
	neg.f32 	%f7, %f6;
	mul.f32 	%f8, %f1, %f7;
	sqrt.rn.f32 	%f9, %f5;
	add.f32 	%f10, %f2, %f9;
	div.rn.f32 	%f11, %f8, %f10;
	add.s64 	%rd10, %rd6, %rd7;
	st.global.f32 	[%rd10], %f11;
	mov.b32 	%r6, 0;
	st.global.u32 	[%rd9], %r6;
$L__BB6_2:
	ret;

}
	// .globl	l1regularizationfloat
.visible .entry l1regularizationfloat(
	.param .u32 l1regularizationfloat_param_0,
	.param .u64 .ptr .align 1 l1regularizationfloat_param_1,
	.param .u64 .ptr .align 1 l1regularizationfloat_param_2,
	.param .u64 .ptr .align 1 l1regularizationfloat_param_3,
	.param .u64 .ptr .align 1 l1regularizationfloat_param_4,
	.param .f32 l1regularizationfloat_param_5,
	.param .f32 l1regularizationfloat_param_6,
	.param .f32 l1regularizationfloat_param_7
)
{
	.reg .pred 	%p<3>;
	.reg .b32 	%r<6>;
	.reg .b32 	%f<12>;
	.reg .b64 	%rd<10>;

	ld.param.u32 	%r2, [l1regularizationfloat_param_0];
	ld.param.u64 	%rd1, [l1regularizationfloat_param_1];
	ld.param.u64 	%rd2, [l1regularizationfloat_param_2];
	ld.param.u64 	%rd3, [l1regularizationfloat_param_3];
	ld.param.f32 	%f1, [l1regularizationfloat_param_5];
	ld.param.f32 	%f2, [l1regularizationfloat_param_6];
	mov.u32 	%r3, %ctaid.x;
	mov.u32 	%r4, %tid.x;
	mov.u32 	%r5, %ntid.x;
	mad.lo.s32 	%r1, %r3, %r5, %r4;
	setp.ge.s32 	%p1, %r1, %r2;
	@%p1 bra 	$L__BB7_2;
	cvta.to.global.u64 	%rd4, %rd1;
	cvta.to.global.u64 	%rd5, %rd2;
	cvta.to.global.u64 	%rd6, %rd3;
	mul.wide.s32 	%rd7, %r1, 4;
	add.s64 	%rd8, %rd4, %rd7;
	ld.global.f32 	%f3, [%rd8];
	setp.lt.f32 	%p2, %f3, 0f00000000;
	neg.f32 	%f4, %f2;
	selp.f32 	%f5, %f4, %f2, %p2;
	add.s64 	%rd9, %rd5, %rd7;
	ld.global.f32 	%f6, [%rd9];
	mul.f32 	%f7, %f6, %f5;
	atom.global.add.f32 	%f8, [%rd6], %f7;
	ld.global.f32 	%f9, [%rd8];
	div.rn.f32 	%f10, %f9, %f1;
	add.f32 	%f11, %f5, %f10;
	st.global.f32 	[%rd8], %f11;
$L__BB7_2:
	ret;

}
	// .globl	Segment1stDim
.visible .entry Segment1stDim(
	.param .u32 Segment1stDim_param_0,
	.param .u64 .ptr .align 1 Segment1stDim_param_1,
	.param .u64 .ptr .align 1 Segment1stDim_param_2,
	.param .u32 Segment1stDim_param_3
)
{
	.reg .pred 	%p<2>;
	.reg .b32 	%r<12>;
	.reg .b32 	%f<2>;
	.reg .b64 	%rd<9>;

	ld.param.u32 	%r3, [Segment1stDim_param_0];
	ld.param.u64 	%rd1, [Segment1stDim_param_1];
	ld.param.u64 	%rd2, [Segment1stDim_param_2];
	ld.param.u32 	%r4, [Segment1stDim_param_3];
	mov.u32 	%r5, %ctaid.y;
	mov.u32 	%r6, %nctaid.x;
	mov.u32 	%r7, %ntid.x;
	mov.u32 	%r8, %ctaid.x;
	mov.u32 	%r9, %tid.x;
	mad.lo.s32 	%r10, %r5, %r6, %r8;
	mad.lo.s32 	%r1, %r10, %r7, %r9;
	mul.lo.s32 	%r2, %r4, %r3;
	setp.ge.s32 	%p1, %r1, %r4;
	@%p1 bra 	$L__BB8_2;
	cvta.to.global.u64 	%rd3, %rd1;
	cvta.to.global.u64 	%rd4, %rd2;
	add.s32 	%r11, %r2, %r1;
	mul.wide.s32 	%rd5, %r11, 4;
	add.s64 	%rd6, %rd3, %rd5;
	ld.global.f32 	%f1, [%rd6];
	mul.wide.s32 	%rd7, %r1, 4;
	add.s64 	%rd8, %rd4, %rd7;
	st.global.f32 	[%rd8], %f1;
$L__BB8_2:
	ret;

}
	// .globl	l2regularizationfloat
.visible .entry l2regularizationfloat(
	.param .u32 l2regularizationfloat_param_0,
	.param .u64 .ptr .align 1 l2regularizationfloat_param_1,
	.param .u64 .ptr .align 1 l2regularizationfloat_param_2,
	.param .u64 .ptr .align 1 l2regularizationfloat_param_3,
	.param .u64 .ptr .align 1 l2regularizationfloat_param_4,
	.param .f32 l2regularizationfloat_param_5,
	.param .f32 l2regularizationfloat_param_6,
	.param .f32 l2regularizationfloat_param_7
)
{
	.reg .pred 	%p<2>;
	.reg .b32 	%r<9>;
	.reg .b32 	%f<12>;
	.reg .b64 	%rd<10>;

	ld.param.u32 	%r2, [l2regularizationfloat_param_0];
	ld.param.u64 	%rd1, [l2regularizationfloat_param_1];
	ld.param.u64 	%rd2, [l2regularizationfloat_param_2];
	ld.param.u64 	%rd3, [l2regularizationfloat_param_4];
	ld.param.f32 	%f1, [l2regularizationfloat_param_5];
	ld.param.f32 	%f2, [l2regularizationfloat_param_7];
	mov.u32 	%r3, %ctaid.y;
	mov.u32 	%r4, %nctaid.x;
	mov.u32 	%r5, %ntid.x;
	mov.u32 	%r6, %ctaid.x;
	mov.u32 	%r7, %tid.x;
	mad.lo.s32 	%r8, %r3, %r4, %r6;
	mad.lo.s32 	%r1, %r8, %r5, %r7;
	setp.ge.s32 	%p1, %r1, %r2;
	@%p1 bra 	$L__BB9_2;
	cvta.to.global.u64 	%rd4, %rd2;
	cvta.to.global.u64 	%rd5, %rd3;
	cvta.to.global.u64 	%rd6, %rd1;
	mul.wide.s32 	%rd7, %r1, 4;
	add.s64 	%rd8, %rd4, %rd7;
	ld.global.f32 	%f3, [%rd8];
	mul.f32 	%f4, %f3, %f3;
	mul.f32 	%f5, %f2, %f4;
	mul.f32 	%f6, %f5, 0f3F000000;
	atom.global.add.f32 	%f7, [%rd5], %f6;
	add.s64 	%rd9, %rd6, %rd7;
	ld.global.f32 	%f8, [%rd9];
	div.rn.f32 	%f9, %f8, %f1;
	ld.global.f32 	%f10, [%rd8];
	fma.rn.f32 	%f11, %f2, %f10, %f9;
	st.global.f32 	[%rd9], %f11;
$L__BB9_2:
	ret;

}
	// .globl	batchregfloat
.visible .entry batchregfloat(
	.param .u32 batchregfloat_param_0,
	.param .u64 .ptr .align 1 batchregfloat_param_1,
	.param .f32 batchregfloat_param_2
)
{
	.reg .pred 	%p<2>;
	.reg .b32 	%r<9>;
	.reg .b32 	%f<4>;
	.reg .b64 	%rd<5>;

	ld.param.u32 	%r2, [batchregfloat_param_0];
	ld.param.u64 	%rd1, [batchregfloat_param_1];
	ld.param.f32 	%f1, [batchregfloat_param_2];
	mov.u32 	%r3, %ctaid.y;
	mov.u32 	%r4, %nctaid.x;
	mov.u32 	%r5, %ntid.x;
	mov.u32 	%r6, %ctaid.x;
	mov.u32 	%r7, %tid.x;
	mad.lo.s32 	%r8, %r3, %r4, %r6;
	mad.lo.s32 	%r1, %r8, %r5, %r7;
	setp.ge.s32 	%p1, %r1, %r2;
	@%p1 bra 	$L__BB10_2;
	cvta.to.global.u64 	%rd2, %rd1;
	mul.wide.s32 	%rd3, %r1, 4;
	add.s64 	%rd4, %rd2, %rd3;
	ld.global.f32 	%f2, [%rd4];
	div.rn.f32 	%f3, %f2, %f1;
	st.global.f32 	[%rd4], %f3;
$L__BB10_2:
	ret;

}
	// .globl	l1l2regularizationfloat
.visible .entry l1l2regularizationfloat(
	.param .u32 l1l2regularizationfloat_param_0,
	.param .u64 .ptr .align 1 l1l2regularizationfloat_param_1,
	.param .u64 .ptr .align 1 l1l2regularizationfloat_param_2,
	.param .u64 .ptr .align 1 l1l2regularizationfloat_param_3,
	.param .u64 .ptr .align 1 l1l2regularizationfloat_param_4,
	.param .f32 l1l2regularizationfloat_param_5,
	.param .f32 l1l2regularizationfloat_param_6,
	.param .f32 l1l2regularizationfloat_param_7
)
{
	.reg .pred 	%p<3>;
	.reg .b32 	%r<12>;
	.reg .b32 	%f<19>;
	.reg .b64 	%rd<12>;

	ld.param.u32 	%r2, [l1l2regularizationfloat_param_0];
	ld.param.u64 	%rd1, [l1l2regularizationfloat_param_1];
	ld.param.u64 	%rd2, [l1l2regularizationfloat_param_2];
	ld.param.u64 	%rd3, [l1l2regularizationfloat_param_3];
	ld.param.u64 	%rd4, [l1l2regularizationfloat_param_4];
	ld.param.f32 	%f1, [l1l2regularizationfloat_param_5];
	ld.param.f32 	%f2, [l1l2regularizationfloat_param_6];
	ld.param.f32 	%f3, [l1l2regularizationfloat_param_7];
	mov.u32 	%r3, %ctaid.y;
	mov.u32 	%r4, %nctaid.x;
	mov.u32 	%r5, %ntid.x;
	mov.u32 	%r6, %ctaid.x;
	mov.u32 	%r7, %tid.x;
	mad.lo.s32 	%r8, %r3, %r4, %r6;
	mad.lo.s32 	%r1, %r8, %r5, %r7;
	setp.ge.s32 	%p1, %r1, %r2;
	@%p1 bra 	$L__BB11_2;
	cvta.to.global.u64 	%rd5, %rd1;
	cvta.to.global.u64 	%rd6, %rd2;
	cvta.to.global.u64 	%rd7, %rd3;
	cvta.to.global.u64 	%rd8, %rd4;
	cvt.rzi.s32.f32 	%r9, %f2;
	mul.wide.s32 	%rd9, %r1, 4;
	add.s64 	%rd10, %rd5, %rd9;
	ld.global.f32 	%f4, [%rd10];
	setp.lt.f32 	%p2, %f4, 0f00000000;
	neg.s32 	%r10, %r9;
	selp.b32 	%r11, %r10, %r9, %p2;
	add.s64 	%rd11, %rd6, %rd9;
	ld.global.f32 	%f5, [%rd11];
	cvt.rn.f32.s32 	%f6, %r11;
	mul.f32 	%f7, %f5, %f6;
	atom.global.add.f32 	%f8, [%rd7], %f7;
	ld.global.f32 	%f9, [%rd11];
	mul.f32 	%f10, %f9, %f9;
	mul.f32 	%f11, %f3, %f10;
	mul.f32 	%f12, %f11, 0f3F000000;
	atom.global.add.f32 	%f13, [%rd8], %f12;
	ld.global.f32 	%f14, [%rd10];
	div.rn.f32 	%f15, %f14, %f1;
	ld.global.f32 	%f16, [%rd11];
	fma.rn.f32 	%f17, %f3, %f16, %f15;
	add.f32 	%f18, %f2, %f17;
	st.global.f32 	[%rd10], %f18;
$L__BB11_2:
	ret;

}
	// .globl	forwardParametricfloat
.visible .entry forwardParametricfloat(
	.param .u32 forwardParametricfloat_param_0,
	.param .u32 forwardParametricfloat_param_1,
	.param .u64 .ptr .align 1 forwardParametricfloat_param_2,
	.param .u64 .ptr .align 1 forwardParametricfloat_param_3,
	.param .u64 .ptr .align 1 forwardParametricfloat_param_4
)
{
	.reg .pred 	%p<5>;
	.reg .b32 	%r<11>;
	.reg .b32 	%f<4>;
	.reg .b64 	%rd<15>;

	ld.param.u32 	%r3, [forwardParametricfloat_param_0];
	ld.param.u32 	%r4, [forwardParametricfloat_param_1];
	ld.param.u64 	%rd2, [forwardParametricfloat_param_2];
	ld.param.u64 	%rd4, [forwardParametricfloat_param_3];
	ld.param.u64 	%rd3, [forwardParametricfloat_param_4];
	cvta.to.global.u64 	%rd1, %rd4;
	mov.u32 	%r5, %nctaid.x;
	mov.u32 	%r6, %ntid.x;
	mul.lo.s32 	%r7, %r5, %r6;
	mov.u32 	%r8, %ctaid.x;
	mov.u32 	%r9, %tid.x;
	mad.lo.s32 	%r1, %r8, %r6, %r9;
	mov.u32 	%r10, %ctaid.y;
	mad.lo.s32 	%r2, %r7, %r10, %r1;
	setp.ge.s32 	%p1, %r2, %r3;
	setp.ge.s32 	%p2, %r1, %r4;
	or.pred  	%p3, %p1, %p2;
	@%p3 bra 	$L__BB12_4;
	cvta.to.global.u64 	%rd5, %rd2;
	mul.wide.s32 	%rd6, %r2, 4;
	add.s64 	%rd7, %rd5, %rd6;
	ld.global.f32 	%f1, [%rd7];
	setp.leu.f32 	%p4, %f1, 0f00000000;
	@%p4 bra 	$L__BB12_3;
	add.s64 	%rd14, %rd1, %rd6;
	st.global.f32 	[%rd14], %f1;
	bra.uni 	$L__BB12_4;
$L__BB12_3:
	cvta.to.global.u64 	%rd8, %rd3;
	mul.wide.s32 	%rd9, %r1, 4;
	add.s64 	%rd10, %rd8, %rd9;
	ld.global.f32 	%f2, [%rd10];
	mul.f32 	%f3, %f2, %f1;
	add.s64 	%rd12, %rd1, %rd6;
	st.global.f32 	[%rd12], %f3;
$L__BB12_4:
	ret;

}
	// .globl	backwardParametricfloat
.visible .entry backwardParametricfloat(
	.param .u32 backwardParametricfloat_param_0,
	.param .u32 backwardParametricfloat_param_1,
	.param .u64 .ptr .align 1 backwardParametricfloat_param_2,
	.param .u64 .ptr .align 1 backwardParametricfloat_param_3,
	.param .u64 .ptr .align 1 backwardParametricfloat_param_4,
	.param .u64 .ptr .align 1 backwardParametricfloat_param_5,
	.param .u64 .ptr .align 1 backwardParametricfloat_param_6
)
{
	.reg .pred 	%p<5>;
	.reg .b32 	%r<11>;
	.reg .b32 	%f<10>;
	.reg .b64 	%rd<22>;

	ld.param.u32 	%r3, [backwardParametricfloat_param_0];
	ld.param.u32 	%r4, [backwardParametricfloat_param_1];
	ld.param.u64 	%rd4, [backwardParametricfloat_param_2];
	ld.param.u64 	%rd7, [backwardParametricfloat_param_3];
	ld.param.u64 	%rd8, [backwardParametricfloat_param_4];
	ld.param.u64 	%rd5, [backwardParametricfloat_param_5];
	ld.param.u64 	%rd6, [backwardParametricfloat_param_6];
	cvta.to.global.u64 	%rd1, %rd7;
	cvta.to.global.u64 	%rd2, %rd8;
	mov.u32 	%r5, %nctaid.x;
	mov.u32 	%r6, %ntid.x;
	mul.lo.s32 	%r7, %r5, %r6;
	mov.u32 	%r8, %ctaid.x;
	mov.u32 	%r9, %tid.x;
	mad.lo.s32 	%r1, %r8, %r6, %r9;
	mov.u32 	%r10, %ctaid.y;
	mad.lo.s32 	%r2, %r7, %r10, %r1;
	setp.ge.s32 	%p1, %r2, %r3;
	setp.ge.s32 	%p2, %r1, %r4;
	or.pred  	%p3, %p1, %p2;
	@%p3 bra 	$L__BB13_4;
	cvta.to.global.u64 	%rd9, %rd4;
	mul.wide.s32 	%rd10, %r2, 4;
	add.s64 	%rd3, %rd9, %rd10;
	ld.global.f32 	%f1, [%rd3];
	setp.leu.f32 	%p4, %f1, 0f00000000;
	@%p4 bra 	$L__BB13_3;
	add.s64 	%rd20, %rd2, %rd10;
	ld.global.f32 	%f9, [%rd20];
	add.s64 	%rd21, %rd1, %rd10;
	st.global.f32 	[%rd21], %f9;
	bra.uni 	$L__BB13_4;
$L__BB13_3:
	cvta.to.global.u64 	%rd11, %rd5;
	mul.wide.s32 	%rd12, %r1, 4;
	add.s64 	%rd13, %rd11, %rd12;
	ld.global.f32 	%f2, [%rd13];
	add.s64 	%rd15, %rd2, %rd10;
	ld.global.f32 	%f3, [%rd15];
	mul.f32 	%f4, %f2, %f3;
	add.s64 	%rd16, %rd1, %rd10;
	st.global.f32 	[%rd16], %f4;
	cvta.to.global.u64 	%rd17, %rd6;
	add.s64 	%rd18, %rd17, %rd12;
	ld.global.f32 	%f5, [%rd3];
	ld.global.f32 	%f6, [%rd15];
	mul.f32 	%f7, %f5, %f6;
	atom.global.add.f32 	%f8, [%rd18], %f7;
$L__BB13_4:
	ret;

}
	// .globl	forwardleakyfloat
.visible .entry forwardleakyfloat(
	.param .u32 forwardleakyfloat_param_0,
	.param .u64 .ptr .align 1 forwardleakyfloat_param_1,
	.param .u64 .ptr .align 1 forwardleakyfloat_param_2,
	.param .f32 forwardleakyfloat_param_3
)
{
	.reg .pred 	%p<3>;
	.reg .b32 	%r<9>;
	.reg .b32 	%f<4>;
	.reg .b64 	%rd<11>;

	ld.param.u32 	%r2, [forwardleakyfloat_param_0];
	ld.param.u64 	%rd2, [forwardleakyfloat_param_1];
	ld.param.u64 	%rd3, [forwardleakyfloat_param_2];
	ld.param.f32 	%f2, [forwardleakyfloat_param_3];
	cvta.to.global.u64 	%rd1, %rd3;
	mov.u32 	%r3, %ctaid.y;
	mov.u32 	%r4, %nctaid.x;
	mov.u32 	%r5, %ntid.x;
	mov.u32 	%r6, %ctaid.x;
	mov.u32 	%r7, %tid.x;
	mad.lo.s32 	%r8, %r3, %r4, %r6;
	mad.lo.s32 	%r1, %r8, %r5, %r7;
	setp.ge.s32 	%p1, %r1, %r2;
	@%p1 bra 	$L__BB14_4;
	cvta.to.global.u64 	%rd4, %rd2;
	mul.wide.s32 	%rd5, %r1, 4;
	add.s64 	%rd6, %rd4, %rd5;
	ld.global.f32 	%f1, [%rd6];
	setp.leu.f32 	%p2, %f1, 0f00000000;
	@%p2 bra 	$L__BB14_3;
	add.s64 	%rd10, %rd1, %rd5;
	st.global.f32 	[%rd10], %f1;
	bra.uni 	$L__BB14_4;
$L__BB14_3:
	mul.f32 	%f3, %f2, %f1;
	add.s64 	%rd8, %rd1, %rd5;
	st.global.f32 	[%rd8], %f3;
$L__BB14_4:
	ret;

}
	// .globl	backwardleakyfloat
.visible .entry backwardleakyfloat(
	.param .u32 backwardleakyfloat_param_0,
	.param .u64 .ptr .align 1 backwardleakyfloat_param_1,
	.param .u64 .ptr .align 1 backwardleakyfloat_param_2,
	.param .u64 .ptr .align 1 backwardleakyfloat_param_3,
	.param .f32 backwardleakyfloat_param_4
)
{
	.reg .pred 	%p<3>;
	.reg .b32 	%r<9>;
	.reg .b32 	%f<6>;
	.reg .b64 	%rd<15>;

	ld.param.u32 	%r2, [backwardleakyfloat_param_0];
	ld.param.u64 	%rd3, [backwardleakyfloat_param_1];
	ld.param.u64 	%rd4, [backwardleakyfloat_param_2];
	ld.param.u64 	%rd5, [backwardleakyfloat_param_3];
	ld.param.f32 	%f1, [backwardleakyfloat_param_4];
	cvta.to.global.u64 	%rd1, %rd4;
	cvta.to.global.u64 	%rd2, %rd5;
	mov.u32 	%r3, %ctaid.y;
	mov.u32 	%r4, %nctaid.x;
	mov.u32 	%r5, %ntid.x;
	mov.u32 	%r6, %ctaid.x;
	mov.u32 	%r7, %tid.x;
	mad.lo.s32 	%r8, %r3, %r4, %r6;
	mad.lo.s32 	%r1, %r8, %r5, %r7;
	setp.ge.s32 	%p1, %r1, %r2;
	@%p1 bra 	$L__BB15_4;
	cvta.to.global.u64 	%rd6, %rd3;
	mul.wide.s32 	%rd7, %r1, 4;
	add.s64 	%rd8, %rd6, %rd7;
	ld.global.f32 	%f2, [%rd8];
	setp.leu.f32 	%p2, %f2, 0f00000000;
	@%p2 bra 	$L__BB15_3;
	add.s64 	%rd13, %rd2, %rd7;
	ld.global.f32 	%f5, [%rd13];
	add.s64 	%rd14, %rd1, %rd7;
	st.global.f32 	[%rd14], %f5;
	bra.uni 	$L__BB15_4;
$L__BB15_3:
	add.s64 	%rd10, %rd2, %rd7;
	ld.global.f32 	%f3, [%rd10];
	mul.f32 	%f4, %f1, %f3;
	add.s64 	%rd11, %rd1, %rd7;
	st.global.f32 	[%rd11], %f4;
$L__BB15_4:
	ret;

}


// ===== COMPILED SASS (sm_100) =====

	.target	sm_100

	.elftype	@"ET_EXEC"


//--------------------- .note.nv.tkinfo           --------------------------
	.section	.note.nv.tkinfo,"",@"SHT_NOTE"
	.sectionflags	@"SHF_NOTE_NV_TKINFO"
	.tkinfo
        /*0018*/ 	.word	0x00000002
        /*0030*/ 	.string	""
        /*0030*/ 	.string	"ptxas"
        /*0030*/ 	.string	"Cuda compilation tools, release 13.0, V13.0.88"
        /*0030*/ 	.string	"Build cuda_13.0.r13.0/compiler.36424714_0"
        /*0030*/ 	.string	"-arch sm_100 -m 64 "



//--------------------- .note.nv.cuinfo           --------------------------
	.section	.note.nv.cuinfo,"",@"SHT_NOTE"
	.sectionflags	@"SHF_NOTE_NV_CUINFO"
        /*0018*/ 	.short	0x0002
        /*001a*/ 	.short	0x0064
        /*001c*/ 	.short	0x0082
	.zero		2


//--------------------- .nv.info                  --------------------------
	.section	.nv.info,"",@"SHT_CUDA_INFO"
	.align	4


	//----- nvinfo : EIATTR_REGCOUNT
	.align		4
        /*0000*/ 	.byte	0x04, 0x2f
        /*0002*/ 	.short	(.L_1 - .L_0)
	.align		4
.L_0:
        /*0004*/ 	.word	index@(Transpose)
        /*0008*/ 	.word	0x00000020


	//----- nvinfo : EIATTR_FRAME_SIZE
	.align		4
.L_1:
        /*000c*/ 	.byte	0x04, 0x11
        /*000e*/ 	.short	(.L_3 - .L_2)
	.align		4
.L_2:
        /*0010*/ 	.word	index@(Transpose)
        /*0014*/ 	.word	0x00000000


	//----- nvinfo : EIATTR_REGCOUNT
	.align		4
.L_3:
        /*0018*/ 	.byte	0x04, 0x2f
        /*001a*/ 	.short	(.L_5 - .L_4)
	.align		4
.L_4:
        /*001c*/ 	.word	index@(ShapetoBatch4DNHWC)
        /*0020*/ 	.word	0x00000016


	//----- nvinfo : EIATTR_FRAME_SIZE
	.align		4
.L_5:
        /*0024*/ 	.byte	0x04, 0x11
        /*0026*/ 	.short	(.L_7 - .L_6)
	.align		4
.L_6:
        /*0028*/ 	.word	index@(ShapetoBatch4DNHWC)
        /*002c*/ 	.word	0x00000000


	//----- nvinfo : EIATTR_REGCOUNT
	.align		4
.L_7:
        /*0030*/ 	.byte	0x04, 0x2f
        /*0032*/ 	.short	(.L_9 - .L_8)
	.align		4
.L_8:
        /*0034*/ 	.word	index@(ShapetoBatch4DNCHW)
        /*0038*/ 	.word	0x00000018


	//----- nvinfo : EIATTR_FRAME_SIZE
	.align		4
.L_9:
        /*003c*/ 	.byte	0x04, 0x11
        /*003e*/ 	.short	(.L_11 - .L_10)
	.align		4
.L_10:
        /*0040*/ 	.word	index@(ShapetoBatch4DNCHW)
        /*0044*/ 	.word	0x00000000


	//----- nvinfo : EIATTR_REGCOUNT
	.align		4
.L_11:
        /*0048*/ 	.byte	0x04, 0x2f
        /*004a*/ 	.short	(.L_13 - .L_12)
	.align		4
.L_12:
        /*004c*/ 	.word	index@(ShapetoBatch4Dold)
        /*0050*/ 	.word	0x0000001b


	//----- nvinfo : EIATTR_FRAME_SIZE
	.align		4
.L_13:
        /*0054*/ 	.byte	0x04, 0x11
        /*0056*/ 	.short	(.L_15 - .L_14)
	.align		4
.L_14:
        /*0058*/ 	.word	index@(ShapetoBatch4Dold)
        /*005c*/ 	.word	0x00000000


	//----- nvinfo : EIATTR_REGCOUNT
	.align		4
.L_15:
        /*0060*/ 	.byte	0x04, 0x2f
        /*0062*/ 	.short	(.L_17 - .L_16)
	.align		4
.L_16:
        /*0064*/ 	.word	index@(adagradfloat)
        /*0068*/ 	.word	0x00000012


	//----- nvinfo : EIATTR_FRAME_SIZE
	.align		4
.L_17:
        /*006c*/ 	.byte	0x04, 0x11
        /*006e*/ 	.short	(.L_19 - .L_18)
	.align		4
.L_18:
        /*0070*/ 	.word	index@($__internal_10_$__cuda_sm3x_div_rn_noftz_f32_slowpath)
        /*0074*/ 	.word	0x00000000


	//----- nvinfo : EIATTR_FRAME_SIZE
	.align		4
.L_19:
        /*0078*/ 	.byte	0x04, 0x11
        /*007a*/ 	.short	(.L_21 - .L_20)
	.align		4
.L_20:
        /*007c*/ 	.word	index@($__internal_9_$__cuda_sm20_sqrt_rn_f32_slowpath)
        /*0080*/ 	.word	0x00000000


	//----- nvinfo : EIATTR_FRAME_SIZE
	.align		4
.L_21:
        /*0084*/ 	.byte	0x04, 0x11
        /*0086*/ 	.short	(.L_23 - .L_22)
	.align		4
.L_22:
        /*0088*/ 	.word	index@(adagradfloat)
        /*008c*/ 	.word	0x00000000


	//----- nvinfo : EIATTR_REGCOUNT
	.align		4
.L_23:
        /*0090*/ 	.byte	0x04, 0x2f
        /*0092*/ 	.short	(.L_25 - .L_24)
	.align		4
.L_24:
        /*0094*/ 	.word	index@(adamfloat)
        /*0098*/ 	.word	0x0000001d


	//----- nvinfo : EIATTR_FRAME_SIZE
	.align		4
.L_25:
        /*009c*/ 	.byte	0x04, 0x11
        /*009e*/ 	.short	(.L_27 - .L_26)
	.align		4
.L_26:
        /*00a0*/ 	.word	index@($__internal_8_$__cuda_sm3x_div_rn_noftz_f32_slowpath)
        /*00a4*/ 	.word	0x00000000


	//----- nvinfo : EIATTR_FRAME_SIZE
	.align		4
.L_27:
        /*00a8*/ 	.byte	0x04, 0x11
        /*00aa*/ 	.short	(.L_29 - .L_28)
	.align		4
.L_28:
        /*00ac*/ 	.word	index@($__internal_7_$__cuda_sm20_sqrt_rn_f32_slowpath)
        /*00b0*/ 	.word	0x00000000


	//----- nvinfo : EIATTR_FRAME_SIZE
	.align		4
.L_29:
        /*00b4*/ 	.byte	0x04, 0x11
        /*00b6*/ 	.short	(.L_31 - .L_30)
	.align		4
.L_30:
        /*00b8*/ 	.word	index@($__internal_6_$__cuda_sm20_div_rn_f64_full)
        /*00bc*/ 	.word	0x00000000


	//----- nvinfo : EIATTR_FRAME_SIZE
	.align		4
.L_31:
        /*00c0*/ 	.byte	0x04, 0x11
        /*00c2*/ 	.short	(.L_33 - .L_32)
	.align		4
.L_32:
        /*00c4*/ 	.word	index@(adamfloat)
        /*00c8*/ 	.word	0x00000000


	//----- nvinfo : EIATTR_REGCOUNT
	.align		4
.L_33:
        /*00cc*/ 	.byte	0x04, 0x2f
        /*00ce*/ 	.short	(.L_35 - .L_34)
	.align		4
.L_34:
        /*00d0*/ 	.word	index@(adadeltafloat)
        /*00d4*/ 	.word	0x00000012


	//----- nvinfo : EIATTR_FRAME_SIZE
	.align		4
.L_35:
        /*00d8*/ 	.byte	0x04, 0x11
        /*00da*/ 	.short	(.L_37 - .L_36)
	.align		4
.L_36:
        /*00dc*/ 	.word	index@($__internal_5_$__cuda_sm3x_div_rn_noftz_f32_slowpath)
        /*00e0*/ 	.word	0x00000000


	//----- nvinfo : EIATTR_FRAME_SIZE
	.align		4
.L_37:
        /*00e4*/ 	.byte	0x04, 0x11
        /*00e6*/ 	.short	(.L_39 - .L_38)
	.align		4
.L_38:
        /*00e8*/ 	.word	index@($__internal_4_$__cuda_sm20_sqrt_rn_f32_slowpath)
        /*00ec*/ 	.word	0x00000000


	//----- nvinfo : EIATTR_FRAME_SIZE
	.align		4
.L_39:
        /*00f0*/ 	.byte	0x04, 0x11
        /*00f2*/ 	.short	(.L_41 - .L_40)
	.align		4
.L_40:
        /*00f4*/ 	.word	index@(adadeltafloat)
        /*00f8*/ 	.word	0x00000000


	//----- nvinfo : EIATTR_REGCOUNT
	.align		4
.L_41:
        /*00fc*/ 	.byte	0x04, 0x2f
        /*00fe*/ 	.short	(.L_43 - .L_42)
	.align		4
.L_42:
        /*0100*/ 	.word	index@(l1regularizationfloat)
        /*0104*/ 	.word	0x00000012


	//----- nvinfo : EIATTR_FRAME_SIZE
	.align		4
.L_43:
        /*0108*/ 	.byte	0x04, 0x11
        /*010a*/ 	.short	(.L_45 - .L_44)
	.align		4
.L_44:
        /*010c*/ 	.word	index@($__internal_3_$__cuda_sm3x_div_rn_noftz_f32_slowpath)
        /*0110*/ 	.word	0x00000000


	//----- nvinfo : EIATTR_FRAME_SIZE
	.align		4
.L_45:
        /*0114*/ 	.byte	0x04, 0x11
        /*0116*/ 	.short	(.L_47 - .L_46)
	.align		4
.L_46:
        /*0118*/ 	.word	index@(l1regularizationfloat)
        /*011c*/ 	.word	0x00000000


	//----- nvinfo : EIATTR_REGCOUNT
	.align		4
.L_47:
        /*0120*/ 	.byte	0x04, 0x2f
        /*0122*/ 	.short	(.L_49 - .L_48)
	.align		4
.L_48:
        /*0124*/ 	.word	index@(Segment1stDim)
        /*0128*/ 	.word	0x0000000a


	//----- nvinfo : EIATTR_FRAME_SIZE
	.align		4
.L_49:
        /*012c*/ 	.byte	0x04, 0x11
        /*012e*/ 	.short	(.L_51 - .L_50)
	.align		4
.L_50:
        /*0130*/ 	.word	index@(Segment1stDim)
        /*0134*/ 	.word	0x00000000


	//----- nvinfo : EIATTR_REGCOUNT
	.align		4
.L_51:
        /*0138*/ 	.byte	0x04, 0x2f
        /*013a*/ 	.short	(.L_53 - .L_52)
	.align		4
.L_52:
        /*013c*/ 	.word	index@(l2regularizationfloat)
        /*0140*/ 	.word	0x00000012


	//----- nvinfo : EIATTR_FRAME_SIZE
	.align		4
.L_53:
        /*0144*/ 	.byte	0x04, 0x11
        /*0146*/ 	.short	(.L_55 - .L_54)
	.align		4
.L_54:
        /*0148*/ 	.word	index@($__internal_2_$__cuda_sm3x_div_rn_noftz_f32_slowpath)
        /*014c*/ 	.word	0x00000000


	//----- nvinfo : EIATTR_FRAME_SIZE
	.align		4
.L_55:
        /*0150*/ 	.byte	0x04, 0x11
        /*0152*/ 	.short	(.L_57 - .L_56)
	.align		4
.L_56:
        /*0154*/ 	.word	index@(l2regularizationfloat)
        /*0158*/ 	.word	0x00000000


	//----- nvinfo : EIATTR_REGCOUNT
	.align		4
.L_57:
        /*015c*/ 	.byte	0x04, 0x2f
        /*015e*/ 	.short	(.L_59 - .L_58)
	.align		4
.L_58:
        /*0160*/ 	.word	index@(batchregfloat)
        /*0164*/ 	.word	0x00000010


	//----- nvinfo : EIATTR_FRAME_SIZE
	.align		4
.L_59:
        /*0168*/ 	.byte	0x04, 0x11
        /*016a*/ 	.short	(.L_61 - .L_60)
	.align		4
.L_60:
        /*016c*/ 	.word	index@($__internal_1_$__cuda_sm3x_div_rn_noftz_f32_slowpath)
        /*0170*/ 	.word	0x00000000


	//----- nvinfo : EIATTR_FRAME_SIZE
	.align		4
.L_61:
        /*0174*/ 	.byte	0x04, 0x11
        /*0176*/ 	.short	(.L_63 - .L_62)
	.align		4
.L_62:
        /*0178*/ 	.word	index@(batchregfloat)
        /*017c*/ 	.word	0x00000000


	//----- nvinfo : EIATTR_REGCOUNT
	.align		4
.L_63:
        /*0180*/ 	.byte	0x04, 0x2f
        /*0182*/ 	.short	(.L_65 - .L_64)
	.align		4
.L_64:
        /*0184*/ 	.word	index@(l1l2regularizationfloat)
        /*0188*/ 	.word	0x00000014


	//----- nvinfo : EIATTR_FRAME_SIZE
	.align		4
.L_65:
        /*018c*/ 	.byte	0x04, 0x11
        /*018e*/ 	.short	(.L_67 - .L_66)
	.align		4
.L_66:
        /*0190*/ 	.word	index@($__internal_0_$__cuda_sm3x_div_rn_noftz_f32_slowpath)
        /*0194*/ 	.word	0x00000000


	//----- nvinfo : EIATTR_FRAME_SIZE
	.align		4
.L_67:
        /*0198*/ 	.byte	0x04, 0x11
        /*019a*/ 	.short	(.L_69 - .L_68)
	.align		4
.L_68:
        /*019c*/ 	.word	index@(l1l2regularizationfloat)
        /*01a0*/ 	.word	0x00000000


	//----- nvinfo : EIATTR_REGCOUNT
	.align		4
.L_69:
        /*01a4*/ 	.byte	0x04, 0x2f
        /*01a6*/ 	.short	(.L_71 - .L_70)
	.align		4
.L_70:
        /*01a8*/ 	.word	index@(forwardParametricfloat)
        /*01ac*/ 	.word	0x0000000e


	//----- nvinfo : EIATTR_FRAME_SIZE
	.align		4
.L_71:
        /*01b0*/ 	.byte	0x04, 0x11
        /*01b2*/ 	.short	(.L_73 - .L_72)
	.align		4
.L_72:
        /*01b4*/ 	.word	index@(forwardParametricfloat)
        /*01b8*/ 	.word	0x00000000


	//----- nvinfo : EIATTR_REGCOUNT
	.align		4
.L_73:
        /*01bc*/ 	.byte	0x04, 0x2f
        /*01be*/ 	.short	(.L_75 - .L_74)
	.align		4
.L_74:
        /*01c0*/ 	.word	index@(backwardParametricfloat)
        /*01c4*/ 	.word	0x00000014


	//----- nvinfo : EIATTR_FRAME_SIZE
	.align		4
.L_75:
        /*01c8*/ 	.byte	0x04, 0x11
        /*01ca*/ 	.short	(.L_77 - .L_76)
	.align		4
.L_76:
        /*01cc*/ 	.word	index@(backwardParametricfloat)
        /*01d0*/ 	.word	0x00000000


	//----- nvinfo : EIATTR_REGCOUNT
	.align		4
.L_77:
        /*01d4*/ 	.byte	0x04, 0x2f
        /*01d6*/ 	.short	(.L_79 - .L_78)
	.align		4
.L_78:
        /*01d8*/ 	.word	index@(forwardleakyfloat)
        /*01dc*/ 	.word	0x0000000c


	//----- nvinfo : EIATTR_FRAME_SIZE
	.align		4
.L_79:
        /*01e0*/ 	.byte	0x04, 0x11
        /*01e2*/ 	.short	(.L_81 - .L_80)
	.align		4
.L_80:
        /*01e4*/ 	.word	index@(forwardleakyfloat)
        /*01e8*/ 	.word	0x00000000


	//----- nvinfo : EIATTR_REGCOUNT
	.align		4
.L_81:
        /*01ec*/ 	.byte	0x04, 0x2f
        /*01ee*/ 	.short	(.L_83 - .L_82)
	.align		4
.L_82:
        /*01f0*/ 	.word	index@(backwardleakyfloat)
        /*01f4*/ 	.word	0x0000000a


	//----- nvinfo : EIATTR_FRAME_SIZE
	.align		4
.L_83:
        /*01f8*/ 	.byte	0x04, 0x11
        /*01fa*/ 	.short	(.L_85 - .L_84)
	.align		4
.L_84:
        /*01fc*/ 	.word	index@(backwardleakyfloat)
        /*0200*/ 	.word	0x00000000


	//----- nvinfo : EIATTR_MIN_STACK_SIZE
	.align		4
.L_85:
        /*0204*/ 	.byte	0x04, 0x12
        /*0206*/ 	.short	(.L_87 - .L_86)
	.align		4
.L_86:
        /*0208*/ 	.word	index@(backwardleakyfloat)
        /*020c*/ 	.word	0x00000000


	//----- nvinfo : EIATTR_MIN_STACK_SIZE
	.align		4
.L_87:
        /*0210*/ 	.byte	0x04, 0x12
        /*0212*/ 	.short	(.L_89 - .L_88)
	.align		4
.L_88:
        /*0214*/ 	.word	index@(forwardleakyfloat)
        /*0218*/ 	.word	0x00000000


	//----- nvinfo : EIATTR_MIN_STACK_SIZE
	.align		4
.L_89:
        /*021c*/ 	.byte	0x04, 0x12
        /*021e*/ 	.short	(.L_91 - .L_90)
	.align		4
.L_90:
        /*0220*/ 	.word	index@(backwardParametricfloat)
        /*0224*/ 	.word	0x00000000


	//----- nvinfo : EIATTR_MIN_STACK_SIZE
	.align		4
.L_91:
        /*0228*/ 	.byte	0x04, 0x12
        /*022a*/ 	.short	(.L_93 - .L_92)
	.align		4
.L_92:
        /*022c*/ 	.word	index@(forwardParametricfloat)
        /*0230*/ 	.word	0x00000000


	//----- nvinfo : EIATTR_MIN_STACK_SIZE
	.align		4
.L_93:
        /*0234*/ 	.byte	0x04, 0x12
        /*0236*/ 	.short	(.L_95 - .L_94)
	.align		4
.L_94:
        /*0238*/ 	.word	index@(l1l2regularizationfloat)
        /*023c*/ 	.word	0x00000000


	//----- nvinfo : EIATTR_MIN_STACK_SIZE
	.align		4
.L_95:
        /*0240*/ 	.byte	0x04, 0x12
        /*0242*/ 	.short	(.L_97 - .L_96)
	.align		4
.L_96:
        /*0244*/ 	.word	index@(batchregfloat)
        /*0248*/ 	.word	0x00000000


	//----- nvinfo : EIATTR_MIN_STACK_SIZE
	.align		4
.L_97:
        /*024c*/ 	.byte	0x04, 0x12
        /*024e*/ 	.short	(.L_99 - .L_98)
	.align		4
.L_98:
        /*0250*/ 	.word	index@(l2regularizationfloat)
        /*0254*/ 	.word	0x00000000


	//----- nvinfo : EIATTR_MIN_STACK_SIZE
	.align		4
.L_99:
        /*0258*/ 	.byte	0x04, 0x12
        /*025a*/ 	.short	(.L_101 - .L_100)
	.align		4
.L_100:
        /*025c*/ 	.word	index@(Segment1stDim)
        /*0260*/ 	.word	0x00000000


	//----- nvinfo : EIATTR_MIN_STACK_SIZE
	.align		4
.L_101:
        /*0264*/ 	.byte	0x04, 0x12
        /*0266*/ 	.short	(.L_103 - .L_102)
	.align		4
.L_102:
        /*0268*/ 	.word	index@(l1regularizationfloat)
        /*026c*/ 	.word	0x00000000


	//----- nvinfo : EIATTR_MIN_STACK_SIZE
	.align		4
.L_103:
        /*0270*/ 	.byte	0x04, 0x12
        /*0272*/ 	.short	(.L_105 - .L_104)
	.align		4
.L_104:
        /*0274*/ 	.word	index@(adadeltafloat)
        /*0278*/ 	.word	0x00000000


	//----- nvinfo : EIATTR_MIN_STACK_SIZE
	.align		4
.L_105:
        /*027c*/ 	.byte	0x04, 0x12
        /*027e*/ 	.short	(.L_107 - .L_106)
	.align		4
.L_106:
        /*0280*/ 	.word	index@(adamfloat)
        /*0284*/ 	.word	0x00000000


	//----- nvinfo : EIATTR_MIN_STACK_SIZE
	.align		4
.L_107:
        /*0288*/ 	.byte	0x04, 0x12
        /*028a*/ 	.short	(.L_109 - .L_108)
	.align		4
.L_108:
        /*028c*/ 	.word	index@(adagradfloat)
        /*0290*/ 	.word	0x00000000


	//----- nvinfo : EIATTR_MIN_STACK_SIZE
	.align		4
.L_109:
        /*0294*/ 	.byte	0x04, 0x12
        /*0296*/ 	.short	(.L_111 - .L_110)
	.align		4
.L_110:
        /*0298*/ 	.word	index@(ShapetoBatch4Dold)
        /*029c*/ 	.word	0x00000000


	//----- nvinfo : EIATTR_MIN_STACK_SIZE
	.align		4
.L_111:
        /*02a0*/ 	.byte	0x04, 0x12
        /*02a2*/ 	.short	(.L_113 - .L_112)
	.align		4
.L_112:
        /*02a4*/ 	.word	index@(ShapetoBatch4DNCHW)
        /*02a8*/ 	.word	0x00000000


	//----- nvinfo : EIATTR_MIN_STACK_SIZE
	.align		4
.L_113:
        /*02ac*/ 	.byte	0x04, 0x12
        /*02ae*/ 	.short	(.L_115 - .L_114)
	.align		4
.L_114:
        /*02b0*/ 	.word	index@(ShapetoBatch4DNHWC)
        /*02b4*/ 	.word	0x00000000


	//----- nvinfo : EIATTR_MIN_STACK_SIZE
	.align		4
.L_115:
        /*02b8*/ 	.byte	0x04, 0x12
        /*02ba*/ 	.short	(.L_117 - .L_116)
	.align		4
.L_116:
        /*02bc*/ 	.word	index@(Transpose)
        /*02c0*/ 	.word	0x00000000
.L_117:


//--------------------- .nv.compat                --------------------------
	.section	.nv.compat,"",@"SHT_CUDA_COMPAT_INFO"
	.align	4
        /*0000*/ 	.byte	0x02, 0x09, 0x00, 0x00, 0x02, 0x02, 0x01, 0x00, 0x02, 0x05, 0x05, 0x00, 0x03, 0x07, 0x01, 0x01
        /*0010*/ 	.byte	0x02, 0x03, 0x00, 0x00, 0x02, 0x06, 0x01, 0x00, 0x04, 0x0b, 0x08, 0x00, 0x01, 0x00, 0x00, 0x00
        /*0020*/ 	.byte	0x00, 0x00, 0x00, 0x00


//--------------------- .nv.info.backwardleakyfloat --------------------------
	.section	.nv.info.backwardleakyfloat,"",@"SHT_CUDA_INFO"
	.sectionflags	@""
	.align	4


	//----- nvinfo : EIATTR_CUDA_API_VERSION
	.align		4
        /*0000*/ 	.byte	0x04, 0x37
        /*0002*/ 	.short	(.L_119 - .L_118)
.L_118:
        /*0004*/ 	.word	0x00000082


	//----- nvinfo : EIATTR_KPARAM_INFO
	.align		4
.L_119:
        /*0008*/ 	.byte	0x04, 0x17
        /*000a*/ 	.short	(.L_121 - .L_120)
.L_120:
        /*000c*/ 	.word	0x00000000
        /*0010*/ 	.short	0x0004
        /*0012*/ 	.short	0x0020
        /*0014*/ 	.byte	0x00, 0xf0, 0x11, 0x00


	//----- nvinfo : EIATTR_KPARAM_INFO
	.align		4
.L_121:
        /*0018*/ 	.byte	0x04, 0x17
        /*001a*/ 	.short	(.L_123 - .L_122)
.L_122:
        /*001c*/ 	.word	0x00000000
        /*0020*/ 	.short	0x0003
        /*0022*/ 	.short	0x0018
        /*0024*/ 	.byte	0x00, 0xf5, 0x21, 0x00


	//----- nvinfo : EIATTR_KPARAM_INFO
	.align		4
.L_123:
        /*0028*/ 	.byte	0x04, 0x17
        /*002a*/ 	.short	(.L_125 - .L_124)
.L_124:
        /*002c*/ 	.word	0x00000000
        /*0030*/ 	.short	0x0002
        /*0032*/ 	.short	0x0010
        /*0034*/ 	.byte	0x00, 0xf5, 0x21, 0x00


	//----- nvinfo : EIATTR_KPARAM_INFO
	.align		4
.L_125:
        /*0038*/ 	.byte	0x04, 0x17
        /*003a*/ 	.short	(.L_127 - .L_126)
.L_126:
        /*003c*/ 	.word	0x00000000
        /*0040*/ 	.short	0x0001
        /*0042*/ 	.short	0x0008
        /*0044*/ 	.byte	0x00, 0xf5, 0x21, 0x00


	//----- nvinfo : EIATTR_KPARAM_INFO
	.align		4
.L_127:
        /*0048*/ 	.byte	0x04, 0x17
        /*004a*/ 	.short	(.L_129 - .L_128)
.L_128:
        /*004c*/ 	.word	0x00000000
        /*0050*/ 	.short	0x0000
        /*0052*/ 	.short	0x0000
        /*0054*/ 	.byte	0x00, 0xf0, 0x11, 0x00


	//----- nvinfo : EIATTR_SPARSE_MMA_MASK
	.align		4
.L_129:
        /*0058*/ 	.byte	0x03, 0x50
        /*005a*/ 	.short	0x0000


	//----- nvinfo : EIATTR_MAXREG_COUNT
	.align		4
        /*005c*/ 	.byte	0x03, 0x1b
        /*005e*/ 	.short	0x00ff


	//----- nvinfo : EIATTR_MERCURY_ISA_VERSION
	.align		4
        /*0060*/ 	.byte	0x03, 0x5f
        /*0062*/ 	.short	0x0101


	//----- nvinfo : EIATTR_VRC_CTA_INIT_COUNT
	.align		4
        /*0064*/ 	.byte	0x02, 0x4a
	.zero		1
	.zero		1


	//----- nvinfo : EIATTR_EXIT_INSTR_OFFSETS
	.align		4
        /*0068*/ 	.byte	0x04, 0x1c
        /*006a*/ 	.short	(.L_131 - .L_130)


	//   ....[0]....
.L_130:
        /*006c*/ 	.word	0x000000a0


	//   ....[1]....
        /*0070*/ 	.word	0x00000170


	//   ....[2]....
        /*0074*/ 	.word	0x00000200


	//----- nvinfo : EIATTR_CRS_STACK_SIZE
	.align		4
.L_131:
        /*0078*/ 	.byte	0x04, 0x1e
        /*007a*/ 	.short	(.L_133 - .L_132)
.L_132:
        /*007c*/ 	.word	0x00000000


	//----- nvinfo : EIATTR_CBANK_PARAM_SIZE
	.align		4
.L_133:
        /*0080*/ 	.byte	0x03, 0x19
        /*0082*/ 	.short	0x0024


	//----- nvinfo : EIATTR_PARAM_CBANK
	.align		4
        /*0084*/ 	.byte	0x04, 0x0a
        /*0086*/ 	.short	(.L_135 - .L_134)
	.align		4
.L_134:
        /*0088*/ 	.word	index@(.nv.constant0.backwardleakyfloat)
        /*008c*/ 	.short	0x0380
        /*008e*/ 	.short	0x0024


	//----- nvinfo : EIATTR_SW_WAR
	.align		4
.L_135:
        /*0090*/ 	.byte	0x04, 0x36
        /*0092*/ 	.short	(.L_137 - .L_136)
.L_136:
        /*0094*/ 	.word	0x00000008
.L_137:


//--------------------- .nv.info.forwardleakyfloat --------------------------
	.section	.nv.info.forwardleakyfloat,"",@"SHT_CUDA_INFO"
	.sectionflags	@""
	.align	4


	//----- nvinfo : EIATTR_CUDA_API_VERSION
	.align		4
        /*0000*/ 	.byte	0x04, 0x37
        /*0002*/ 	.short	(.L_139 - .L_138)
.L_138:
        /*0004*/ 	.word	0x00000082


	//----- nvinfo : EIATTR_KPARAM_INFO
	.align		4
.L_139:
        /*0008*/ 	.byte	0x04, 0x17
        /*000a*/ 	.short	(.L_141 - .L_140)
.L_140:
        /*000c*/ 	.word	0x00000000
        /*0010*/ 	.short	0x0003
        /*0012*/ 	.short	0x0018
        /*0014*/ 	.byte	0x00, 0xf0, 0x11, 0x00


	//----- nvinfo : EIATTR_KPARAM_INFO
	.align		4
.L_141:
        /*0018*/ 	.byte	0x04, 0x17
        /*001a*/ 	.short	(.L_143 - .L_142)
.L_142:
        /*001c*/ 	.word	0x00000000
        /*0020*/ 	.short	0x0002
        /*0022*/ 	.short	0x0010
        /*0024*/ 	.byte	0x00, 0xf5, 0x21, 0x00


	//----- nvinfo : EIATTR_KPARAM_INFO
	.align		4
.L_143:
        /*0028*/ 	.byte	0x04, 0x17
        /*002a*/ 	.short	(.L_145 - .L_144)
.L_144:
        /*002c*/ 	.word	0x00000000
        /*0030*/ 	.short	0x0001
        /*0032*/ 	.short	0x0008
        /*0034*/ 	.byte	0x00, 0xf5, 0x21, 0x00


	//----- nvinfo : EIATTR_KPARAM_INFO
	.align		4
.L_145:
        /*0038*/ 	.byte	0x04, 0x17
        /*003a*/ 	.short	(.L_147 - .L_146)
.L_146:
        /*003c*/ 	.word	0x00000000
        /*0040*/ 	.short	0x0000
        /*0042*/ 	.short	0x0000
        /*0044*/ 	.byte	0x00, 0xf0, 0x11, 0x00


	//----- nvinfo : EIATTR_SPARSE_MMA_MASK
	.align		4
.L_147:
        /*0048*/ 	.byte	0x03, 0x50
        /*004a*/ 	.short	0x0000


	//----- nvinfo : EIATTR_MAXREG_COUNT
	.align		4
        /*004c*/ 	.byte	0x03, 0x1b
        /*004e*/ 	.short	0x00ff


	//----- nvinfo : EIATTR_MERCURY_ISA_VERSION
	.align		4
        /*0050*/ 	.byte	0x03, 0x5f
        /*0052*/ 	.short	0x0101


	//----- nvinfo : EIATTR_VRC_CTA_INIT_COUNT
	.align		4
        /*0054*/ 	.byte	0x02, 0x4a
	.zero		1
	.zero		1


	//----- nvinfo : EIATTR_EXIT_INSTR_OFFSETS
	.align		4
        /*0058*/ 	.byte	0x04, 0x1c
        /*005a*/ 	.short	(.L_149 - .L_148)


	//   ....[0]....
.L_148:
        /*005c*/ 	.word	0x000000a0


	//   ....[1]....
        /*0060*/ 	.word	0x00000130


	//   ....[2]....
        /*0064*/ 	.word	0x00000190


	//----- nvinfo : EIATTR_CBANK_PARAM_SIZE
	.align		4
.L_149:
        /*0068*/ 	.byte	0x03, 0x19
        /*006a*/ 	.short	0x001c


	//----- nvinfo : EIATTR_PARAM_CBANK
	.align		4
        /*006c*/ 	.byte	0x04, 0x0a
        /*006e*/ 	.short	(.L_151 - .L_150)
	.align		4
.L_150:
        /*0070*/ 	.word	index@(.nv.constant0.forwardleakyfloat)
        /*0074*/ 	.short	0x0380
        /*0076*/ 	.short	0x001c


	//----- nvinfo : EIATTR_SW_WAR
	.align		4
.L_151:
        /*0078*/ 	.byte	0x04, 0x36
        /*007a*/ 	.short	(.L_153 - .L_152)
.L_152:
        /*007c*/ 	.word	0x00000008
.L_153:


//--------------------- .nv.info.backwardParametricfloat --------------------------
	.section	.nv.info.backwardParametricfloat,"",@"SHT_CUDA_INFO"
	.sectionflags	@""
	.align	4


	//----- nvinfo : EIATTR_CUDA_API_VERSION
	.align		4
        /*0000*/ 	.byte	0x04, 0x37
        /*0002*/ 	.short	(.L_155 - .L_154)
.L_154:
        /*0004*/ 	.word	0x00000082


	//----- nvinfo : EIATTR_KPARAM_INFO
	.align		4
.L_155:
        /*0008*/ 	.byte	0x04, 0x17
        /*000a*/ 	.short	(.L_157 - .L_156)
.L_156:
        /*000c*/ 	.word	0x00000000
        /*0010*/ 	.short	0x0006
        /*0012*/ 	.short	0x0028
        /*0014*/ 	.byte	0x00, 0xf5, 0x21, 0x00


	//----- nvinfo : EIATTR_KPARAM_INFO
	.align		4
.L_157:
        /*0018*/ 	.byte	0x04, 0x17
        /*001a*/ 	.short	(.L_159 - .L_158)
.L_158:
        /*001c*/ 	.word	0x00000000
        /*0020*/ 	.short	0x0005
        /*0022*/ 	.short	0x0020
        /*0024*/ 	.byte	0x00, 0xf5, 0x21, 0x00


	//----- nvinfo : EIATTR_KPARAM_INFO
	.align		4
.L_159:
        /*0028*/ 	.byte	0x04, 0x17
        /*002a*/ 	.short	(.L_161 - .L_160)
.L_160:
        /*002c*/ 	.word	0x00000000
        /*0030*/ 	.short	0x0004
        /*0032*/ 	.short	0x0018
        /*0034*/ 	.byte	0x00, 0xf5, 0x21, 0x00


	//----- nvinfo : EIATTR_KPARAM_INFO
	.align		4
.L_161:
        /*0038*/ 	.byte	0x04, 0x17
        /*003a*/ 	.short	(.L_163 - .L_162)
.L_162:
        /*003c*/ 	.word	0x00000000
        /*0040*/ 	.short	0x0003
        /*0042*/ 	.short	0x0010
        /*0044*/ 	.byte	0x00, 0xf5, 0x21, 0x00


	//----- nvinfo : EIATTR_KPARAM_INFO
	.align		4
.L_163:
        /*0048*/ 	.byte	0x04, 0x17
        /*004a*/ 	.short	(.L_165 - .L_164)
.L_164:
        /*004c*/ 	.word	0x00000000
        /*0050*/ 	.short	0x0002
        /*0052*/ 	.short	0x0008
        /*0054*/ 	.byte	0x00, 0xf5, 0x21, 0x00


	//----- nvinfo : EIATTR_KPARAM_INFO
	.align		4
.L_165:
        /*0058*/ 	.byte	0x04, 0x17
        /*005a*/ 	.short	(.L_167 - .L_166)
.L_166:
        /*005c*/ 	.word	0x00000000
        /*0060*/ 	.short	0x0001
        /*0062*/ 	.short	0x0004
        /*0064*/ 	.byte	0x00, 0xf0, 0x11, 0x00


	//----- nvinfo : EIATTR_KPARAM_INFO
	.align		4
.L_167:
        /*0068*/ 	.byte	0x04, 0x17
        /*006a*/ 	.short	(.L_169 - .L_168)
.L_168:
        /*006c*/ 	.word	0x00000000
        /*0070*/ 	.short	0x0000
        /*0072*/ 	.short	0x0000
        /*0074*/ 	.byte	0x00, 0xf0, 0x11, 0x00


	//----- nvinfo : EIATTR_SPARSE_MMA_MASK
	.align		4
.L_169:
        /*0078*/ 	.byte	0x03, 0x50
        /*007a*/ 	.short	0x0000


	//----- nvinfo : EIATTR_MAXREG_COUNT
	.align		4
        /*007c*/ 	.byte	0x03, 0x1b
        /*007e*/ 	.short	0x00ff


	//----- nvinfo : EIATTR_MERCURY_ISA_VERSION
	.align		4
        /*0080*/ 	.byte	0x03, 0x5f
        /*0082*/ 	.short	0x0101


	//----- nvinfo : EIATTR_VRC_CTA_INIT_COUNT
	.align		4
        /*0084*/ 	.byte	0x02, 0x4a
	.zero		1
	.zero		1


	//----- nvinfo : EIATTR_EXIT_INSTR_OFFSETS
	.align		4
        /*0088*/ 	.byte	0x04, 0x1c
        /*008a*/ 	.short	(.L_171 - .L_170)


	//   ....[0]....
.L_170:
        /*008c*/ 	.word	0x000000c0


	//   ....[1]....
        /*0090*/ 	.word	0x00000190


	//   ....[2]....
        /*0094*/ 	.word	0x000002a0


	//----- nvinfo : EIATTR_CRS_STACK_SIZE
	.align		4
.L_171:
        /*0098*/ 	.byte	0x04, 0x1e
        /*009a*/ 	.short	(.L_173 - .L_172)
.L_172:
        /*009c*/ 	.word	0x00000000


	//----- nvinfo : EIATTR_CBANK_PARAM_SIZE
	.align		4
.L_173:
        /*00a0*/ 	.byte	0x03, 0x19
        /*00a2*/ 	.short	0x0030


	//----- nvinfo : EIATTR_PARAM_CBANK
	.align		4
        /*00a4*/ 	.byte	0x04, 0x0a
        /*00a6*/ 	.short	(.L_175 - .L_174)
	.align		4
.L_174:
        /*00a8*/ 	.word	index@(.nv.constant0.backwardParametricfloat)
        /*00ac*/ 	.short	0x0380
        /*00ae*/ 	.short	0x0030


	//----- nvinfo : EIATTR_SW_WAR
	.align		4
.L_175:
        /*00b0*/ 	.byte	0x04, 0x36
        /*00b2*/ 	.short	(.L_177 - .L_176)
.L_176:
        /*00b4*/ 	.word	0x00000008
.L_177:


//--------------------- .nv.info.forwardParametricfloat --------------------------
	.section	.nv.info.forwardParametricfloat,"",@"SHT_CUDA_INFO"
	.sectionflags	@""
	.align	4


	//----- nvinfo : EIATTR_CUDA_API_VERSION
	.align		4
        /*0000*/ 	.byte	0x04, 0x37
        /*0002*/ 	.short	(.L_179 - .L_178)
.L_178:
        /*0004*/ 	.word	0x00000082


	//----- nvinfo : EIATTR_KPARAM_INFO
	.align		4
.L_179:
        /*0008*/ 	.byte	0x04, 0x17
        /*000a*/ 	.short	(.L_181 - .L_180)
.L_180:
        /*000c*/ 	.word	0x00000000
        /*0010*/ 	.short	0x0004
        /*0012*/ 	.short	0x0018
        /*0014*/ 	.byte	0x00, 0xf5, 0x21, 0x00


	//----- nvinfo : EIATTR_KPARAM_INFO
	.align		4
.L_181:
        /*0018*/ 	.byte	0x04, 0x17
        /*001a*/ 	.short	(.L_183 - .L_182)
.L_182:
        /*001c*/ 	.word	0x00000000
        /*0020*/ 	.short	0x0003
        /*0022*/ 	.short	0x0010
        /*0024*/ 	.byte	0x00, 0xf5, 0x21, 0x00


	//----- nvinfo : EIATTR_KPARAM_INFO
	.align		4
.L_183:
        /*0028*/ 	.byte	0x04, 0x17
        /*002a*/ 	.short	(.L_185 - .L_184)
.L_184:
        /*002c*/ 	.word	0x00000000
        /*0030*/ 	.short	0x0002
        /*0032*/ 	.short	0x0008
        /*0034*/ 	.byte	0x00, 0xf5, 0x21, 0x00


	//----- nvinfo : EIATTR_KPARAM_INFO
	.align		4
.L_185:
        /*0038*/ 	.byte	0x04, 0x17
        /*003a*/ 	.short	(.L_187 - .L_186)
.L_186:
        /*003c*/ 	.word	0x00000000
        /*0040*/ 	.short	0x0001
        /*0042*/ 	.short	0x0004
        /*0044*/ 	.byte	0x00, 0xf0, 0x11, 0x00


	//----- nvinfo : EIATTR_KPARAM_INFO
	.align		4
.L_187:
        /*0048*/ 	.byte	0x04, 0x17
        /*004a*/ 	.short	(.L_189 - .L_188)
.L_188:
        /*004c*/ 	.word	0x00000000
        /*0050*/ 	.short	0x0000
        /*0052*/ 	.short	0x0000
        /*0054*/ 	.byte	0x00, 0xf0, 0x11, 0x00


	//----- nvinfo : EIATTR_SPARSE_MMA_MASK
	.align		4
.L_189:
        /*0058*/ 	.byte	0x03, 0x50
        /*005a*/ 	.short	0x0000


	//----- nvinfo : EIATTR_MAXREG_COUNT
	.align		4
        /*005c*/ 	.byte	0x03, 0x1b
        /*005e*/ 	.short	0x00ff


	//----- nvinfo : EIATTR_MERCURY_ISA_VERSION
	.align		4
        /*0060*/ 	.byte	0x03, 0x5f
        /*0062*/ 	.short	0x0101


	//----- nvinfo : EIATTR_VRC_CTA_INIT_COUNT
	.align		4
        /*0064*/ 	.byte	0x02, 0x4a
	.zero		1
	.zero		1


	//----- nvinfo : EIATTR_EXIT_INSTR_OFFSETS
	.align		4
        /*0068*/ 	.byte	0x04, 0x1c
        /*006a*/ 	.short	(.L_191 - .L_190)


	//   ....[0]....
.L_190:
        /*006c*/ 	.word	0x000000c0


	//   ....[1]....
        /*0070*/ 	.word	0x00000150


	//   ....[2]....
        /*0074*/ 	.word	0x000001d0


	//----- nvinfo : EIATTR_CBANK_PARAM_SIZE
	.align		4
.L_191:
        /*0078*/ 	.byte	0x03, 0x19
        /*007a*/ 	.short	0x0020


	//----- nvinfo : EIATTR_PARAM_CBANK
	.align		4
        /*007c*/ 	.byte	0x04, 0x0a
        /*007e*/ 	.short	(.L_193 - .L_192)
	.align		4
.L_192:
        /*0080*/ 	.word	index@(.nv.constant0.forwardParametricfloat)
        /*0084*/ 	.short	0x0380
        /*0086*/ 	.short	0x0020


	//----- nvinfo : EIATTR_SW_WAR
	.align		4
.L_193:
        /*0088*/ 	.byte	0x04, 0x36
        /*008a*/ 	.short	(.L_195 - .L_194)
.L_194:
        /*008c*/ 	.word	0x00000008
.L_195:


//--------------------- .nv.info.l1l2regularizationfloat --------------------------
	.section	.nv.info.l1l2regularizationfloat,"",@"SHT_CUDA_INFO"
	.sectionflags	@""
	.align	4


	//----- nvinfo : EIATTR_CUDA_API_VERSION
	.align		4
        /*0000*/ 	.byte	0x04, 0x37
        /*0002*/ 	.short	(.L_197 - .L_196)
.L_196:
        /*0004*/ 	.word	0x00000082


	//----- nvinfo : EIATTR_KPARAM_INFO
	.align		4
.L_197:
        /*0008*/ 	.byte	0x04, 0x17
        /*000a*/ 	.short	(.L_199 - .L_198)
.L_198:
        /*000c*/ 	.word	0x00000000
        /*0010*/ 	.short	0x0007
        /*0012*/ 	.short	0x0030
        /*0014*/ 	.byte	0x00, 0xf0, 0x11, 0x00


	//----- nvinfo : EIATTR_KPARAM_INFO
	.align		4
.L_199:
        /*0018*/ 	.byte	0x04, 0x17
        /*001a*/ 	.short	(.L_201 - .L_200)
.L_200:
        /*001c*/ 	.word	0x00000000
        /*0020*/ 	.short	0x0006
        /*0022*/ 	.short	0x002c
        /*0024*/ 	.byte	0x00, 0xf0, 0x11, 0x00


	//----- nvinfo : EIATTR_KPARAM_INFO
	.align		4
.L_201:
        /*0028*/ 	.byte	0x04, 0x17
        /*002a*/ 	.short	(.L_203 - .L_202)
.L_202:
        /*002c*/ 	.word	0x00000000
        /*0030*/ 	.short	0x0005
        /*0032*/ 	.short	0x0028
        /*0034*/ 	.byte	0x00, 0xf0, 0x11, 0x00


	//----- nvinfo : EIATTR_KPARAM_INFO
	.align		4
.L_203:
        /*0038*/ 	.byte	0x04, 0x17
        /*003a*/ 	.short	(.L_205 - .L_204)
.L_204:
        /*003c*/ 	.word	0x00000000
        /*0040*/ 	.short	0x0004
        /*0042*/ 	.short	0x0020
        /*0044*/ 	.byte	0x00, 0xf5, 0x21, 0x00


	//----- nvinfo : EIATTR_KPARAM_INFO
	.align		4
.L_205:
        /*0048*/ 	.byte	0x04, 0x17
        /*004a*/ 	.short	(.L_207 - .L_206)
.L_206:
        /*004c*/ 	.word	0x00000000
        /*0050*/ 	.short	0x0003
        /*0052*/ 	.short	0x0018
        /*0054*/ 	.byte	0x00, 0xf5, 0x21, 0x00


	//----- nvinfo : EIATTR_KPARAM_INFO
	.align		4
.L_207:
        /*0058*/ 	.byte	0x04, 0x17
        /*005a*/ 	.short	(.L_209 - .L_208)
.L_208:
        /*005c*/ 	.word	0x00000000
        /*0060*/ 	.short	0x0002
        /*0062*/ 	.short	0x0010
        /*0064*/ 	.byte	0x00, 0xf5, 0x21, 0x00


	//----- nvinfo : EIATTR_KPARAM_INFO
	.align		4
.L_209:
        /*0068*/ 	.byte	0x04, 0x17
        /*006a*/ 	.short	(.L_211 - .L_210)
.L_210:
        /*006c*/ 	.word	0x00000000
        /*0070*/ 	.short	0x0001
        /*0072*/ 	.short	0x0008
        /*0074*/ 	.byte	0x00, 0xf5, 0x21, 0x00


	//----- nvinfo : EIATTR_KPARAM_INFO
	.align		4
.L_211:
        /*0078*/ 	.byte	0x04, 0x17
        /*007a*/ 	.short	(.L_213 - .L_212)
.L_212:
        /*007c*/ 	.word	0x00000000
        /*0080*/ 	.short	0x0000
        /*0082*/ 	.short	0x0000
        /*0084*/ 	.byte	0x00, 0xf0, 0x11, 0x00


	//----- nvinfo : EIATTR_SPARSE_MMA_MASK
	.align		4
.L_213:
        /*0088*/ 	.byte	0x03, 0x50
        /*008a*/ 	.short	0x0000


	//----- nvinfo : EIATTR_MAXREG_COUNT
	.align		4
        /*008c*/ 	.byte	0x03, 0x1b
        /*008e*/ 	.short	0x00ff


	//----- nvinfo : EIATTR_MERCURY_ISA_VERSION
	.align		4
        /*0090*/ 	.byte	0x03, 0x5f
        /*0092*/ 	.short	0x0101


	//----- nvinfo : EIATTR_VRC_CTA_INIT_COUNT
	.align		4
        /*0094*/ 	.byte	0x02, 0x4a
	.zero		1
	.zero		1


	//----- nvinfo : EIATTR_EXIT_INSTR_OFFSETS
	.align		4
        /*0098*/ 	.byte	0x04, 0x1c
        /*009a*/ 	.short	(.L_215 - .L_214)


	//   ....[0]....
.L_214:
        /*009c*/ 	.word	0x000000a0


	//   ....[1]....
        /*00a0*/ 	.word	0x00000330


	//----- nvinfo : EIATTR_CRS_STACK_SIZE
	.align		4
.L_215:
        /*00a4*/ 	.byte	0x04, 0x1e
        /*00a6*/ 	.short	(.L_217 - .L_216)
.L_216:
        /*00a8*/ 	.word	0x00000000


	//----- nvinfo : EIATTR_CBANK_PARAM_SIZE
	.align		4
.L_217:
        /*00ac*/ 	.byte	0x03, 0x19
        /*00ae*/ 	.short	0x0034


	//----- nvinfo : EIATTR_PARAM_CBANK
	.align		4
        /*00b0*/ 	.byte	0x04, 0x0a
        /*00b2*/ 	.short	(.L_219 - .L_218)
	.align		4
.L_218:
        /*00b4*/ 	.word	index@(.nv.constant0.l1l2regularizationfloat)
        /*00b8*/ 	.short	0x0380
        /*00ba*/ 	.short	0x0034


	//----- nvinfo : EIATTR_SW_WAR
	.align		4
.L_219:
        /*00bc*/ 	.byte	0x04, 0x36
        /*00be*/ 	.short	(.L_221 - .L_220)
.L_220:
        /*00c0*/ 	.word	0x00000008
.L_221:


//--------------------- .nv.info.batchregfloat    --------------------------
	.section	.nv.info.batchregfloat,"",@"SHT_CUDA_INFO"
	.sectionflags	@""
	.align	4


	//----- nvinfo : EIATTR_CUDA_API_VERSION
	.align		4
        /*0000*/ 	.byte	0x04, 0x37
        /*0002*/ 	.short	(.L_223 - .L_222)
.L_222:
        /*0004*/ 	.word	0x00000082


	//----- nvinfo : EIATTR_KPARAM_INFO
	.align		4
.L_223:
        /*0008*/ 	.byte	0x04, 0x17
        /*000a*/ 	.short	(.L_225 - .L_224)
.L_224:
        /*000c*/ 	.word	0x00000000
        /*0010*/ 	.short	0x0002
        /*0012*/ 	.short	0x0010
        /*0014*/ 	.byte	0x00, 0xf0, 0x11, 0x00


	//----- nvinfo : EIATTR_KPARAM_INFO
	.align		4
.L_225:
        /*0018*/ 	.byte	0x04, 0x17
        /*001a*/ 	.short	(.L_227 - .L_226)
.L_226:
        /*001c*/ 	.word	0x00000000
        /*0020*/ 	.short	0x0001
        /*0022*/ 	.short	0x0008
        /*0024*/ 	.byte	0x00, 0xf5, 0x21, 0x00


	//----- nvinfo : EIATTR_KPARAM_INFO
	.align		4
.L_227:
        /*0028*/ 	.byte	0x04, 0x17
        /*002a*/ 	.short	(.L_229 - .L_228)
.L_228:
        /*002c*/ 	.word	0x00000000
        /*0030*/ 	.short	0x0000
        /*0032*/ 	.short	0x0000
        /*0034*/ 	.byte	0x00, 0xf0, 0x11, 0x00


	//----- nvinfo : EIATTR_SPARSE_MMA_MASK
	.align		4
.L_229:
        /*0038*/ 	.byte	0x03, 0x50
        /*003a*/ 	.short	0x0000


	//----- nvinfo : EIATTR_MAXREG_COUNT
	.align		4
        /*003c*/ 	.byte	0x03, 0x1b
        /*003e*/ 	.short	0x00ff


	//----- nvinfo : EIATTR_MERCURY_ISA_VERSION
	.align		4
        /*0040*/ 	.byte	0x03, 0x5f
        /*0042*/ 	.short	0x0101


	//----- nvinfo : EIATTR_VRC_CTA_INIT_COUNT
	.align		4
        /*0044*/ 	.byte	0x02, 0x4a
	.zero		1
	.zero		1


	//----- nvinfo : EIATTR_EXIT_INSTR_OFFSETS
	.align		4
        /*0048*/ 	.byte	0x04, 0x1c
        /*004a*/ 	.short	(.L_231 - .L_230)


	//   ....[0]....
.L_230:
        /*004c*/ 	.word	0x000000a0


	//   ....[1]....
        /*0050*/ 	.word	0x000001e0


	//----- nvinfo : EIATTR_CRS_STACK_SIZE
	.align		4
.L_231:
        /*0054*/ 	.byte	0x04, 0x1e
        /*0056*/ 	.short	(.L_233 - .L_232)
.L_232:
        /*0058*/ 	.word	0x00000000


	//----- nvinfo : EIATTR_CBANK_PARAM_SIZE
	.align		4
.L_233:
        /*005c*/ 	.byte	0x03, 0x19
        /*005e*/ 	.short	0x0014


	//----- nvinfo : EIATTR_PARAM_CBANK
	.align		4
        /*0060*/ 	.byte	0x04, 0x0a
        /*0062*/ 	.short	(.L_235 - .L_234)
	.align		4
.L_234:
        /*0064*/ 	.word	index@(.nv.constant0.batchregfloat)
        /*0068*/ 	.short	0x0380
        /*006a*/ 	.short	0x0014


	//----- nvinfo : EIATTR_SW_WAR
	.align		4
.L_235:
        /*006c*/ 	.byte	0x04, 0x36
        /*006e*/ 	.short	(.L_237 - .L_236)
.L_236:
        /*0070*/ 	.word	0x00000008
.L_237:


//--------------------- .nv.info.l2regularizationfloat --------------------------
	.section	.nv.info.l2regularizationfloat,"",@"SHT_CUDA_INFO"
	.sectionflags	@""
	.align	4


	//----- nvinfo : EIATTR_CUDA_API_VERSION
	.align		4
        /*0000*/ 	.byte	0x04, 0x37
        /*0002*/ 	.short	(.L_239 - .L_238)
.L_238:
        /*0004*/ 	.word	0x00000082


	//----- nvinfo : EIATTR_KPARAM_INFO
	.align		4
.L_239:
        /*0008*/ 	.byte	0x04, 0x17
        /*000a*/ 	.short	(.L_241 - .L_240)
.L_240:
        /*000c*/ 	.word	0x00000000
        /*0010*/ 	.short	0x0007
        /*0012*/ 	.short	0x0030
        /*0014*/ 	.byte	0x00, 0xf0, 0x11, 0x00


	//----- nvinfo : EIATTR_KPARAM_INFO
	.align		4
.L_241:
        /*0018*/ 	.byte	0x04, 0x17
        /*001a*/ 	.short	(.L_243 - .L_242)
.L_242:
        /*001c*/ 	.word	0x00000000
        /*0020*/ 	.short	0x0006
        /*0022*/ 	.short	0x002c
        /*0024*/ 	.byte	0x00, 0xf0, 0x11, 0x00


	//----- nvinfo : EIATTR_KPARAM_INFO
	.align		4
.L_243:
        /*0028*/ 	.byte	0x04, 0x17
        /*002a*/ 	.short	(.L_245 - .L_244)
.L_244:
        /*002c*/ 	.word	0x00000000
        /*0030*/ 	.short	0x0005
        /*0032*/ 	.short	0x0028
        /*0034*/ 	.byte	0x00, 0xf0, 0x11, 0x00


	//----- nvinfo : EIATTR_KPARAM_INFO
	.align		4
.L_245:
        /*0038*/ 	.byte	0x04, 0x17
        /*003a*/ 	.short	(.L_247 - .L_246)
.L_246:
        /*003c*/ 	.word	0x00000000
        /*0040*/ 	.short	0x0004
        /*0042*/ 	.short	0x0020
        /*0044*/ 	.byte	0x00, 0xf5, 0x21, 0x00


	//----- nvinfo : EIATTR_KPARAM_INFO
	.align		4
.L_247:
        /*0048*/ 	.byte	0x04, 0x17
        /*004a*/ 	.short	(.L_249 - .L_248)
.L_248:
        /*004c*/ 	.word	0x00000000
        /*0050*/ 	.short	0x0003
        /*0052*/ 	.short	0x0018
        /*0054*/ 	.byte	0x00, 0xf5, 0x21, 0x00


	//----- nvinfo : EIATTR_KPARAM_INFO
	.align		4
.L_249:
        /*0058*/ 	.byte	0x04, 0x17
        /*005a*/ 	.short	(.L_251 - .L_250)
.L_250:
        /*005c*/ 	.word	0x00000000
        /*0060*/ 	.short	0x0002
        /*0062*/ 	.short	0x0010
        /*0064*/ 	.byte	0x00, 0xf5, 0x21, 0x00


	//----- nvinfo : EIATTR_KPARAM_INFO
	.align		4
.L_251:
        /*0068*/ 	.byte	0x04, 0x17
        /*006a*/ 	.short	(.L_253 - .L_252)
.L_252:
        /*006c*/ 	.word	0x00000000
        /*0070*/ 	.short	0x0001
        /*0072*/ 	.short	0x0008
        /*0074*/ 	.byte	0x00, 0xf5, 0x21, 0x00


	//----- nvinfo : EIATTR_KPARAM_INFO
	.align		4
.L_253:
        /*0078*/ 	.byte	0x04, 0x17
        /*007a*/ 	.short	(.L_255 - .L_254)
.L_254:
        /*007c*/ 	.word	0x00000000
        /*0080*/ 	.short	0x0000
        /*0082*/ 	.short	0x0000
        /*0084*/ 	.byte	0x00, 0xf0, 0x11, 0x00


	//----- nvinfo : EIATTR_SPARSE_MMA_MASK
	.align		4
.L_255:
        /*0088*/ 	.byte	0x03, 0x50
        /*008a*/ 	.short	0x0000


	//----- nvinfo : EIATTR_MAXREG_COUNT
	.align		4
        /*008c*/ 	.byte	0x03, 0x1b
        /*008e*/ 	.short	0x00ff


	//----- nvinfo : EIATTR_MERCURY_ISA_VERSION
	.align		4
        /*0090*/ 	.byte	0x03, 0x5f
        /*0092*/ 	.short	0x0101


	//----- nvinfo : EIATTR_VRC_CTA_INIT_COUNT
	.align		4
        /*0094*/ 	.byte	0x02, 0x4a
	.zero		1
	.zero		1


	//----- nvinfo : EIATTR_EXIT_INSTR_OFFSETS
	.align		4
        /*0098*/ 	.byte	0x04, 0x1c
        /*009a*/ 	.short	(.L_257 - .L_256)


	//   ....[0]....
.L_256:
        /*009c*/ 	.word	0x000000a0


	//   ....[1]....
        /*00a0*/ 	.word	0x00000290


	//----- nvinfo : EIATTR_CRS_STACK_SIZE
	.align		4
.L_257:
        /*00a4*/ 	.byte	0x04, 0x1e
        /*00a6*/ 	.short	(.L_259 - .L_258)
.L_258:
        /*00a8*/ 	.word	0x00000000


	//----- nvinfo : EIATTR_CBANK_PARAM_SIZE
	.align		4
.L_259:
        /*00ac*/ 	.byte	0x03, 0x19
        /*00ae*/ 	.short	0x0034


	//----- nvinfo : EIATTR_PARAM_CBANK
	.align		4
        /*00b0*/ 	.byte	0x04, 0x0a
        /*00b2*/ 	.short	(.L_261 - .L_260)
	.align		4
.L_260:
        /*00b4*/ 	.word	index@(.nv.constant0.l2regularizationfloat)
        /*00b8*/ 	.short	0x0380
        /*00ba*/ 	.short	0x0034


	//----- nvinfo : EIATTR_SW_WAR
	.align		4
.L_261:
        /*00bc*/ 	.byte	0x04, 0x36
        /*00be*/ 	.short	(.L_263 - .L_262)
.L_262:
        /*00c0*/ 	.word	0x00000008
.L_263:


//--------------------- .nv.info.Segment1stDim    --------------------------
	.section	.nv.info.Segment1stDim,"",@"SHT_CUDA_INFO"
	.sectionflags	@""
	.align	4


	//----- nvinfo : EIATTR_CUDA_API_VERSION
	.align		4
        /*0000*/ 	.byte	0x04, 0x37
        /*0002*/ 	.short	(.L_265 - .L_264)
.L_264:
        /*0004*/ 	.word	0x00000082


	//----- nvinfo : EIATTR_KPARAM_INFO
	.align		4
.L_265:
        /*0008*/ 	.byte	0x04, 0x17
        /*000a*/ 	.short	(.L_267 - .L_266)
.L_266:
        /*000c*/ 	.word	0x00000000
        /*0010*/ 	.short	0x0003
        /*0012*/ 	.short	0x0018
        /*0014*/ 	.byte	0x00, 0xf0, 0x11, 0x00


	//----- nvinfo : EIATTR_KPARAM_INFO
	.align		4
.L_267:
        /*0018*/ 	.byte	0x04, 0x17
        /*001a*/ 	.short	(.L_269 - .L_268)
.L_268:
        /*001c*/ 	.word	0x00000000
        /*0020*/ 	.short	0x0002
        /*0022*/ 	.short	0x0010
        /*0024*/ 	.byte	0x00, 0xf5, 0x21, 0x00


	//----- nvinfo : EIATTR_KPARAM_INFO
	.align		4
.L_269:
        /*0028*/ 	.byte	0x04, 0x17
        /*002a*/ 	.short	(.L_271 - .L_270)
.L_270:
        /*002c*/ 	.word	0x00000000
        /*0030*/ 	.short	0x0001
        /*0032*/ 	.short	0x0008
        /*0034*/ 	.byte	0x00, 0xf5, 0x21, 0x00


	//----- nvinfo : EIATTR_KPARAM_INFO
	.align		4
.L_271:
        /*0038*/ 	.byte	0x04, 0x17
        /*003a*/ 	.short	(.L_273 - .L_272)
.L_272:
        /*003c*/ 	.word	0x00000000
        /*0040*/ 	.short	0x0000
        /*0042*/ 	.short	0x0000
        /*0044*/ 	.byte	0x00, 0xf0, 0x11, 0x00


	//----- nvinfo : EIATTR_SPARSE_MMA_MASK
	.align		4
.L_273:
        /*0048*/ 	.byte	0x03, 0x50
        /*004a*/ 	.short	0x0000


	//----- nvinfo : EIATTR_MAXREG_COUNT
	.align		4
        /*004c*/ 	.byte	0x03, 0x1b
        /*004e*/ 	.short	0x00ff


	//----- nvinfo : EIATTR_MERCURY_ISA_VERSION
	.align		4
        /*0050*/ 	.byte	0x03, 0x5f
        /*0052*/ 	.short	0x0101


	//----- nvinfo : EIATTR_VRC_CTA_INIT_COUNT
	.align		4
        /*0054*/ 	.byte	0x02, 0x4a
	.zero		1
	.zero		1


	//----- nvinfo : EIATTR_EXIT_INSTR_OFFSETS
	.align		4
        /*0058*/ 	.byte	0x04, 0x1c
        /*005a*/ 	.short	(.L_275 - .L_274)


	//   ....[0]....
.L_274:
        /*005c*/ 	.word	0x000000a0


	//   ....[1]....
        /*0060*/ 	.word	0x00000140


	//----- nvinfo : EIATTR_CBANK_PARAM_SIZE
	.align		4
.L_275:
        /*0064*/ 	.byte	0x03, 0x19
        /*0066*/ 	.short	0x001c


	//----- nvinfo : EIATTR_PARAM_CBANK
	.align		4
        /*0068*/ 	.byte	0x04, 0x0a
        /*006a*/ 	.short	(.L_277 - .L_276)
	.align		4
.L_276:
        /*006c*/ 	.word	index@(.nv.constant0.Segment1stDim)
        /*0070*/ 	.short	0x0380
        /*0072*/ 	.short	0x001c


	//----- nvinfo : EIATTR_SW_WAR
	.align		4
.L_277:
        /*0074*/ 	.byte	0x04, 0x36
        /*0076*/ 	.short	(.L_279 - .L_278)
.L_278:
        /*0078*/ 	.word	0x00000008
.L_279:


//--------------------- .nv.info.l1regularizationfloat --------------------------
	.section	.nv.info.l1regularizationfloat,"",@"SHT_CUDA_INFO"
	.sectionflags	@""
	.align	4


	//----- nvinfo : EIATTR_CUDA_API_VERSION
	.align		4
        /*0000*/ 	.byte	0x04, 0x37
        /*0002*/ 	.short	(.L_281 - .L_280)
.L_280:
        /*0004*/ 	.word	0x00000082


	//----- nvinfo : EIATTR_KPARAM_INFO
	.align		4
.L_281:
        /*0008*/ 	.byte	0x04, 0x17
        /*000a*/ 	.short	(.L_283 - .L_282)
.L_282:
        /*000c*/ 	.word	0x00000000
        /*0010*/ 	.short	0x0007
        /*0012*/ 	.short	0x0030
        /*0014*/ 	.byte	0x00, 0xf0, 0x11, 0x00


	//----- nvinfo : EIATTR_KPARAM_INFO
	.align		4
.L_283:
        /*0018*/ 	.byte	0x04, 0x17
        /*001a*/ 	.short	(.L_285 - .L_284)
.L_284:
        /*001c*/ 	.word	0x00000000
        /*0020*/ 	.short	0x0006
        /*0022*/ 	.short	0x002c
        /*0024*/ 	.byte	0x00, 0xf0, 0x11, 0x00


	//----- nvinfo : EIATTR_KPARAM_INFO
	.align		4
.L_285:
        /*0028*/ 	.byte	0x04, 0x17
        /*002a*/ 	.short	(.L_287 - .L_286)
.L_286:
        /*002c*/ 	.word	0x00000000
        /*0030*/ 	.short	0x0005
        /*0032*/ 	.short	0x0028
        /*0034*/ 	.byte	0x00, 0xf0, 0x11, 0x00


	//----- nvinfo : EIATTR_KPARAM_INFO
	.align		4
.L_287:
        /*0038*/ 	.byte	0x04, 0x17
        /*003a*/ 	.short	(.L_289 - .L_288)
.L_288:
        /*003c*/ 	.word	0x00000000
        /*0040*/ 	.short	0x0004
        /*0042*/ 	.short	0x0020
        /*0044*/ 	.byte	0x00, 0xf5, 0x21, 0x00


	//----- nvinfo : EIATTR_KPARAM_INFO
	.align		4
.L_289:
        /*0048*/ 	.byte	0x04, 0x17
        /*004a*/ 	.short	(.L_291 - .L_290)
.L_290:
        /*004c*/ 	.word	0x00000000
        /*0050*/ 	.short	0x0003
        /*0052*/ 	.short	0x0018
        /*0054*/ 	.byte	0x00, 0xf5, 0x21, 0x00


	//----- nvinfo : EIATTR_KPARAM_INFO
	.align		4
.L_291:
        /*0058*/ 	.byte	0x04, 0x17
        /*005a*/ 	.short	(.L_293 - .L_292)
.L_292:
        /*005c*/ 	.word	0x00000000
        /*0060*/ 	.short	0x0002
        /*0062*/ 	.short	0x0010
        /*0064*/ 	.byte	0x00, 0xf5, 0x21, 0x00


	//----- nvinfo : EIATTR_KPARAM_INFO
	.align		4
.L_293:
        /*0068*/ 	.byte	0x04, 0x17
        /*006a*/ 	.short	(.L_295 - .L_294)
.L_294:
        /*006c*/ 	.word	0x00000000
        /*0070*/ 	.short	0x0001
        /*0072*/ 	.short	0x0008
        /*0074*/ 	.byte	0x00, 0xf5, 0x21, 0x00


	//----- nvinfo : EIATTR_KPARAM_INFO
	.align		4
.L_295:
        /*0078*/ 	.byte	0x04, 0x17
        /*007a*/ 	.short	(.L_297 - .L_296)
.L_296:
        /*007c*/ 	.word	0x00000000
        /*0080*/ 	.short	0x0000
        /*0082*/ 	.short	0x0000
        /*0084*/ 	.byte	0x00, 0xf0, 0x11, 0x00


	//----- nvinfo : EIATTR_SPARSE_MMA_MASK
	.align		4
.L_297:
        /*0088*/ 	.byte	0x03, 0x50
        /*008a*/ 	.short	0x0000


	//----- nvinfo : EIATTR_MAXREG_COUNT
	.align		4
        /*008c*/ 	.byte	0x03, 0x1b
        /*008e*/ 	.short	0x00ff


	//----- nvinfo : EIATTR_MERCURY_ISA_VERSION
	.align		4
        /*0090*/ 	.byte	0x03, 0x5f
        /*0092*/ 	.short	0x0101


	//----- nvinfo : EIATTR_VRC_CTA_INIT_COUNT
	.align		4
        /*0094*/ 	.byte	0x02, 0x4a
	.zero		1
	.zero		1


	//----- nvinfo : EIATTR_EXIT_INSTR_OFFSETS
	.align		4
        /*0098*/ 	.byte	0x04, 0x1c
        /*009a*/ 	.short	(.L_299 - .L_298)


	//   ....[0]....
.L_298:
        /*009c*/ 	.word	0x00000070


	//   ....[1]....
        /*00a0*/ 	.word	0x00000250


	//----- nvinfo : EIATTR_CRS_STACK_SIZE
	.align		4
.L_299:
        /*00a4*/ 	.byte	0x04, 0x1e
        /*00a6*/ 	.short	(.L_301 - .L_300)
.L_300:
        /*00a8*/ 	.word	0x00000000


	//----- nvinfo : EIATTR_CBANK_PARAM_SIZE
	.align		4
.L_301:
        /*00ac*/ 	.byte	0x03, 0x19
        /*00ae*/ 	.short	0x0034


	//----- nvinfo : EIATTR_PARAM_CBANK
	.align		4
        /*00b0*/ 	.byte	0x04, 0x0a
        /*00b2*/ 	.short	(.L_303 - .L_302)
	.align		4
.L_302:
        /*00b4*/ 	.word	index@(.nv.constant0.l1regularizationfloat)
        /*00b8*/ 	.short	0x0380
        /*00ba*/ 	.short	0x0034


	//----- nvinfo : EIATTR_SW_WAR
	.align		4
.L_303:
        /*00bc*/ 	.byte	0x04, 0x36
        /*00be*/ 	.short	(.L_305 - .L_304)
.L_304:
        /*00c0*/ 	.word	0x00000008
.L_305:


//--------------------- .nv.info.adadeltafloat    --------------------------
	.section	.nv.info.adadeltafloat,"",@"SHT_CUDA_INFO"
	.sectionflags	@""
	.align	4


	//----- nvinfo : EIATTR_CUDA_API_VERSION
	.align		4
        /*0000*/ 	.byte	0x04, 0x37
        /*0002*/ 	.short	(.L_307 - .L_306)
.L_306:
        /*0004*/ 	.word	0x00000082


	//----- nvinfo : EIATTR_KPARAM_INFO
	.align		4
.L_307:
        /*0008*/ 	.byte	0x04, 0x17
        /*000a*/ 	.short	(.L_309 - .L_308)
.L_308:
        /*000c*/ 	.word	0x00000000
        /*0010*/ 	.short	0x0006
        /*0012*/ 	.short	0x002c
        /*0014*/ 	.byte	0x00, 0xf0, 0x11, 0x00


	//----- nvinfo : EIATTR_KPARAM_INFO
	.align		4
.L_309:
        /*0018*/ 	.byte	0x04, 0x17
        /*001a*/ 	.short	(.L_311 - .L_310)
.L_310:
        /*001c*/ 	.word	0x00000000
        /*0020*/ 	.short	0x0005
        /*0022*/ 	.short	0x0028
        /*0024*/ 	.byte	0x00, 0xf0, 0x11, 0x00


	//----- nvinfo : EIATTR_KPARAM_INFO
	.align		4
.L_311:
        /*0028*/ 	.byte	0x04, 0x17
        /*002a*/ 	.short	(.L_313 - .L_312)
.L_312:
        /*002c*/ 	.word	0x00000000
        /*0030*/ 	.short	0x0004
        /*0032*/ 	.short	0x0020
        /*0034*/ 	.byte	0x00, 0xf5, 0x21, 0x00


	//----- nvinfo : EIATTR_KPARAM_INFO
	.align		4
.L_313:
        /*0038*/ 	.byte	0x04, 0x17
        /*003a*/ 	.short	(.L_315 - .L_314)
.L_314:
        /*003c*/ 	.word	0x00000000
        /*0040*/ 	.short	0x0003
        /*0042*/ 	.short	0x0018
        /*0044*/ 	.byte	0x00, 0xf5, 0x21, 0x00


	//----- nvinfo : EIATTR_KPARAM_INFO
	.align		4
.L_315:
        /*0048*/ 	.byte	0x04, 0x17
        /*004a*/ 	.short	(.L_317 - .L_316)
.L_316:
        /*004c*/ 	.word	0x00000000
        /*0050*/ 	.short	0x0002
        /*0052*/ 	.short	0x0010
        /*0054*/ 	.byte	0x00, 0xf5, 0x21, 0x00


	//----- nvinfo : EIATTR_KPARAM_INFO
	.align		4
.L_317:
        /*0058*/ 	.byte	0x04, 0x17
        /*005a*/ 	.short	(.L_319 - .L_318)
.L_318:
        /*005c*/ 	.word	0x00000000
        /*0060*/ 	.short	0x0001
        /*0062*/ 	.short	0x0008
        /*0064*/ 	.byte	0x00, 0xf5, 0x21, 0x00


	//----- nvinfo : EIATTR_KPARAM_INFO
	.align		4
.L_319:
        /*0068*/ 	.byte	0x04, 0x17
        /*006a*/ 	.short	(.L_321 - .L_320)
.L_320:
        /*006c*/ 	.word	0x00000000
        /*0070*/ 	.short	0x0000
        /*0072*/ 	.short	0x0000
        /*0074*/ 	.byte	0x00, 0xf0, 0x11, 0x00


	//----- nvinfo : EIATTR_SPARSE_MMA_MASK
	.align		4
.L_321:
        /*0078*/ 	.byte	0x03, 0x50
        /*007a*/ 	.short	0x0000


	//----- nvinfo : EIATTR_MAXREG_COUNT
	.align		4
        /*007c*/ 	.byte	0x03, 0x1b
        /*007e*/ 	.short	0x00ff


	//----- nvinfo : EIATTR_MERCURY_ISA_VERSION
	.align		4
        /*0080*/ 	.byte	0x03, 0x5f
        /*0082*/ 	.short	0x0101


	//----- nvinfo : EIATTR_VRC_CTA_INIT_COUNT
	.align		4
        /*0084*/ 	.byte	0x02, 0x4a
	.zero		1
	.zero		1


	//----- nvinfo : EIATTR_EXIT_INSTR_OFFSETS
	.align		4
        /*0088*/ 	.byte	0x04, 0x1c
        /*008a*/ 	.short	(.L_323 - .L_322)


	//   ....[0]....
.L_322:
        /*008c*/ 	.word	0x00000070


	//   ....[1]....
        /*0090*/ 	.word	0x00000350


	//----- nvinfo : EIATTR_CRS_STACK_SIZE
	.align		4
.L_323:
        /*0094*/ 	.byte	0x04, 0x1e
        /*0096*/ 	.short	(.L_325 - .L_324)
.L_324:
        /*0098*/ 	.word	0x00000000


	//----- nvinfo : EIATTR_CBANK_PARAM_SIZE
	.align		4
.L_325:
        /*009c*/ 	.byte	0x03, 0x19
        /*009e*/ 	.short	0x0030


	//----- nvinfo : EIATTR_PARAM_CBANK
	.align		4
        /*00a0*/ 	.byte	0x04, 0x0a
        /*00a2*/ 	.short	(.L_327 - .L_326)
	.align		4
.L_326:
        /*00a4*/ 	.word	index@(.nv.constant0.adadeltafloat)
        /*00a8*/ 	.short	0x0380
        /*00aa*/ 	.short	0x0030


	//----- nvinfo : EIATTR_SW_WAR
	.align		4
.L_327:
        /*00ac*/ 	.byte	0x04, 0x36
        /*00ae*/ 	.short	(.L_329 - .L_328)
.L_328:
        /*00b0*/ 	.word	0x00000008
.L_329:


//--------------------- .nv.info.adamfloat        --------------------------
	.section	.nv.info.adamfloat,"",@"SHT_CUDA_INFO"
	.sectionflags	@""
	.align	4


	//----- nvinfo : EIATTR_CUDA_API_VERSION
	.align		4
        /*0000*/ 	.byte	0x04, 0x37
        /*0002*/ 	.short	(.L_331 - .L_330)
.L_330:
        /*0004*/ 	.word	0x00000082


	//----- nvinfo : EIATTR_KPARAM_INFO
	.align		4
.L_331:
        /*0008*/ 	.byte	0x04, 0x17
        /*000a*/ 	.short	(.L_333 - .L_332)
.L_332:
        /*000c*/ 	.word	0x00000000
        /*0010*/ 	.short	0x0009
        /*0012*/ 	.short	0x0038
        /*0014*/ 	.byte	0x00, 0xf0, 0x11, 0x00


	//----- nvinfo : EIATTR_KPARAM_INFO
	.align		4
.L_333:
        /*0018*/ 	.byte	0x04, 0x17
        /*001a*/ 	.short	(.L_335 - .L_334)
.L_334:
        /*001c*/ 	.word	0x00000000
        /*0020*/ 	.short	0x0008
        /*0022*/ 	.short	0x0034
        /*0024*/ 	.byte	0x00, 0xf0, 0x11, 0x00


	//----- nvinfo : EIATTR_KPARAM_INFO
	.align		4
.L_335:
        /*0028*/ 	.byte	0x04, 0x17
        /*002a*/ 	.short	(.L_337 - .L_336)
.L_336:
        /*002c*/ 	.word	0x00000000
        /*0030*/ 	.short	0x0007
        /*0032*/ 	.short	0x0030
        /*0034*/ 	.byte	0x00, 0xf0, 0x11, 0x00


	//----- nvinfo : EIATTR_KPARAM_INFO
	.align		4
.L_337:
        /*0038*/ 	.byte	0x04, 0x17
        /*003a*/ 	.short	(.L_339 - .L_338)
.L_338:
        /*003c*/ 	.word	0x00000000
        /*0040*/ 	.short	0x0006
        /*0042*/ 	.short	0x002c
        /*0044*/ 	.byte	0x00, 0xf0, 0x11, 0x00


	//----- nvinfo : EIATTR_KPARAM_INFO
	.align		4
.L_339:
        /*0048*/ 	.byte	0x04, 0x17
        /*004a*/ 	.short	(.L_341 - .L_340)
.L_340:
        /*004c*/ 	.word	0x00000000
        /*0050*/ 	.short	0x0005
        /*0052*/ 	.short	0x0028
        /*0054*/ 	.byte	0x00, 0xf0, 0x11, 0x00


	//----- nvinfo : EIATTR_KPARAM_INFO
	.align		4
.L_341:
        /*0058*/ 	.byte	0x04, 0x17
        /*005a*/ 	.short	(.L_343 - .L_342)
.L_342:
        /*005c*/ 	.word	0x00000000
        /*0060*/ 	.short	0x0004
        /*0062*/ 	.short	0x0020
        /*0064*/ 	.byte	0x00, 0xf5, 0x21, 0x00


	//----- nvinfo : EIATTR_KPARAM_INFO
	.align		4
.L_343:
        /*0068*/ 	.byte	0x04, 0x17
        /*006a*/ 	.short	(.L_345 - .L_344)
.L_344:
        /*006c*/ 	.word	0x00000000
        /*0070*/ 	.short	0x0003
        /*0072*/ 	.short	0x0018
        /*0074*/ 	.byte	0x00, 0xf5, 0x21, 0x00


	//----- nvinfo : EIATTR_KPARAM_INFO
	.align		4
.L_345:
        /*0078*/ 	.byte	0x04, 0x17
        /*007a*/ 	.short	(.L_347 - .L_346)
.L_346:
        /*007c*/ 	.word	0x00000000
        /*0080*/ 	.short	0x0002
        /*0082*/ 	.short	0x0010
        /*0084*/ 	.byte	0x00, 0xf5, 0x21, 0x00


	//----- nvinfo : EIATTR_KPARAM_INFO
	.align		4
.L_347:
        /*0088*/ 	.byte	0x04, 0x17
        /*008a*/ 	.short	(.L_349 - .L_348)
.L_348:
        /*008c*/ 	.word	0x00000000
        /*0090*/ 	.short	0x0001
        /*0092*/ 	.short	0x0008
        /*0094*/ 	.byte	0x00, 0xf5, 0x21, 0x00


	//----- nvinfo : EIATTR_KPARAM_INFO
	.align		4
.L_349:
        /*0098*/ 	.byte	0x04, 0x17
        /*009a*/ 	.short	(.L_351 - .L_350)
.L_350:
        /*009c*/ 	.word	0x00000000
        /*00a0*/ 	.short	0x0000
        /*00a2*/ 	.short	0x0000
        /*00a4*/ 	.byte	0x00, 0xf0, 0x11, 0x00


	//----- nvinfo : EIATTR_SPARSE_MMA_MASK
	.align		4
.L_351:
        /*00a8*/ 	.byte	0x03, 0x50
        /*00aa*/ 	.short	0x0000


	//----- nvinfo : EIATTR_MAXREG_COUNT
	.align		4
        /*00ac*/ 	.byte	0x03, 0x1b
        /*00ae*/ 	.short	0x00ff


	//----- nvinfo : EIATTR_MERCURY_ISA_VERSION
	.align		4
        /*00b0*/ 	.byte	0x03, 0x5f
        /*00b2*/ 	.short	0x0101


	//----- nvinfo : EIATTR_VRC_CTA_INIT_COUNT
	.align		4
        /*00b4*/ 	.byte	0x02, 0x4a
	.zero		1
	.zero		1


	//----- nvinfo : EIATTR_EXIT_INSTR_OFFSETS
	.align		4
        /*00b8*/ 	.byte	0x04, 0x1c
        /*00ba*/ 	.short	(.L_353 - .L_352)


	//   ....[0]....
.L_352:
        /*00bc*/ 	.word	0x000000a0


	//   ....[1]....
        /*00c0*/ 	.word	0x00001290


	//----- nvinfo : EIATTR_CRS_STACK_SIZE
	.align		4
.L_353:
        /*00c4*/ 	.byte	0x04, 0x1e
        /*00c6*/ 	.short	(.L_355 - .L_354)
.L_354:
        /*00c8*/ 	.word	0x00000000


	//----- nvinfo : EIATTR_CBANK_PARAM_SIZE
	.align		4
.L_355:
        /*00cc*/ 	.byte	0x03, 0x19
        /*00ce*/ 	.short	0x003c


	//----- nvinfo : EIATTR_PARAM_CBANK
	.align		4
        /*00d0*/ 	.byte	0x04, 0x0a
        /*00d2*/ 	.short	(.L_357 - .L_356)
	.align		4
.L_356:
        /*00d4*/ 	.word	index@(.nv.constant0.adamfloat)
        /*00d8*/ 	.short	0x0380
        /*00da*/ 	.short	0x003c


	//----- nvinfo : EIATTR_SW_WAR
	.align		4
.L_357:
        /*00dc*/ 	.byte	0x04, 0x36
        /*00de*/ 	.short	(.L_359 - .L_358)
.L_358:
        /*00e0*/ 	.word	0x00000008
.L_359:


//--------------------- .nv.info.adagradfloat     --------------------------
	.section	.nv.info.adagradfloat,"",@"SHT_CUDA_INFO"
	.sectionflags	@""
	.align	4


	//----- nvinfo : EIATTR_CUDA_API_VERSION
	.align		4
        /*0000*/ 	.byte	0x04, 0x37
        /*0002*/ 	.short	(.L_361 - .L_360)
.L_360:
        /*0004*/ 	.word	0x00000082


	//----- nvinfo : EIATTR_KPARAM_INFO
	.align		4
.L_361:
        /*0008*/ 	.byte	0x04, 0x17
        /*000a*/ 	.short	(.L_363 - .L_362)
.L_362:
        /*000c*/ 	.word	0x00000000
        /*0010*/ 	.short	0x0005
        /*0012*/ 	.short	0x0024
        /*0014*/ 	.byte	0x00, 0xf0, 0x11, 0x00


	//----- nvinfo : EIATTR_KPARAM_INFO
	.align		4
.L_363:
        /*0018*/ 	.byte	0x04, 0x17
        /*001a*/ 	.short	(.L_365 - .L_364)
.L_364:
        /*001c*/ 	.word	0x00000000
        /*0020*/ 	.short	0x0004
        /*0022*/ 	.short	0x0020
        /*0024*/ 	.byte	0x00, 0xf0, 0x11, 0x00


	//----- nvinfo : EIATTR_KPARAM_INFO
	.align		4
.L_365:
        /*0028*/ 	.byte	0x04, 0x17
        /*002a*/ 	.short	(.L_367 - .L_366)
.L_366:
        /*002c*/ 	.word	0x00000000
        /*0030*/ 	.short	0x0003
        /*0032*/ 	.short	0x0018
        /*0034*/ 	.byte	0x00, 0xf5, 0x21, 0x00


	//----- nvinfo : EIATTR_KPARAM_INFO
	.align		4
.L_367:
        /*0038*/ 	.byte	0x04, 0x17
        /*003a*/ 	.short	(.L_369 - .L_368)
.L_368:
        /*003c*/ 	.word	0x00000000
        /*0040*/ 	.short	0x0002
        /*0042*/ 	.short	0x0010
        /*0044*/ 	.byte	0x00, 0xf5, 0x21, 0x00


	//----- nvinfo : EIATTR_KPARAM_INFO
	.align		4
.L_369:
        /*0048*/ 	.byte	0x04, 0x17
        /*004a*/ 	.short	(.L_371 - .L_370)
.L_370:
        /*004c*/ 	.word	0x00000000
        /*0050*/ 	.short	0x0001
        /*0052*/ 	.short	0x0008
        /*0054*/ 	.byte	0x00, 0xf5, 0x21, 0x00


	//----- nvinfo : EIATTR_KPARAM_INFO
	.align		4
.L_371:
        /*0058*/ 	.byte	0x04, 0x17
        /*005a*/ 	.short	(.L_373 - .L_372)
.L_372:
        /*005c*/ 	.word	0x00000000
        /*0060*/ 	.short	0x0000
        /*0062*/ 	.short	0x0000
        /*0064*/ 	.byte	0x00, 0xf0, 0x11, 0x00


	//----- nvinfo : EIATTR_SPARSE_MMA_MASK
	.align		4
.L_373:
        /*0068*/ 	.byte	0x03, 0x50
        /*006a*/ 	.short	0x0000


	//----- nvinfo : EIATTR_MAXREG_COUNT
	.align		4
        /*006c*/ 	.byte	0x03, 0x1b
        /*006e*/ 	.short	0x00ff


	//----- nvinfo : EIATTR_MERCURY_ISA_VERSION
	.align		4
        /*0070*/ 	.byte	0x03, 0x5f
        /*0072*/ 	.short	0x0101


	//----- nvinfo : EIATTR_VRC_CTA_INIT_COUNT
	.align		4
        /*0074*/ 	.byte	0x02, 0x4a
	.zero		1
	.zero		1


	//----- nvinfo : EIATTR_EXIT_INSTR_OFFSETS
	.align		4
        /*0078*/ 	.byte	0x04, 0x1c
        /*007a*/ 	.short	(.L_375 - .L_374)


	//   ....[0]....
.L_374:
        /*007c*/ 	.word	0x00000070


	//   ....[1]....
        /*0080*/ 	.word	0x00000370


	//----- nvinfo : EIATTR_CRS_STACK_SIZE
	.align		4
.L_375:
        /*0084*/ 	.byte	0x04, 0x1e
        /*0086*/ 	.short	(.L_377 - .L_376)
.L_376:
        /*0088*/ 	.word	0x00000000


	//----- nvinfo : EIATTR_CBANK_PARAM_SIZE
	.align		4
.L_377:
        /*008c*/ 	.byte	0x03, 0x19
        /*008e*/ 	.short	0x0028


	//----- nvinfo : EIATTR_PARAM_CBANK
	.align		4
        /*0090*/ 	.byte	0x04, 0x0a
        /*0092*/ 	.short	(.L_379 - .L_378)
	.align		4
.L_378:
        /*0094*/ 	.word	index@(.nv.constant0.adagradfloat)
        /*0098*/ 	.short	0x0380
        /*009a*/ 	.short	0x0028


	//----- nvinfo : EIATTR_SW_WAR
	.align		4
.L_379:
        /*009c*/ 	.byte	0x04, 0x36
        /*009e*/ 	.short	(.L_381 - .L_380)
.L_380:
        /*00a0*/ 	.word	0x00000008
.L_381:


//--------------------- .nv.info.ShapetoBatch4Dold --------------------------
	.section	.nv.info.ShapetoBatch4Dold,"",@"SHT_CUDA_INFO"
	.sectionflags	@""
	.align	4


	//----- nvinfo : EIATTR_CUDA_API_VERSION
	.align		4
        /*0000*/ 	.byte	0x04, 0x37
        /*0002*/ 	.short	(.L_383 - .L_382)
.L_382:
        /*0004*/ 	.word	0x00000082


	//----- nvinfo : EIATTR_KPARAM_INFO
	.align		4
.L_383:
        /*0008*/ 	.byte	0x04, 0x17
        /*000a*/ 	.short	(.L_385 - .L_384)
.L_384:
        /*000c*/ 	.word	0x00000000
        /*0010*/ 	.short	0x0007
        /*0012*/ 	.short	0x0030
        /*0014*/ 	.byte	0x00, 0xf5, 0x21, 0x00


	//----- nvinfo : EIATTR_KPARAM_INFO
	.align		4
.L_385:
        /*0018*/ 	.byte	0x04, 0x17
        /*001a*/ 	.short	(.L_387 - .L_386)
.L_386:
        /*001c*/ 	.word	0x00000000
        /*0020*/ 	.short	0x0006
        /*0022*/ 	.short	0x0028
        /*0024*/ 	.byte	0x00, 0xf5, 0x21, 0x00


	//----- nvinfo : EIATTR_KPARAM_INFO
	.align		4
.L_387:
        /*0028*/ 	.byte	0x04, 0x17
        /*002a*/ 	.short	(.L_389 - .L_388)
.L_388:
        /*002c*/ 	.word	0x00000000
        /*0030*/ 	.short	0x0005
        /*0032*/ 	.short	0x0020
        /*0034*/ 	.byte	0x00, 0xf0, 0x11, 0x00


	//----- nvinfo : EIATTR_KPARAM_INFO
	.align		4
.L_389:
        /*0038*/ 	.byte	0x04, 0x17
        /*003a*/ 	.short	(.L_391 - .L_390)
.L_390:
        /*003c*/ 	.word	0x00000000
        /*0040*/ 	.short	0x0004
        /*0042*/ 	.short	0x001c
        /*0044*/ 	.byte	0x00, 0xf0, 0x11, 0x00


	//----- nvinfo : EIATTR_KPARAM_INFO
	.align		4
.L_391:
        /*0048*/ 	.byte	0x04, 0x17
        /*004a*/ 	.short	(.L_393 - .L_392)
.L_392:
        /*004c*/ 	.word	0x00000000
        /*0050*/ 	.short	0x0003
        /*0052*/ 	.short	0x0018
        /*0054*/ 	.byte	0x00, 0xf0, 0x11, 0x00


	//----- nvinfo : EIATTR_KPARAM_INFO
	.align		4
.L_393:
        /*0058*/ 	.byte	0x04, 0x17
        /*005a*/ 	.short	(.L_395 - .L_394)
.L_394:
        /*005c*/ 	.word	0x00000000
        /*0060*/ 	.short	0x0002
        /*0062*/ 	.short	0x0010
        /*0064*/ 	.byte	0x00, 0xf5, 0x21, 0x00


	//----- nvinfo : EIATTR_KPARAM_INFO
	.align		4
.L_395:
        /*0068*/ 	.byte	0x04, 0x17
        /*006a*/ 	.short	(.L_397 - .L_396)
.L_396:
        /*006c*/ 	.word	0x00000000
        /*0070*/ 	.short	0x0001
        /*0072*/ 	.short	0x0008
        /*0074*/ 	.byte	0x00, 0xf5, 0x21, 0x00


	//----- nvinfo : EIATTR_KPARAM_INFO
	.align		4
.L_397:
        /*0078*/ 	.byte	0x04, 0x17
        /*007a*/ 	.short	(.L_399 - .L_398)
.L_398:
        /*007c*/ 	.word	0x00000000
        /*0080*/ 	.short	0x0000
        /*0082*/ 	.short	0x0000
        /*0084*/ 	.byte	0x00, 0xf5, 0x21, 0x00


	//----- nvinfo : EIATTR_SPARSE_MMA_MASK
	.align		4
.L_399:
        /*0088*/ 	.byte	0x03, 0x50
        /*008a*/ 	.short	0x0000


	//----- nvinfo : EIATTR_MAXREG_COUNT
	.align		4
        /*008c*/ 	.byte	0x03, 0x1b
        /*008e*/ 	.short	0x00ff


	//----- nvinfo : EIATTR_MERCURY_ISA_VERSION
	.align		4
        /*0090*/ 	.byte	0x03, 0x5f
        /*0092*/ 	.short	0x0101


	//----- nvinfo : EIATTR_VRC_CTA_INIT_COUNT
	.align		4
        /*0094*/ 	.byte	0x02, 0x4a
	.zero		1
	.zero		1


	//----- nvinfo : EIATTR_EXIT_INSTR_OFFSETS
	.align		4
        /*0098*/ 	.byte	0x04, 0x1c
        /*009a*/ 	.short	(.L_401 - .L_400)


	//   ....[0]....
.L_400:
        /*009c*/ 	.word	0x00000070


	//   ....[1]....
        /*00a0*/ 	.word	0x00000cc0


	//   ....[2]....
        /*00a4*/ 	.word	0x000018a0


	//----- nvinfo : EIATTR_CRS_STACK_SIZE
	.align		4
.L_401:
        /*00a8*/ 	.byte	0x04, 0x1e
        /*00aa*/ 	.short	(.L_403 - .L_402)
.L_402:
        /*00ac*/ 	.word	0x00000000


	//----- nvinfo : EIATTR_CBANK_PARAM_SIZE
	.align		4
.L_403:
        /*00b0*/ 	.byte	0x03, 0x19
        /*00b2*/ 	.short	0x0038


	//----- nvinfo : EIATTR_PARAM_CBANK
	.align		4
        /*00b4*/ 	.byte	0x04, 0x0a
        /*00b6*/ 	.short	(.L_405 - .L_404)
	.align		4
.L_404:
        /*00b8*/ 	.word	index@(.nv.constant0.ShapetoBatch4Dold)
        /*00bc*/ 	.short	0x0380
        /*00be*/ 	.short	0x0038


	//----- nvinfo : EIATTR_SW_WAR
	.align		4
.L_405:
        /*00c0*/ 	.byte	0x04, 0x36
        /*00c2*/ 	.short	(.L_407 - .L_406)
.L_406:
        /*00c4*/ 	.word	0x00000008
.L_407:


//--------------------- .nv.info.ShapetoBatch4DNCHW --------------------------
	.section	.nv.info.ShapetoBatch4DNCHW,"",@"SHT_CUDA_INFO"
	.sectionflags	@""
	.align	4


	//----- nvinfo : EIATTR_CUDA_API_VERSION
	.align		4
        /*0000*/ 	.byte	0x04, 0x37
        /*0002*/ 	.short	(.L_409 - .L_408)
.L_408:
        /*0004*/ 	.word	0x00000082


	//----- nvinfo : EIATTR_KPARAM_INFO
	.align		4
.L_409:
        /*0008*/ 	.byte	0x04, 0x17
        /*000a*/ 	.short	(.L_411 - .L_410)
.L_410:
        /*000c*/ 	.word	0x00000000
        /*0010*/ 	.short	0x000b
        /*0012*/ 	.short	0x0038
        /*0014*/ 	.byte	0x00, 0xf0, 0x11, 0x00


	//----- nvinfo : EIATTR_KPARAM_INFO
	.align		4
.L_411:
        /*0018*/ 	.byte	0x04, 0x17
        /*001a*/ 	.short	(.L_413 - .L_412)
.L_412:
        /*001c*/ 	.word	0x00000000
        /*0020*/ 	.short	0x000a
        /*0022*/ 	.short	0x0030
        /*0024*/ 	.byte	0x00, 0xf5, 0x21, 0x00


	//----- nvinfo : EIATTR_KPARAM_INFO
	.align		4
.L_413:
        /*0028*/ 	.byte	0x04, 0x17
        /*002a*/ 	.short	(.L_415 - .L_414)
.L_414:
        /*002c*/ 	.word	0x00000000
        /*0030*/ 	.short	0x0009
        /*0032*/ 	.short	0x0028
        /*0034*/ 	.byte	0x00, 0xf5, 0x21, 0x00


	//----- nvinfo : EIATTR_KPARAM_INFO
	.align		4
.L_415:
        /*0038*/ 	.byte	0x04, 0x17
        /*003a*/ 	.short	(.L_417 - .L_416)
.L_416:
        /*003c*/ 	.word	0x00000000
        /*0040*/ 	.short	0x0008
        /*0042*/ 	.short	0x0020
        /*0044*/ 	.byte	0x00, 0xf0, 0x11, 0x00


	//----- nvinfo : EIATTR_KPARAM_INFO
	.align		4
.L_417:
        /*0048*/ 	.byte	0x04, 0x17
        /*004a*/ 	.short	(.L_419 - .L_418)
.L_418:
        /*004c*/ 	.word	0x00000000
        /*0050*/ 	.short	0x0007
        /*0052*/ 	.short	0x001c
        /*0054*/ 	.byte	0x00, 0xf0, 0x11, 0x00


	//----- nvinfo : EIATTR_KPARAM_INFO
	.align		4
.L_419:
        /*0058*/ 	.byte	0x04, 0x17
        /*005a*/ 	.short	(.L_421 - .L_420)
.L_420:
        /*005c*/ 	.word	0x00000000
        /*0060*/ 	.short	0x0006
        /*0062*/ 	.short	0x0018
        /*0064*/ 	.byte	0x00, 0xf0, 0x11, 0x00


	//----- nvinfo : EIATTR_KPARAM_INFO
	.align		4
.L_421:
        /*0068*/ 	.byte	0x04, 0x17
        /*006a*/ 	.short	(.L_423 - .L_422)
.L_422:
        /*006c*/ 	.word	0x00000000
        /*0070*/ 	.short	0x0005
        /*0072*/ 	.short	0x0014
        /*0074*/ 	.byte	0x00, 0xf0, 0x11, 0x00


	//----- nvinfo : EIATTR_KPARAM_INFO
	.align		4
.L_423:
        /*0078*/ 	.byte	0x04, 0x17
        /*007a*/ 	.short	(.L_425 - .L_424)
.L_424:
        /*007c*/ 	.word	0x00000000
        /*0080*/ 	.short	0x0004
        /*0082*/ 	.short	0x0010
        /*0084*/ 	.byte	0x00, 0xf0, 0x11, 0x00


	//----- nvinfo : EIATTR_KPARAM_INFO
	.align		4
.L_425:
        /*0088*/ 	.byte	0x04, 0x17
        /*008a*/ 	.short	(.L_427 - .L_426)
.L_426:
        /*008c*/ 	.word	0x00000000
        /*0090*/ 	.short	0x0003
        /*0092*/ 	.short	0x000c
        /*0094*/ 	.byte	0x00, 0xf0, 0x11, 0x00


	//----- nvinfo : EIATTR_KPARAM_INFO
	.align		4
.L_427:
        /*0098*/ 	.byte	0x04, 0x17
        /*009a*/ 	.short	(.L_429 - .L_428)
.L_428:
        /*009c*/ 	.word	0x00000000
        /*00a0*/ 	.short	0x0002
        /*00a2*/ 	.short	0x0008
        /*00a4*/ 	.byte	0x00, 0xf0, 0x11, 0x00


	//----- nvinfo : EIATTR_KPARAM_INFO
	.align		4
.L_429:
        /*00a8*/ 	.byte	0x04, 0x17
        /*00aa*/ 	.short	(.L_431 - .L_430)
.L_430:
        /*00ac*/ 	.word	0x00000000
        /*00b0*/ 	.short	0x0001
        /*00b2*/ 	.short	0x0004
        /*00b4*/ 	.byte	0x00, 0xf0, 0x11, 0x00


	//----- nvinfo : EIATTR_KPARAM_INFO
	.align		4
.L_431:
        /*00b8*/ 	.byte	0x04, 0x17
        /*00ba*/ 	.short	(.L_433 - .L_432)
.L_432:
        /*00bc*/ 	.word	0x00000000
        /*00c0*/ 	.short	0x0000
        /*00c2*/ 	.short	0x0000
        /*00c4*/ 	.byte	0x00, 0xf0, 0x11, 0x00


	//----- nvinfo : EIATTR_SPARSE_MMA_MASK
	.align		4
.L_433:
        /*00c8*/ 	.byte	0x03, 0x50
        /*00ca*/ 	.short	0x0000


	//----- nvinfo : EIATTR_MAXREG_COUNT
	.align		4
        /*00cc*/ 	.byte	0x03, 0x1b
        /*00ce*/ 	.short	0x00ff


	//----- nvinfo : EIATTR_MERCURY_ISA_VERSION
	.align		4
        /*00d0*/ 	.byte	0x03, 0x5f
        /*00d2*/ 	.short	0x0101


	//----- nvinfo : EIATTR_VRC_CTA_INIT_COUNT
	.align		4
        /*00d4*/ 	.byte	0x02, 0x4a
	.zero		1
	.zero		1


	//----- nvinfo : EIATTR_EXIT_INSTR_OFFSETS
	.align		4
        /*00d8*/ 	.byte	0x04, 0x1c
        /*00da*/ 	.short	(.L_435 - .L_434)


	//   ....[0]....
.L_434:
        /*00dc*/ 	.word	0x00000030


	//   ....[1]....
        /*00e0*/ 	.word	0x00000080


	//   ....[2]....
        /*00e4*/ 	.word	0x00000600


	//   ....[3]....
        /*00e8*/ 	.word	0x00000b00


	//----- nvinfo : EIATTR_CRS_STACK_SIZE
	.align		4
.L_435:
        /*00ec*/ 	.byte	0x04, 0x1e
        /*00ee*/ 	.short	(.L_437 - .L_436)
.L_436:
        /*00f0*/ 	.word	0x00000000


	//----- nvinfo : EIATTR_CBANK_PARAM_SIZE
	.align		4
.L_437:
        /*00f4*/ 	.byte	0x03, 0x19
        /*00f6*/ 	.short	0x003c


	//----- nvinfo : EIATTR_PARAM_CBANK
	.align		4
        /*00f8*/ 	.byte	0x04, 0x0a
        /*00fa*/ 	.short	(.L_439 - .L_438)
	.align		4
.L_438:
        /*00fc*/ 	.word	index@(.nv.constant0.ShapetoBatch4DNCHW)
        /*0100*/ 	.short	0x0380
        /*0102*/ 	.short	0x003c


	//----- nvinfo : EIATTR_SW_WAR
	.align		4
.L_439:
        /*0104*/ 	.byte	0x04, 0x36
        /*0106*/ 	.short	(.L_441 - .L_440)
.L_440:
        /*0108*/ 	.word	0x00000008
.L_441:


//--------------------- .nv.info.ShapetoBatch4DNHWC --------------------------
	.section	.nv.info.ShapetoBatch4DNHWC,"",@"SHT_CUDA_INFO"
	.sectionflags	@""
	.align	4


	//----- nvinfo : EIATTR_CUDA_API_VERSION
	.align		4
        /*0000*/ 	.byte	0x04, 0x37
        /*0002*/ 	.short	(.L_443 - .L_442)
.L_442:
        /*0004*/ 	.word	0x00000082


	//----- nvinfo : EIATTR_KPARAM_INFO
	.align		4
.L_443:
        /*0008*/ 	.byte	0x04, 0x17
        /*000a*/ 	.short	(.L_445 - .L_444)
.L_444:
        /*000c*/ 	.word	0x00000000
        /*0010*/ 	.short	0x000b
        /*0012*/ 	.short	0x0038
        /*0014*/ 	.byte	0x00, 0xf0, 0x11, 0x00


	//----- nvinfo : EIATTR_KPARAM_INFO
	.align		4
.L_445:
        /*0018*/ 	.byte	0x04, 0x17
        /*001a*/ 	.short	(.L_447 - .L_446)
.L_446:
        /*001c*/ 	.word	0x00000000
        /*0020*/ 	.short	0x000a
        /*0022*/ 	.short	0x0030
        /*0024*/ 	.byte	0x00, 0xf5, 0x21, 0x00


	//----- nvinfo : EIATTR_KPARAM_INFO
	.align		4
.L_447:
        /*0028*/ 	.byte	0x04, 0x17
        /*002a*/ 	.short	(.L_449 - .L_448)
.L_448:
        /*002c*/ 	.word	0x00000000
        /*0030*/ 	.short	0x0009
        /*0032*/ 	.short	0x0028
        /*0034*/ 	.byte	0x00, 0xf5, 0x21, 0x00


	//----- nvinfo : EIATTR_KPARAM_INFO
	.align		4
.L_449:
        /*0038*/ 	.byte	0x04, 0x17
        /*003a*/ 	.short	(.L_451 - .L_450)
.L_450:
        /*003c*/ 	.word	0x00000000
        /*0040*/ 	.short	0x0008
        /*0042*/ 	.short	0x0020
        /*0044*/ 	.byte	0x00, 0xf0, 0x11, 0x00


	//----- nvinfo : EIATTR_KPARAM_INFO
	.align		4
.L_451:
        /*0048*/ 	.byte	0x04, 0x17
        /*004a*/ 	.short	(.L_453 - .L_452)
.L_452:
        /*004c*/ 	.word	0x00000000
        /*0050*/ 	.short	0x0007
        /*0052*/ 	.short	0x001c
        /*0054*/ 	.byte	0x00, 0xf0, 0x11, 0x00


	//----- nvinfo : EIATTR_KPARAM_INFO
	.align		4
.L_453:
        /*0058*/ 	.byte	0x04, 0x17
        /*005a*/ 	.short	(.L_455 - .L_454)
.L_454:
        /*005c*/ 	.word	0x00000000
        /*0060*/ 	.short	0x0006
        /*0062*/ 	.short	0x0018
        /*0064*/ 	.byte	0x00, 0xf0, 0x11, 0x00


	//----- nvinfo : EIATTR_KPARAM_INFO
	.align		4
.L_455:
        /*0068*/ 	.byte	0x04, 0x17
        /*006a*/ 	.short	(.L_457 - .L_456)
.L_456:
        /*006c*/ 	.word	0x00000000
        /*0070*/ 	.short	0x0005
        /*0072*/ 	.short	0x0014
        /*0074*/ 	.byte	0x00, 0xf0, 0x11, 0x00


	//----- nvinfo : EIATTR_KPARAM_INFO
	.align		4
.L_457:
        /*0078*/ 	.byte	0x04, 0x17
        /*007a*/ 	.short	(.L_459 - .L_458)
.L_458:
        /*007c*/ 	.word	0x00000000
        /*0080*/ 	.short	0x0004
        /*0082*/ 	.short	0x0010
        /*0084*/ 	.byte	0x00, 0xf0, 0x11, 0x00


	//----- nvinfo : EIATTR_KPARAM_INFO
	.align		4
.L_459:
        /*0088*/ 	.byte	0x04, 0x17
        /*008a*/ 	.short	(.L_461 - .L_460)
.L_460:
        /*008c*/ 	.word	0x00000000
        /*0090*/ 	.short	0x0003
        /*0092*/ 	.short	0x000c
        /*0094*/ 	.byte	0x00, 0xf0, 0x11, 0x00


	//----- nvinfo : EIATTR_KPARAM_INFO
	.align		4
.L_461:
        /*0098*/ 	.byte	0x04, 0x17
        /*009a*/ 	.short	(.L_463 - .L_462)
.L_462:
        /*009c*/ 	.word	0x00000000
        /*00a0*/ 	.short	0x0002
        /*00a2*/ 	.short	0x0008
        /*00a4*/ 	.byte	0x00, 0xf0, 0x11, 0x00


	//----- nvinfo : EIATTR_KPARAM_INFO
	.align		4
.L_463:
        /*00a8*/ 	.byte	0x04, 0x17
        /*00aa*/ 	.short	(.L_465 - .L_464)
.L_464:
        /*00ac*/ 	.word	0x00000000
        /*00b0*/ 	.short	0x0001
        /*00b2*/ 	.short	0x0004
        /*00b4*/ 	.byte	0x00, 0xf0, 0x11, 0x00


	//----- nvinfo : EIATTR_KPARAM_INFO
	.align		4
.L_465:
        /*00b8*/ 	.byte	0x04, 0x17
        /*00ba*/ 	.short	(.L_467 - .L_466)
.L_466:
        /*00bc*/ 	.word	0x00000000
        /*00c0*/ 	.short	0x0000
        /*00c2*/ 	.short	0x0000
        /*00c4*/ 	.byte	0x00, 0xf0, 0x11, 0x00


	//----- nvinfo : EIATTR_SPARSE_MMA_MASK
	.align		4
.L_467:
        /*00c8*/ 	.byte	0x03, 0x50
        /*00ca*/ 	.short	0x0000


	//----- nvinfo : EIATTR_MAXREG_COUNT
	.align		4
        /*00cc*/ 	.byte	0x03, 0x1b
        /*00ce*/ 	.short	0x00ff


	//----- nvinfo : EIATTR_MERCURY_ISA_VERSION
	.align		4
        /*00d0*/ 	.byte	0x03, 0x5f
        /*00d2*/ 	.short	0x0101


	//----- nvinfo : EIATTR_VRC_CTA_INIT_COUNT
	.align		4
        /*00d4*/ 	.byte	0x02, 0x4a
	.zero		1
	.zero		1


	//----- nvinfo : EIATTR_EXIT_INSTR_OFFSETS
	.align		4
        /*00d8*/ 	.byte	0x04, 0x1c
        /*00da*/ 	.short	(.L_469 - .L_468)


	//   ....[0]....
.L_468:
        /*00dc*/ 	.word	0x00000030


	//   ....[1]....
        /*00e0*/ 	.word	0x00000090


	//   ....[2]....
        /*00e4*/ 	.word	0x00000600


	//   ....[3]....
        /*00e8*/ 	.word	0x00000a80


	//----- nvinfo : EIATTR_CRS_STACK_SIZE
	.align		4
.L_469:
        /*00ec*/ 	.byte	0x04, 0x1e
        /*00ee*/ 	.short	(.L_471 - .L_470)
.L_470:
        /*00f0*/ 	.word	0x00000000


	//----- nvinfo : EIATTR_CBANK_PARAM_SIZE
	.align		4
.L_471:
        /*00f4*/ 	.byte	0x03, 0x19
        /*00f6*/ 	.short	0x003c


	//----- nvinfo : EIATTR_PARAM_CBANK
	.align		4
        /*00f8*/ 	.byte	0x04, 0x0a
        /*00fa*/ 	.short	(.L_473 - .L_472)
	.align		4
.L_472:
        /*00fc*/ 	.word	index@(.nv.constant0.ShapetoBatch4DNHWC)
        /*0100*/ 	.short	0x0380
        /*0102*/ 	.short	0x003c


	//----- nvinfo : EIATTR_SW_WAR
	.align		4
.L_473:
        /*0104*/ 	.byte	0x04, 0x36
        /*0106*/ 	.short	(.L_475 - .L_474)
.L_474:
        /*0108*/ 	.word	0x00000008
.L_475:


//--------------------- .nv.info.Transpose        --------------------------
	.section	.nv.info.Transpose,"",@"SHT_CUDA_INFO"
	.sectionflags	@""
	.align	4


	//----- nvinfo : EIATTR_CUDA_API_VERSION
	.align		4
        /*0000*/ 	.byte	0x04, 0x37
        /*0002*/ 	.short	(.L_477 - .L_476)
.L_476:
        /*0004*/ 	.word	0x00000082


	//----- nvinfo : EIATTR_KPARAM_INFO
	.align		4
.L_477:
        /*0008*/ 	.byte	0x04, 0x17
        /*000a*/ 	.short	(.L_479 - .L_478)
.L_478:
        /*000c*/ 	.word	0x00000000
        /*0010*/ 	.short	0x0004
        /*0012*/ 	.short	0x0020
        /*0014*/ 	.byte	0x00, 0xf5, 0x21, 0x00


	//----- nvinfo : EIATTR_KPARAM_INFO
	.align		4
.L_479:
        /*0018*/ 	.byte	0x04, 0x17
        /*001a*/ 	.short	(.L_481 - .L_480)
.L_480:
        /*001c*/ 	.word	0x00000000
        /*0020*/ 	.short	0x0003
        /*0022*/ 	.short	0x0018
        /*0024*/ 	.byte	0x00, 0xf0, 0x11, 0x00


	//----- nvinfo : EIATTR_KPARAM_INFO
	.align		4
.L_481:
        /*0028*/ 	.byte	0x04, 0x17
        /*002a*/ 	.short	(.L_483 - .L_482)
.L_482:
        /*002c*/ 	.word	0x00000000
        /*0030*/ 	.short	0x0002
        /*0032*/ 	.short	0x0010
        /*0034*/ 	.byte	0x00, 0xf5, 0x21, 0x00


	//----- nvinfo : EIATTR_KPARAM_INFO
	.align		4
.L_483:
        /*0038*/ 	.byte	0x04, 0x17
        /*003a*/ 	.short	(.L_485 - .L_484)
.L_484:
        /*003c*/ 	.word	0x00000000
        /*0040*/ 	.short	0x0001
        /*0042*/ 	.short	0x0008
        /*0044*/ 	.byte	0x00, 0xf5, 0x21, 0x00


	//----- nvinfo : EIATTR_KPARAM_INFO
	.align		4
.L_485:
        /*0048*/ 	.byte	0x04, 0x17
        /*004a*/ 	.short	(.L_487 - .L_486)
.L_486:
        /*004c*/ 	.word	0x00000000
        /*0050*/ 	.short	0x0000
        /*0052*/ 	.short	0x0000
        /*0054*/ 	.byte	0x00, 0xf0, 0x11, 0x00


	//----- nvinfo : EIATTR_SPARSE_MMA_MASK
	.align		4
.L_487:
        /*0058*/ 	.byte	0x03, 0x50
        /*005a*/ 	.short	0x0000


	//----- nvinfo : EIATTR_MAXREG_COUNT
	.align		4
        /*005c*/ 	.byte	0x03, 0x1b
        /*005e*/ 	.short	0x00ff


	//----- nvinfo : EIATTR_MERCURY_ISA_VERSION
	.align		4
        /*0060*/ 	.byte	0x03, 0x5f
        /*0062*/ 	.short	0x0101


	//----- nvinfo : EIATTR_VRC_CTA_INIT_COUNT
	.align		4
        /*0064*/ 	.byte	0x02, 0x4a
	.zero		1
	.zero		1


	//----- nvinfo : EIATTR_EXIT_INSTR_OFFSETS
	.align		4
        /*0068*/ 	.byte	0x04, 0x1c
        /*006a*/ 	.short	(.L_489 - .L_488)


	//   ....[0]....
.L_488:
        /*006c*/ 	.word	0x00000070


	//   ....[1]....
        /*0070*/ 	.word	0x00000160


	//   ....[2]....
        /*0074*/ 	.word	0x00002530


	//----- nvinfo : EIATTR_CRS_STACK_SIZE
	.align		4
.L_489:
        /*0078*/ 	.byte	0x04, 0x1e
        /*007a*/ 	.short	(.L_491 - .L_490)
.L_490:
        /*007c*/ 	.word	0x00000000


	//----- nvinfo : EIATTR_CBANK_PARAM_SIZE
	.align		4
.L_491:
        /*0080*/ 	.byte	0x03, 0x19
        /*0082*/ 	.short	0x0028


	//----- nvinfo : EIATTR_PARAM_CBANK
	.align		4
        /*0084*/ 	.byte	0x04, 0x0a
        /*0086*/ 	.short	(.L_493 - .L_492)
	.align		4
.L_492:
        /*0088*/ 	.word	index@(.nv.constant0.Transpose)
        /*008c*/ 	.short	0x0380
        /*008e*/ 	.short	0x0028


	//----- nvinfo : EIATTR_SW_WAR
	.align		4
.L_493:
        /*0090*/ 	.byte	0x04, 0x36
        /*0092*/ 	.short	(.L_495 - .L_494)
.L_494:
        /*0094*/ 	.word	0x00000008
.L_495:


//--------------------- .nv.callgraph             --------------------------
	.section	.nv.callgraph,"",@"SHT_CUDA_CALLGRAPH"
	.align	4
	.sectionentsize	8
	.align		4
        /*0000*/ 	.word	0x00000000
	.align		4
        /*0004*/ 	.word	0xffffffff
	.align		4
        /*0008*/ 	.word	0x00000000
	.align		4
        /*000c*/ 	.word	0xfffffffe
	.align		4
        /*0010*/ 	.word	0x00000000
	.align		4
        /*0014*/ 	.word	0xfffffffd
	.align		4
        /*0018*/ 	.word	0x00000000
	.align		4
        /*001c*/ 	.word	0xfffffffc


//--------------------- .text.backwardleakyfloat  --------------------------
	.section	.text.backwardleakyfloat,"ax",@progbits
	.align	128
        .global         backwardleakyfloat
        .type           backwardleakyfloat,@function
        .size           backwardleakyfloat,(.L_x_205 - backwardleakyfloat)
        .other          backwardleakyfloat,@"STO_CUDA_ENTRY STV_DEFAULT"
backwardleakyfloat:
.text.backwardleakyfloat:
[----:B------:R-:W-:Y:S01]  /*0000*/  LDC R1, c[0x0][0x37c] ;  /* 0x0000df00ff017b82 */ /* 0x000fe20000000800 */
[----:B------:R-:W0:Y:S07]  /*0010*/  S2R R0, SR_TID.X ;  /* 0x0000000000007919 */ /* 0x000e2e0000002100 */
[----:B------:R-:W-:Y:S01]  /*0020*/  S2UR UR4, SR_CTAID.Y ;  /* 0x00000000000479c3 */ /* 0x000fe20000002600 */
[----:B------:R-:W1:Y:S01]  /*0030*/  LDCU UR5, c[0x0][0x370] ;  /* 0x00006e00ff0577ac */ /* 0x000e620008000800 */
[----:B------:R-:W2:Y:S06]  /*0040*/  LDCU UR7, c[0x0][0x380] ;  /* 0x00007000ff0777ac */ /* 0x000eac0008000800 */
[----:B------:R-:W1:Y:S08]  /*0050*/  S2UR UR6, SR_CTAID.X ;  /* 0x00000000000679c3 */ /* 0x000e700000002500 */
[----:B------:R-:W0:Y:S01]  /*0060*/  LDC R7, c[0x0][0x360] ;  /* 0x0000d800ff077b82 */ /* 0x000e220000000800 */
[----:B-1----:R-:W-:-:S06]  /*0070*/  UIMAD UR4, UR4, UR5, UR6 ;  /* 0x00000005040472a4 */ /* 0x002fcc000f8e0206 */
[----:B0-----:R-:W-:-:S05]  /*0080*/  IMAD R7, R7, UR4, R0 ;  /* 0x0000000407077c24 */ /* 0x001fca000f8e0200 */
[----:B--2---:R-:W-:-:S13]  /*0090*/  ISETP.GE.AND P0, PT, R7, UR7, PT ;  /* 0x0000000707007c0c */ /* 0x004fda000bf06270 */
[----:B------:R-:W-:Y:S05]  /*00a0*/  @P0 EXIT ;  /* 0x000000000000094d */ /* 0x000fea0003800000 */
[----:B------:R-:W0:Y:S01]  /*00b0*/  LDC.64 R2, c[0x0][0x388] ;  /* 0x0000e200ff027b82 */ /* 0x000e220000000a00 */
[----:B------:R-:W1:Y:S01]  /*00c0*/  LDCU.64 UR4, c[0x0][0x358] ;  /* 0x00006b00ff0477ac */ /* 0x000e620008000a00 */
[----:B0-----:R-:W-:-:S06]  /*00d0*/  IMAD.WIDE R2, R7, 0x4, R2 ;  /* 0x0000000407027825 */ /* 0x001fcc00078e0202 */
[----:B-1----:R-:W2:Y:S02]  /*00e0*/  LDG.E R2, desc[UR4][R2.64] ;  /* 0x0000000402027981 */ /* 0x002ea4000c1e1900 */
[----:B--2---:R-:W-:-:S13]  /*00f0*/  FSETP.GT.AND P0, PT, R2, RZ, PT ;  /* 0x000000ff0200720b */ /* 0x004fda0003f04000 */
[----:B------:R-:W-:Y:S05]  /*0100*/  @!P0 BRA `(.L_x_0) ;  /* 0x00000000001c8947 */ /* 0x000fea0003800000 */
[----:B------:R-:W0:Y:S08]  /*0110*/  LDC.64 R2, c[0x0][0x398] ;  /* 0x0000e600ff027b82 */ /* 0x000e300000000a00 */
[----:B------:R-:W1:Y:S01]  /*0120*/  LDC.64 R4, c[0x0][0x390] ;  /* 0x0000e400ff047b82 */ /* 0x000e620000000a00 */
[----:B0-----:R-:W-:-:S06]  /*0130*/  IMAD.WIDE R2, R7, 0x4, R2 ;  /* 0x0000000407027825 */ /* 0x001fcc00078e0202 */
[----:B------:R-:W2:Y:S01]  /*0140*/  LDG.E R3, desc[UR4][R2.64] ;  /* 0x0000000402037981 */ /* 0x000ea2000c1e1900 */
[----:B-1----:R-:W-:-:S05]  /*0150*/  IMAD.WIDE R4, R7, 0x4, R4 ;  /* 0x0000000407047825 */ /* 0x002fca00078e0204 */
[----:B--2---:R-:W-:Y:S01]  /*0160*/  STG.E desc[UR4][R4.64], R3 ;  /* 0x0000000304007986 */ /* 0x004fe2000c101904 */
[----:B------:R-:W-:Y:S05]  /*0170*/  EXIT ;  /* 0x000000000000794d */ /* 0x000fea0003800000 */
.L_x_0:
[----:B------:R-:W0:Y:S01]  /*0180*/  LDC.64 R2, c[0x0][0x398] ;  /* 0x0000e600ff027b82 */ /* 0x000e220000000a00 */
[----:B------:R-:W1:Y:S07]  /*0190*/  LDCU UR6, c[0x0][0x3a0] ;  /* 0x00007400ff0677ac */ /* 0x000e6e0008000800 */
[----:B------:R-:W2:Y:S01]  /*01a0*/  LDC.64 R4, c[0x0][0x390] ;  /* 0x0000e400ff047b82 */ /* 0x000ea20000000a00 */
[----:B0-----:R-:W-:-:S06]  /*01b0*/  IMAD.WIDE R2, R7, 0x4, R2 ;  /* 0x0000000407027825 */ /* 0x001fcc00078e0202 */
[----:B------:R-:W1:Y:S01]  /*01c0*/  LDG.E R2, desc[UR4][R2.64] ;  /* 0x0000000402027981 */ /* 0x000e62000c1e1900 */
[----:B--2---:R-:W-:-:S04]  /*01d0*/  IMAD.WIDE R4, R7, 0x4, R4 ;  /* 0x0000000407047825 */ /* 0x004fc800078e0204 */
[----:B-1----:R-:W-:-:S05]  /*01e0*/  FMUL R7, R2, UR6 ;  /* 0x0000000602077c20 */ /* 0x002fca0008400000 */
[----:B------:R-:W-:Y:S01]  /*01f0*/  STG.E desc[UR4][R4.64], R7 ;  /* 0x0000000704007986 */ /* 0x000fe2000c101904 */
[----:B------:R-:W-:Y:S05]  /*0200*/  EXIT ;  /* 0x000000000000794d */ /* 0x000fea0003800000 */
.L_x_1:
[----:B------:R-:W-:-:S00]  /*0210*/  BRA `(.L_x_1) ;  /* 0xfffffffc00fc7947 */ /* 0x000fc0000383ffff */
[----:B------:R-:W-:-:S00]  /*0220*/  NOP ;  /* 0x0000000000007918 */ /* 0x000fc00000000000 */
        /* <DEDUP_REMOVED lines=13> */
.L_x_205:


//--------------------- .text.forwardleakyfloat   --------------------------
	.section	.text.forwardleakyfloat,"ax",@progbits
	.align	128
        .global         forwardleakyfloat
        .type           forwardleakyfloat,@function
        .size           forwardleakyfloat,(.L_x_206 - forwardleakyfloat)
        .other          forwardleakyfloat,@"STO_CUDA_ENTRY STV_DEFAULT"
forwardleakyfloat:
.text.forwardleakyfloat:
        /* <DEDUP_REMOVED lines=13> */
[----:B0-----:R-:W-:-:S05]  /*00d0*/  IMAD.WIDE R2, R7, 0x4, R2 ;  /* 0x0000000407027825 */ /* 0x001fca00078e0202 */
[----:B-1----:R-:W2:Y:S02]  /*00e0*/  LDG.E R9, desc[UR4][R2.64] ;  /* 0x0000000402097981 */ /* 0x002ea4000c1e1900 */
[----:B--2---:R-:W-:-:S13]  /*00f0*/  FSETP.GT.AND P0, PT, R9, RZ, PT ;  /* 0x000000ff0900720b */ /* 0x004fda0003f04000 */
[----:B------:R-:W0:Y:S02]  /*0100*/  @P0 LDC.64 R4, c[0x0][0x390] ;  /* 0x0000e400ff040b82 */ /* 0x000e240000000a00 */
[----:B0-----:R-:W-:-:S05]  /*0110*/  @P0 IMAD.WIDE R4, R7, 0x4, R4 ;  /* 0x0000000407040825 */ /* 0x001fca00078e0204 */
[----:B------:R0:W-:Y:S01]  /*0120*/  @P0 STG.E desc[UR4][R4.64], R9 ;  /* 0x0000000904000986 */ /* 0x0001e2000c101904 */
[----:B------:R-:W-:Y:S05]  /*0130*/  @P0 EXIT ;  /* 0x000000000000094d */ /* 0x000fea0003800000 */
[----:B------:R-:W1:Y:S01]  /*0140*/  LDC.64 R2, c[0x0][0x390] ;  /* 0x0000e400ff027b82 */ /* 0x000e620000000a00 */
[----:B------:R-:W0:Y:S02]  /*0150*/  LDCU UR6, c[0x0][0x398] ;  /* 0x00007300ff0677ac */ /* 0x000e240008000800 */
[----:B0-----:R-:W-:Y:S01]  /*0160*/  FMUL R9, R9, UR6 ;  /* 0x0000000609097c20 */ /* 0x001fe20008400000 */
[----:B-1----:R-:W-:-:S05]  /*0170*/  IMAD.WIDE R2, R7, 0x4, R2 ;  /* 0x0000000407027825 */ /* 0x002fca00078e0202 */
[----:B------:R-:W-:Y:S01]  /*0180*/  STG.E desc[UR4][R2.64], R9 ;  /* 0x0000000902007986 */ /* 0x000fe2000c101904 */
[----:B------:R-:W-:Y:S05]  /*0190*/  EXIT ;  /* 0x000000000000794d */ /* 0x000fea0003800000 */
.L_x_2:
        /* <DEDUP_REMOVED lines=14> */
.L_x_206:


//--------------------- .text.backwardParametricfloat --------------------------
	.section	.text.backwardParametricfloat,"ax",@progbits
	.align	128
        .global         backwardParametricfloat
        .type           backwardParametricfloat,@function
        .size           backwardParametricfloat,(.L_x_207 - backwardParametricfloat)
        .other          backwardParametricfloat,@"STO_CUDA_ENTRY STV_DEFAULT"
backwardParametricfloat:
.text.backwardParametricfloat:
[----:B------:R-:W-:Y:S01]  /*0000*/  LDC R1, c[0x0][0x37c] ;  /* 0x0000df00ff017b82 */ /* 0x000fe20000000800 */
[----:B------:R-:W0:Y:S01]  /*0010*/  S2R R13, SR_CTAID.X ;  /* 0x00000000000d7919 */ /* 0x000e220000002500 */
[----:B------:R-:W1:Y:S01]  /*0020*/  LDCU UR4, c[0x0][0x370] ;  /* 0x00006e00ff0477ac */ /* 0x000e620008000800 */
[----:B------:R-:W0:Y:S01]  /*0030*/  S2R R0, SR_TID.X ;  /* 0x0000000000007919 */ /* 0x000e220000002100 */
[----:B------:R-:W1:Y:S01]  /*0040*/  LDCU UR5, c[0x0][0x360] ;  /* 0x00006c00ff0577ac */ /* 0x000e620008000800 */
[----:B------:R-:W2:Y:S01]  /*0050*/  S2R R2, SR_CTAID.Y ;  /* 0x0000000000027919 */ /* 0x000ea20000002600 */
[----:B------:R-:W3:Y:S01]  /*0060*/  LDCU.64 UR6, c[0x0][0x380] ;  /* 0x00007000ff0677ac */ /* 0x000ee20008000a00 */
[----:B-1----:R-:W-:Y:S02]  /*0070*/  UIMAD UR4, UR4, UR5, URZ ;  /* 0x00000005040472a4 */ /* 0x002fe4000f8e02ff */
[----:B0-----:R-:W-:-:S04]  /*0080*/  IMAD R13, R13, UR5, R0 ;  /* 0x000000050d0d7c24 */ /* 0x001fc8000f8e0200 */
[----:B--2---:R-:W-:Y:S01]  /*0090*/  IMAD R11, R2, UR4, R13 ;  /* 0x00000004020b7c24 */ /* 0x004fe2000f8e020d */
[----:B---3--:R-:W-:-:S04]  /*00a0*/  ISETP.GE.AND P0, PT, R13, UR7, PT ;  /* 0x000000070d007c0c */ /* 0x008fc8000bf06270 */
[----:B------:R-:W-:-:S13]  /*00b0*/  ISETP.GE.OR P0, PT, R11, UR6, P0 ;  /* 0x000000060b007c0c */ /* 0x000fda0008706670 */
[----:B------:R-:W-:Y:S05]  /*00c0*/  @P0 EXIT ;  /* 0x000000000000094d */ /* 0x000fea0003800000 */
[----:B------:R-:W0:Y:S01]  /*00d0*/  LDC.64 R2, c[0x0][0x388] ;  /* 0x0000e200ff027b82 */ /* 0x000e220000000a00 */
[----:B------:R-:W1:Y:S01]  /*00e0*/  LDCU.64 UR4, c[0x0][0x358] ;  /* 0x00006b00ff0477ac */ /* 0x000e620008000a00 */
[----:B0-----:R-:W-:-:S05]  /*00f0*/  IMAD.WIDE R2, R11, 0x4, R2 ;  /* 0x000000040b027825 */ /* 0x001fca00078e0202 */
        /* <DEDUP_REMOVED lines=10> */
.L_x_3:
[----:B------:R-:W0:Y:S08]  /*01a0*/  LDC.64 R4, c[0x0][0x3a0] ;  /* 0x0000e800ff047b82 */ /* 0x000e300000000a00 */
[----:B------:R-:W1:Y:S01]  /*01b0*/  LDC.64 R6, c[0x0][0x398] ;  /* 0x0000e600ff067b82 */ /* 0x000e620000000a00 */
[----:B0-----:R-:W-:-:S06]  /*01c0*/  IMAD.WIDE R4, R13, 0x4, R4 ;  /* 0x000000040d047825 */ /* 0x001fcc00078e0204 */
[----:B------:R-:W2:Y:S01]  /*01d0*/  LDG.E R4, desc[UR4][R4.64] ;  /* 0x0000000404047981 */ /* 0x000ea2000c1e1900 */
[C---:B-1----:R-:W-:Y:S02]  /*01e0*/  IMAD.WIDE R8, R11.reuse, 0x4, R6 ;  /* 0x000000040b087825 */ /* 0x042fe400078e0206 */
[----:B------:R-:W0:Y:S03]  /*01f0*/  LDC.64 R6, c[0x0][0x390] ;  /* 0x0000e400ff067b82 */ /* 0x000e260000000a00 */
[----:B------:R-:W2:Y:S01]  /*0200*/  LDG.E R15, desc[UR4][R8.64] ;  /* 0x00000004080f7981 */ /* 0x000ea2000c1e1900 */
[----:B0-----:R-:W-:-:S04]  /*0210*/  IMAD.WIDE R10, R11, 0x4, R6 ;  /* 0x000000040b0a7825 */ /* 0x001fc800078e0206 */
[----:B------:R-:W0:Y:S01]  /*0220*/  LDC.64 R6, c[0x0][0x3a8] ;  /* 0x0000ea00ff067b82 */ /* 0x000e220000000a00 */
[----:B--2---:R-:W-:-:S05]  /*0230*/  FMUL R15, R4, R15 ;  /* 0x0000000f040f7220 */ /* 0x004fca0000400000 */
[----:B------:R-:W-:Y:S04]  /*0240*/  STG.E desc[UR4][R10.64], R15 ;  /* 0x0000000f0a007986 */ /* 0x000fe8000c101904 */
[----:B------:R-:W2:Y:S04]  /*0250*/  LDG.E R2, desc[UR4][R2.64] ;  /* 0x0000000402027981 */ /* 0x000ea8000c1e1900 */
[----:B------:R-:W2:Y:S01]  /*0260*/  LDG.E R17, desc[UR4][R8.64] ;  /* 0x0000000408117981 */ /* 0x000ea2000c1e1900 */
[----:B0-----:R-:W-:-:S04]  /*0270*/  IMAD.WIDE R6, R13, 0x4, R6 ;  /* 0x000000040d067825 */ /* 0x001fc800078e0206 */
[----:B--2---:R-:W-:-:S05]  /*0280*/  FMUL R17, R2, R17 ;  /* 0x0000001102117220 */ /* 0x004fca0000400000 */
[----:B------:R-:W-:Y:S01]  /*0290*/  REDG.E.ADD.F32.FTZ.RN.STRONG.GPU desc[UR4][R6.64], R17 ;  /* 0x00000011060079a6 */ /* 0x000fe2000c12f304 */
[----:B------:R-:W-:Y:S05]  /*02a0*/  EXIT ;  /* 0x000000000000794d */ /* 0x000fea0003800000 */
.L_x_4:
        /* <DEDUP_REMOVED lines=13> */
.L_x_207:


//--------------------- .text.forwardParametricfloat --------------------------
	.section	.text.forwardParametricfloat,"ax",@progbits
	.align	128
        .global         forwardParametricfloat
        .type           forwardParametricfloat,@function
        .size           forwardParametricfloat,(.L_x_208 - forwardParametricfloat)
        .other          forwardParametricfloat,@"STO_CUDA_ENTRY STV_DEFAULT"
forwardParametricfloat:
.text.forwardParametricfloat:
        /* <DEDUP_REMOVED lines=22> */
[----:B------:R-:W1:Y:S08]  /*0160*/  LDC.64 R2, c[0x0][0x398] ;  /* 0x0000e600ff027b82 */ /* 0x000e700000000a00 */
[----:B0-----:R-:W0:Y:S01]  /*0170*/  LDC.64 R4, c[0x0][0x390] ;  /* 0x0000e400ff047b82 */ /* 0x001e220000000a00 */
[----:B-1----:R-:W-:-:S06]  /*0180*/  IMAD.WIDE R2, R7, 0x4, R2 ;  /* 0x0000000407027825 */ /* 0x002fcc00078e0202 */
[----:B------:R-:W2:Y:S01]  /*0190*/  LDG.E R2, desc[UR4][R2.64] ;  /* 0x0000000402027981 */ /* 0x000ea2000c1e1900 */
[----:B0-----:R-:W-:-:S04]  /*01a0*/  IMAD.WIDE R4, R9, 0x4, R4 ;  /* 0x0000000409047825 */ /* 0x001fc800078e0204 */
[----:B--2---:R-:W-:-:S05]  /*01b0*/  FMUL R11, R11, R2 ;  /* 0x000000020b0b7220 */ /* 0x004fca0000400000 */
[----:B------:R-:W-:Y:S01]  /*01c0*/  STG.E desc[UR4][R4.64], R11 ;  /* 0x0000000b04007986 */ /* 0x000fe2000c101904 */
[----:B------:R-:W-:Y:S05]  /*01d0*/  EXIT ;  /* 0x000000000000794d */ /* 0x000fea0003800000 */
.L_x_5:
        /* <DEDUP_REMOVED lines=10> */
.L_x_208:


//--------------------- .text.l1l2regularizationfloat --------------------------
	.section	.text.l1l2regularizationfloat,"ax",@progbits
	.align	128
        .global         l1l2regularizationfloat
        .type           l1l2regularizationfloat,@function
        .size           l1l2regularizationfloat,(.L_x_194 - l1l2regularizationfloat)
        .other          l1l2regularizationfloat,@"STO_CUDA_ENTRY STV_DEFAULT"
l1l2regularizationfloat:
.text.l1l2regularizationfloat:
        /* <DEDUP_REMOVED lines=13> */
[----:B------:R-:W2:Y:S06]  /*00d0*/  LDCU UR6, c[0x0][0x3b0] ;  /* 0x00007600ff0677ac */ /* 0x000eac0008000800 */
[----:B------:R-:W3:Y:S01]  /*00e0*/  LDC.64 R6, c[0x0][0x390] ;  /* 0x0000e400ff067b82 */ /* 0x000ee20000000a00 */
[----:B0-----:R-:W-:-:S05]  /*00f0*/  IMAD.WIDE R4, R3, 0x4, R4 ;  /* 0x0000000403047825 */ /* 0x001fca00078e0204 */
[----:B-1----:R-:W4:Y:S01]  /*0100*/  LDG.E R8, desc[UR4][R4.64] ;  /* 0x0000000404087981 */ /* 0x002f22000c1e1900 */
[----:B---3--:R-:W-:Y:S02]  /*0110*/  IMAD.WIDE R6, R3, 0x4, R6 ;  /* 0x0000000403067825 */ /* 0x008fe400078e0206 */
[----:B------:R-:W0:Y:S03]  /*0120*/  LDC.64 R2, c[0x0][0x3a8] ;  /* 0x0000ea00ff027b82 */ /* 0x000e260000000a00 */
[----:B------:R-:W3:Y:S01]  /*0130*/  LDG.E R10, desc[UR4][R6.64] ;  /* 0x00000004060a7981 */ /* 0x000ee2000c1e1900 */
[----:B0-----:R-:W0:Y:S01]  /*0140*/  F2I.TRUNC.NTZ R0, R3 ;  /* 0x0000000300007305 */ /* 0x001e22000020f100 */
[----:B----4-:R-:W-:-:S03]  /*0150*/  FSETP.GEU.AND P0, PT, R8, RZ, PT ;  /* 0x000000ff0800720b */ /* 0x010fc60003f0e000 */
[----:B------:R-:W1:Y:S10]  /*0160*/  LDC.64 R8, c[0x0][0x398] ;  /* 0x0000e600ff087b82 */ /* 0x000e740000000a00 */
[----:B0-----:R-:W-:-:S05]  /*0170*/  @!P0 IMAD.MOV R0, RZ, RZ, -R0 ;  /* 0x000000ffff008224 */ /* 0x001fca00078e0a00 */
[----:B------:R-:W-:-:S05]  /*0180*/  I2FP.F32.S32 R11, R0 ;  /* 0x00000000000b7245 */ /* 0x000fca0000201400 */
[----:B---3--:R-:W-:-:S05]  /*0190*/  FMUL R13, R10, R11 ;  /* 0x0000000b0a0d7220 */ /* 0x008fca0000400000 */
[----:B-1----:R0:W-:Y:S04]  /*01a0*/  REDG.E.ADD.F32.FTZ.RN.STRONG.GPU desc[UR4][R8.64], R13 ;  /* 0x0000000d080079a6 */ /* 0x0021e8000c12f304 */
[----:B------:R-:W3:Y:S01]  /*01b0*/  LDG.E R0, desc[UR4][R6.64] ;  /* 0x0000000406007981 */ /* 0x000ee2000c1e1900 */
[----:B------:R-:W1:Y:S01]  /*01c0*/  LDC.64 R10, c[0x0][0x3a0] ;  /* 0x0000e800ff0a7b82 */ /* 0x000e620000000a00 */
[----:B------:R-:W4:Y:S01]  /*01d0*/  MUFU.RCP R17, R2 ;  /* 0x0000000200117308 */ /* 0x000f220000001000 */
[----:B---3--:R-:W-:-:S04]  /*01e0*/  FMUL R0, R0, R0 ;  /* 0x0000000000007220 */ /* 0x008fc80000400000 */
[----:B--2---:R-:W-:-:S05]  /*01f0*/  FMUL.D2 R15, R0, UR6 ;  /* 0x00000006000f7c20 */ /* 0x004fca0008300000 */
[----:B-1----:R1:W-:Y:S04]  /*0200*/  REDG.E.ADD.F32.FTZ.RN.STRONG.GPU desc[UR4][R10.64], R15 ;  /* 0x0000000f0a0079a6 */ /* 0x0023e8000c12f304 */
[----:B------:R-:W2:Y:S01]  /*0210*/  LDG.E R3, desc[UR4][R4.64] ;  /* 0x0000000404037981 */ /* 0x000ea2000c1e1900 */
[C---:B----4-:R-:W-:Y:S01]  /*0220*/  FFMA R0, R17.reuse, -R2, 1 ;  /* 0x3f80000011007423 */ /* 0x050fe20000000802 */
[----:B------:R-:W-:Y:S03]  /*0230*/  BSSY.RECONVERGENT B0, `(.L_x_6) ;  /* 0x0000009000007945 */ /* 0x000fe60003800200 */
[----:B------:R-:W-:Y:S01]  /*0240*/  FFMA R0, R17, R0, R17 ;  /* 0x0000000011007223 */ /* 0x000fe20000000011 */
[----:B--2---:R-:W2:Y:S03]  /*0250*/  FCHK P0, R3, R2 ;  /* 0x0000000203007302 */ /* 0x004ea60000000000 */
[----:B0-----:R-:W-:-:S04]  /*0260*/  FFMA R9, R3, R0, RZ ;  /* 0x0000000003097223 */ /* 0x001fc800000000ff */
[----:B------:R-:W-:-:S04]  /*0270*/  FFMA R8, R9, -R2, R3 ;  /* 0x8000000209087223 */ /* 0x000fc80000000003 */
[----:B------:R-:W-:Y:S01]  /*0280*/  FFMA R0, R0, R8, R9 ;  /* 0x0000000800007223 */ /* 0x000fe20000000009 */
[----:B-12---:R-:W-:Y:S06]  /*0290*/  @!P0 BRA `(.L_x_7) ;  /* 0x0000000000088947 */ /* 0x006fec0003800000 */
[----:B------:R-:W-:-:S07]  /*02a0*/  MOV R2, 0x2c0 ;  /* 0x000002c000027802 */ /* 0x000fce0000000f00 */
[----:B------:R-:W-:Y:S05]  /*02b0*/  CALL.REL.NOINC `($__internal_0_$__cuda_sm3x_div_rn_noftz_f32_slowpath) ;  /* 0x0000000000207944 */ /* 0x000fea0003c00000 */
.L_x_7:
[----:B------:R-:W-:Y:S05]  /*02c0*/  BSYNC.RECONVERGENT B0 ;  /* 0x0000000000007941 */ /* 0x000fea0003800200 */
.L_x_6:
[----:B------:R-:W2:Y:S01]  /*02d0*/  LDG.E R7, desc[UR4][R6.64] ;  /* 0x0000000406077981 */ /* 0x000ea2000c1e1900 */
[----:B------:R-:W2:Y:S01]  /*02e0*/  LDCU UR6, c[0x0][0x3b0] ;  /* 0x00007600ff0677ac */ /* 0x000ea20008000800 */
[----:B------:R-:W0:Y:S01]  /*02f0*/  LDCU UR7, c[0x0][0x3ac] ;  /* 0x00007580ff0777ac */ /* 0x000e220008000800 */
[----:B--2---:R-:W-:-:S04]  /*0300*/  FFMA R0, R7, UR6, R0 ;  /* 0x0000000607007c23 */ /* 0x004fc80008000000 */
[----:B0-----:R-:W-:-:S05]  /*0310*/  FADD R3, R0, UR7 ;  /* 0x0000000700037e21 */ /* 0x001fca0008000000 */
[----:B------:R-:W-:Y:S01]  /*0320*/  STG.E desc[UR4][R4.64], R3 ;  /* 0x0000000304007986 */ /* 0x000fe2000c101904 */
[----:B------:R-:W-:Y:S05]  /*0330*/  EXIT ;  /* 0x000000000000794d */ /* 0x000fea0003800000 */
        .weak           $__internal_0_$__cuda_sm3x_div_rn_noftz_f32_slowpath
        .type           $__internal_0_$__cuda_sm3x_div_rn_noftz_f32_slowpath,@function
        .size           $__internal_0_$__cuda_sm3x_div_rn_noftz_f32_slowpath,(.L_x_194 - $__internal_0_$__cuda_sm3x_div_rn_noftz_f32_slowpath)
$__internal_0_$__cuda_sm3x_div_rn_noftz_f32_slowpath:
[----:B------:R-:W0:Y:S01]  /*0340*/  LDC R0, c[0x0][0x3a8] ;  /* 0x0000ea00ff007b82 */ /* 0x000e220000000800 */
[--C-:B------:R-:W-:Y:S01]  /*0350*/  SHF.R.U32.HI R8, RZ, 0x17, R3.reuse ;  /* 0x00000017ff087819 */ /* 0x100fe20000011603 */
[----:B------:R-:W1:Y:S01]  /*0360*/  LDCU UR6, c[0x0][0x3a8] ;  /* 0x00007500ff0677ac */ /* 0x000e620008000800 */
[----:B------:R-:W-:Y:S01]  /*0370*/  BSSY.RECONVERGENT B1, `(.L_x_8) ;  /* 0x0000064000017945 */ /* 0x000fe20003800200 */
[----:B------:R-:W-:Y:S02]  /*0380*/  IMAD.MOV.U32 R11, RZ, RZ, R3 ;  /* 0x000000ffff0b7224 */ /* 0x000fe400078e0003 */
[----:B-1----:R-:W-:Y:S01]  /*0390*/  IMAD.U32 R12, RZ, RZ, UR6 ;  /* 0x00000006ff0c7e24 */ /* 0x002fe2000f8e00ff */
[----:B0-----:R-:W-:-:S04]  /*03a0*/  SHF.R.U32.HI R9, RZ, 0x17, R0 ;  /* 0x00000017ff097819 */ /* 0x001fc80000011600 */
[----:B------:R-:W-:Y:S02]  /*03b0*/  LOP3.LUT R10, R9, 0xff, RZ, 0xc0, !PT ;  /* 0x000000ff090a7812 */ /* 0x000fe400078ec0ff */
[----:B------:R-:W-:-:S03]  /*03c0*/  LOP3.LUT R9, R8, 0xff, RZ, 0xc0, !PT ;  /* 0x000000ff08097812 */ /* 0x000fc600078ec0ff */
[----:B------:R-:W-:Y:S02]  /*03d0*/  VIADD R14, R10, 0xffffffff ;  /* 0xffffffff0a0e7836 */ /* 0x000fe40000000000 */
[----:B------:R-:W-:-:S03]  /*03e0*/  VIADD R13, R9, 0xffffffff ;  /* 0xffffffff090d7836 */ /* 0x000fc60000000000 */
[----:B------:R-:W-:-:S04]  /*03f0*/  ISETP.GT.U32.AND P0, PT, R14, 0xfd, PT ;  /* 0x000000fd0e00780c */ /* 0x000fc80003f04070 */
[----:B------:R-:W-:-:S13]  /*0400*/  ISETP.GT.U32.OR P0, PT, R13, 0xfd, P0 ;  /* 0x000000fd0d00780c */ /* 0x000fda0000704470 */
[----:B------:R-:W-:Y:S01]  /*0410*/  @!P0 IMAD.MOV.U32 R8, RZ, RZ, RZ ;  /* 0x000000ffff088224 */ /* 0x000fe200078e00ff */
[----:B------:R-:W-:Y:S06]  /*0420*/  @!P0 BRA `(.L_x_9) ;  /* 0x00000000005c8947 */ /* 0x000fec0003800000 */
[----:B------:R-:W-:Y:S02]  /*0430*/  FSETP.GTU.FTZ.AND P1, PT, |R0|, +INF , PT ;  /* 0x7f8000000000780b */ /* 0x000fe40003f3c200 */
[----:B------:R-:W-:-:S04]  /*0440*/  FSETP.GTU.FTZ.AND P0, PT, |R3|, +INF , PT ;  /* 0x7f8000000300780b */ /* 0x000fc80003f1c200 */
[----:B------:R-:W-:-:S13]  /*0450*/  PLOP3.LUT P0, PT, P0, P1, PT, 0xf8, 0x8f ;  /* 0x00000000008f781c */ /* 0x000fda0000703f70 */
[----:B------:R-:W-:Y:S05]  /*0460*/  @P0 BRA `(.L_x_10) ;  /* 0x00000004004c0947 */ /* 0x000fea0003800000 */
[----:B------:R-:W-:-:S13]  /*0470*/  LOP3.LUT P0, RZ, R12, 0x7fffffff, R11, 0xc8, !PT ;  /* 0x7fffffff0cff7812 */ /* 0x000fda000780c80b */
[----:B------:R-:W-:Y:S05]  /*0480*/  @!P0 BRA `(.L_x_11) ;  /* 0x00000004003c8947 */ /* 0x000fea0003800000 */
[C---:B------:R-:W-:Y:S02]  /*0490*/  FSETP.NEU.FTZ.AND P2, PT, |R3|.reuse, +INF , PT ;  /* 0x7f8000000300780b */ /* 0x040fe40003f5d200 */
[----:B------:R-:W-:Y:S02]  /*04a0*/  FSETP.NEU.FTZ.AND P1, PT, |R0|, +INF , PT ;  /* 0x7f8000000000780b */ /* 0x000fe40003f3d200 */
[----:B------:R-:W-:-:S11]  /*04b0*/  FSETP.NEU.FTZ.AND P0, PT, |R3|, +INF , PT ;  /* 0x7f8000000300780b */ /* 0x000fd60003f1d200 */
[----:B------:R-:W-:Y:S05]  /*04c0*/  @!P1 BRA !P2, `(.L_x_11) ;  /* 0x00000004002c9947 */ /* 0x000fea0005000000 */
[----:B------:R-:W-:-:S04]  /*04d0*/  LOP3.LUT P2, RZ, R11, 0x7fffffff, RZ, 0xc0, !PT ;  /* 0x7fffffff0bff7812 */ /* 0x000fc8000784c0ff */
[----:B------:R-:W-:-:S13]  /*04e0*/  PLOP3.LUT P1, PT, P1, P2, PT, 0x2f, 0xf2 ;  /* 0x0000000000f2781c */ /* 0x000fda0000f24577 */
[----:B------:R-:W-:Y:S05]  /*04f0*/  @P1 BRA `(.L_x_12) ;  /* 0x0000000400181947 */ /* 0x000fea0003800000 */
[----:B------:R-:W-:-:S04]  /*0500*/  LOP3.LUT P1, RZ, R12, 0x7fffffff, RZ, 0xc0, !PT ;  /* 0x7fffffff0cff7812 */ /* 0x000fc8000782c0ff */
[----:B------:R-:W-:-:S13]  /*0510*/  PLOP3.LUT P0, PT, P0, P1, PT, 0x2f, 0xf2 ;  /* 0x0000000000f2781c */ /* 0x000fda0000702577 */
[----:B------:R-:W-:Y:S05]  /*0520*/  @P0 BRA `(.L_x_13) ;  /* 0x0000000400000947 */ /* 0x000fea0003800000 */
[----:B------:R-:W-:Y:S02]  /*0530*/  ISETP.GE.AND P0, PT, R13, RZ, PT ;  /* 0x000000ff0d00720c */ /* 0x000fe40003f06270 */
[----:B------:R-:W-:-:S11]  /*0540*/  ISETP.GE.AND P1, PT, R14, RZ, PT ;  /* 0x000000ff0e00720c */ /* 0x000fd60003f26270 */
[----:B------:R-:W-:Y:S02]  /*0550*/  @P0 IMAD.MOV.U32 R8, RZ, RZ, RZ ;  /* 0x000000ffff080224 */ /* 0x000fe400078e00ff */
[----:B------:R-:W-:Y:S01]  /*0560*/  @!P0 FFMA R11, R3, 1.84467440737095516160e+19, RZ ;  /* 0x5f800000030b8823 */ /* 0x000fe200000000ff */
[----:B------:R-:W-:Y:S02]  /*0570*/  @!P0 IMAD.MOV.U32 R8, RZ, RZ, -0x40 ;  /* 0xffffffc0ff088424 */ /* 0x000fe400078e00ff */
[----:B------:R-:W-:Y:S02]  /*0580*/  @!P1 FFMA R12, R0, 1.84467440737095516160e+19, RZ ;  /* 0x5f800000000c9823 */ /* 0x000fe400000000ff */
[----:B------:R-:W-:-:S07]  /*0590*/  @!P1 VIADD R8, R8, 0x40 ;  /* 0x0000004008089836 */ /* 0x000fce0000000000 */
.L_x_9:
[----:B------:R-:W-:Y:S01]  /*05a0*/  LEA R3, R10, 0xc0800000, 0x17 ;  /* 0xc08000000a037811 */ /* 0x000fe200078eb8ff */
[----:B------:R-:W-:Y:S01]  /*05b0*/  VIADD R9, R9, 0xffffff81 ;  /* 0xffffff8109097836 */ /* 0x000fe20000000000 */
[----:B------:R-:W-:Y:S03]  /*05c0*/  BSSY.RECONVERGENT B2, `(.L_x_14) ;  /* 0x0000035000027945 */ /* 0x000fe60003800200 */
[----:B------:R-:W-:Y:S02]  /*05d0*/  IMAD.IADD R3, R12, 0x1, -R3 ;  /* 0x000000010c037824 */ /* 0x000fe400078e0a03 */
[C---:B------:R-:W-:Y:S01]  /*05e0*/  IMAD R0, R9.reuse, -0x800000, R11 ;  /* 0xff80000009007824 */ /* 0x040fe200078e020b */
[----:B------:R-:W-:Y:S01]  /*05f0*/  IADD3 R9, PT, PT, R9, 0x7f, -R10 ;  /* 0x0000007f09097810 */ /* 0x000fe20007ffe80a */
[----:B------:R-:W0:Y:S01]  /*0600*/  MUFU.RCP R12, R3 ;  /* 0x00000003000c7308 */ /* 0x000e220000001000 */
[----:B------:R-:W-:-:S03]  /*0610*/  FADD.FTZ R13, -R3, -RZ ;  /* 0x800000ff030d7221 */ /* 0x000fc60000010100 */
[----:B------:R-:W-:Y:S02]  /*0620*/  IMAD.IADD R9, R9, 0x1, R8 ;  /* 0x0000000109097824 */ /* 0x000fe400078e0208 */
[----:B0-----:R-:W-:-:S04]  /*0630*/  FFMA R15, R12, R13, 1 ;  /* 0x3f8000000c0f7423 */ /* 0x001fc8000000000d */
[----:B------:R-:W-:-:S04]  /*0640*/  FFMA R14, R12, R15, R12 ;  /* 0x0000000f0c0e7223 */ /* 0x000fc8000000000c */
[----:B------:R-:W-:-:S04]  /*0650*/  FFMA R11, R0, R14, RZ ;  /* 0x0000000e000b7223 */ /* 0x000fc800000000ff */
[----:B------:R-:W-:-:S04]  /*0660*/  FFMA R12, R13, R11, R0 ;  /* 0x0000000b0d0c7223 */ /* 0x000fc80000000000 */
[----:B------:R-:W-:-:S04]  /*0670*/  FFMA R11, R14, R12, R11 ;  /* 0x0000000c0e0b7223 */ /* 0x000fc8000000000b */
[----:B------:R-:W-:-:S04]  /*0680*/  FFMA R12, R13, R11, R0 ;  /* 0x0000000b0d0c7223 */ /* 0x000fc80000000000 */
[----:B------:R-:W-:-:S05]  /*0690*/  FFMA R0, R14, R12, R11 ;  /* 0x0000000c0e007223 */ /* 0x000fca000000000b */
[----:B------:R-:W-:-:S04]  /*06a0*/  SHF.R.U32.HI R3, RZ, 0x17, R0 ;  /* 0x00000017ff037819 */ /* 0x000fc80000011600 */
[----:B------:R-:W-:-:S05]  /*06b0*/  LOP3.LUT R3, R3, 0xff, RZ, 0xc0, !PT ;  /* 0x000000ff03037812 */ /* 0x000fca00078ec0ff */
[----:B------:R-:W-:-:S04]  /*06c0*/  IMAD.IADD R13, R3, 0x1, R9 ;  /* 0x00000001030d7824 */ /* 0x000fc800078e0209 */
[----:B------:R-:W-:-:S05]  /*06d0*/  VIADD R3, R13, 0xffffffff ;  /* 0xffffffff0d037836 */ /* 0x000fca0000000000 */
[----:B------:R-:W-:-:S13]  /*06e0*/  ISETP.GE.U32.AND P0, PT, R3, 0xfe, PT ;  /* 0x000000fe0300780c */ /* 0x000fda0003f06070 */
[----:B------:R-:W-:Y:S05]  /*06f0*/  @!P0 BRA `(.L_x_15) ;  /* 0x0000000000808947 */ /* 0x000fea0003800000 */
[----:B------:R-:W-:-:S13]  /*0700*/  ISETP.GT.AND P0, PT, R13, 0xfe, PT ;  /* 0x000000fe0d00780c */ /* 0x000fda0003f04270 */
[----:B------:R-:W-:Y:S05]  /*0710*/  @P0 BRA `(.L_x_16) ;  /* 0x00000000006c0947 */ /* 0x000fea0003800000 */
[----:B------:R-:W-:-:S13]  /*0720*/  ISETP.GE.AND P0, PT, R13, 0x1, PT ;  /* 0x000000010d00780c */ /* 0x000fda0003f06270 */
[----:B------:R-:W-:Y:S05]  /*0730*/  @P0 BRA `(.L_x_17) ;  /* 0x0000000000740947 */ /* 0x000fea0003800000 */
[----:B------:R-:W-:Y:S02]  /*0740*/  ISETP.GE.AND P0, PT, R13, -0x18, PT ;  /* 0xffffffe80d00780c */ /* 0x000fe40003f06270 */
[----:B------:R-:W-:-:S11]  /*0750*/  LOP3.LUT R0, R0, 0x80000000, RZ, 0xc0, !PT ;  /* 0x8000000000007812 */ /* 0x000fd600078ec0ff */
[----:B------:R-:W-:Y:S05]  /*0760*/  @!P0 BRA `(.L_x_17) ;  /* 0x0000000000688947 */ /* 0x000fea0003800000 */
[CCC-:B------:R-:W-:Y:S01]  /*0770*/  FFMA.RZ R3, R14.reuse, R12.reuse, R11.reuse ;  /* 0x0000000c0e037223 */ /* 0x1c0fe2000000c00b */
[C---:B------:R-:W-:Y:S02]  /*0780*/  VIADD R10, R13.reuse, 0x20 ;  /* 0x000000200d0a7836 */ /* 0x040fe40000000000 */
[CCC-:B------:R-:W-:Y:S01]  /*0790*/  FFMA.RM R8, R14.reuse, R12.reuse, R11.reuse ;  /* 0x0000000c0e087223 */ /* 0x1c0fe2000000400b */
[----:B------:R-:W-:Y:S02]  /*07a0*/  ISETP.NE.AND P2, PT, R13, RZ, PT ;  /* 0x000000ff0d00720c */ /* 0x000fe40003f45270 */
[----:B------:R-:W-:Y:S01]  /*07b0*/  LOP3.LUT R9, R3, 0x7fffff, RZ, 0xc0, !PT ;  /* 0x007fffff03097812 */ /* 0x000fe200078ec0ff */
[----:B------:R-:W-:Y:S01]  /*07c0*/  FFMA.RP R3, R14, R12, R11 ;  /* 0x0000000c0e037223 */ /* 0x000fe2000000800b */
[----:B------:R-:W-:Y:S01]  /*07d0*/  IMAD.MOV R11, RZ, RZ, -R13 ;  /* 0x000000ffff0b7224 */ /* 0x000fe200078e0a0d */
[----:B------:R-:W-:Y:S02]  /*07e0*/  ISETP.NE.AND P1, PT, R13, RZ, PT ;  /* 0x000000ff0d00720c */ /* 0x000fe40003f25270 */
[----:B------:R-:W-:-:S02]  /*07f0*/  LOP3.LUT R9, R9, 0x800000, RZ, 0xfc, !PT ;  /* 0x0080000009097812 */ /* 0x000fc400078efcff */
[----:B------:R-:W-:Y:S02]  /*0800*/  FSETP.NEU.FTZ.AND P0, PT, R3, R8, PT ;  /* 0x000000080300720b */ /* 0x000fe40003f1d000 */
[----:B------:R-:W-:Y:S02]  /*0810*/  SHF.L.U32 R10, R9, R10, RZ ;  /* 0x0000000a090a7219 */ /* 0x000fe400000006ff */
[----:B------:R-:W-:Y:S02]  /*0820*/  SEL R8, R11, RZ, P2 ;  /* 0x000000ff0b087207 */ /* 0x000fe40001000000 */
[----:B------:R-:W-:Y:S02]  /*0830*/  ISETP.NE.AND P1, PT, R10, RZ, P1 ;  /* 0x000000ff0a00720c */ /* 0x000fe40000f25270 */
[----:B------:R-:W-:Y:S02]  /*0840*/  SHF.R.U32.HI R8, RZ, R8, R9 ;  /* 0x00000008ff087219 */ /* 0x000fe40000011609 */
[----:B------:R-:W-:-:S02]  /*0850*/  PLOP3.LUT P0, PT, P0, P1, PT, 0xf8, 0x8f ;  /* 0x00000000008f781c */ /* 0x000fc40000703f70 */
[----:B------:R-:W-:Y:S02]  /*0860*/  SHF.R.U32.HI R10, RZ, 0x1, R8 ;  /* 0x00000001ff0a7819 */ /* 0x000fe40000011608 */
[----:B------:R-:W-:-:S04]  /*0870*/  SEL R3, RZ, 0x1, !P0 ;  /* 0x00000001ff037807 */ /* 0x000fc80004000000 */
[----:B------:R-:W-:-:S04]  /*0880*/  LOP3.LUT R3, R3, 0x1, R10, 0xf8, !PT ;  /* 0x0000000103037812 */ /* 0x000fc800078ef80a */
[----:B------:R-:W-:-:S05]  /*0890*/  LOP3.LUT R3, R3, R8, RZ, 0xc0, !PT ;  /* 0x0000000803037212 */ /* 0x000fca00078ec0ff */
[----:B------:R-:W-:-:S05]  /*08a0*/  IMAD.IADD R3, R10, 0x1, R3 ;  /* 0x000000010a037824 */ /* 0x000fca00078e0203 */
[----:B------:R-:W-:Y:S01]  /*08b0*/  LOP3.LUT R0, R3, R0, RZ, 0xfc, !PT ;  /* 0x0000000003007212 */ /* 0x000fe200078efcff */
[----:B------:R-:W-:Y:S06]  /*08c0*/  BRA `(.L_x_17) ;  /* 0x0000000000107947 */ /* 0x000fec0003800000 */
.L_x_16:
[----:B------:R-:W-:-:S04]  /*08d0*/  LOP3.LUT R0, R0, 0x80000000, RZ, 0xc0, !PT ;  /* 0x8000000000007812 */ /* 0x000fc800078ec0ff */
[----:B------:R-:W-:Y:S01]  /*08e0*/  LOP3.LUT R0, R0, 0x7f800000, RZ, 0xfc, !PT ;  /* 0x7f80000000007812 */ /* 0x000fe200078efcff */
[----:B------:R-:W-:Y:S06]  /*08f0*/  BRA `(.L_x_17) ;  /* 0x0000000000047947 */ /* 0x000fec0003800000 */
.L_x_15:
[----:B------:R-:W-:-:S07]  /*0900*/  IMAD R0, R9, 0x800000, R0 ;  /* 0x0080000009007824 */ /* 0x000fce00078e0200 */
.L_x_17:
[----:B------:R-:W-:Y:S05]  /*0910*/  BSYNC.RECONVERGENT B2 ;  /* 0x0000000000027941 */ /* 0x000fea0003800200 */
.L_x_14:
[----:B------:R-:W-:Y:S05]  /*0920*/  BRA `(.L_x_18) ;  /* 0x0000000000207947 */ /* 0x000fea0003800000 */
.L_x_13:
[----:B------:R-:W-:-:S04]  /*0930*/  LOP3.LUT R0, R12, 0x80000000, R11, 0x48, !PT ;  /* 0x800000000c007812 */ /* 0x000fc800078e480b */
[----:B------:R-:W-:Y:S01]  /*0940*/  LOP3.LUT R0, R0, 0x7f800000, RZ, 0xfc, !PT ;  /* 0x7f80000000007812 */ /* 0x000fe200078efcff */
[----:B------:R-:W-:Y:S06]  /*0950*/  BRA `(.L_x_18) ;  /* 0x0000000000147947 */ /* 0x000fec0003800000 */
.L_x_12:
[----:B------:R-:W-:Y:S01]  /*0960*/  LOP3.LUT R0, R12, 0x80000000, R11, 0x48, !PT ;  /* 0x800000000c007812 */ /* 0x000fe200078e480b */
[----:B------:R-:W-:Y:S06]  /*0970*/  BRA `(.L_x_18) ;  /* 0x00000000000c7947 */ /* 0x000fec0003800000 */
.L_x_11:
[----:B------:R-:W0:Y:S01]  /*0980*/  MUFU.RSQ R0, -QNAN ;  /* 0xffc0000000007908 */ /* 0x000e220000001400 */
[----:B------:R-:W-:Y:S05]  /*0990*/  BRA `(.L_x_18) ;  /* 0x0000000000047947 */ /* 0x000fea0003800000 */
.L_x_10:
[----:B------:R-:W-:-:S07]  /*09a0*/  FADD.FTZ R0, R3, R0 ;  /* 0x0000000003007221 */ /* 0x000fce0000010000 */
.L_x_18:
[----:B------:R-:W-:Y:S05]  /*09b0*/  BSYNC.RECONVERGENT B1 ;  /* 0x0000000000017941 */ /* 0x000fea0003800200 */
.L_x_8:
[----:B------:R-:W-:-:S04]  /*09c0*/  IMAD.MOV.U32 R3, RZ, RZ, 0x0 ;  /* 0x00000000ff037424 */ /* 0x000fc800078e00ff */
[----:B0-----:R-:W-:Y:S05]  /*09d0*/  RET.REL.NODEC R2 `(l1l2regularizationfloat) ;  /* 0xfffffff402887950 */ /* 0x001fea0003c3ffff */
.L_x_19:
        /* <DEDUP_REMOVED lines=10> */
.L_x_194:


//--------------------- .text.batchregfloat       --------------------------
	.section	.text.batchregfloat,"ax",@progbits
	.align	128
        .global         batchregfloat
        .type           batchregfloat,@function
        .size           batchregfloat,(.L_x_195 - batchregfloat)
        .other          batchregfloat,@"STO_CUDA_ENTRY STV_DEFAULT"
batchregfloat:
.text.batchregfloat:
        /* <DEDUP_REMOVED lines=12> */
[----:B------:R-:W1:Y:S07]  /*00c0*/  LDCU.64 UR4, c[0x0][0x358] ;  /* 0x00006b00ff0477ac */ /* 0x000e6e0008000a00 */
[----:B------:R-:W2:Y:S01]  /*00d0*/  LDC R7, c[0x0][0x390] ;  /* 0x0000e400ff077b82 */ /* 0x000ea20000000800 */
[----:B0-----:R-:W-:-:S05]  /*00e0*/  IMAD.WIDE R4, R3, 0x4, R4 ;  /* 0x0000000403047825 */ /* 0x001fca00078e0204 */
[----:B-1----:R-:W3:Y:S01]  /*00f0*/  LDG.E R0, desc[UR4][R4.64] ;  /* 0x0000000404007981 */ /* 0x002ee2000c1e1900 */
[----:B------:R-:W-:Y:S01]  /*0100*/  BSSY.RECONVERGENT B0, `(.L_x_20) ;  /* 0x000000c000007945 */ /* 0x000fe20003800200 */
[----:B--2---:R-:W0:Y:S02]  /*0110*/  MUFU.RCP R2, R7 ;  /* 0x0000000700027308 */ /* 0x004e240000001000 */
[----:B0-----:R-:W-:-:S04]  /*0120*/  FFMA R3, R2, -R7, 1 ;  /* 0x3f80000002037423 */ /* 0x001fc80000000807 */
[----:B------:R-:W-:Y:S02]  /*0130*/  FFMA R3, R2, R3, R2 ;  /* 0x0000000302037223 */ /* 0x000fe40000000002 */
[----:B---3--:R-:W0:Y:S02]  /*0140*/  FCHK P0, R0, R7 ;  /* 0x0000000700007302 */ /* 0x008e240000000000 */
[----:B------:R-:W-:-:S04]  /*0150*/  FFMA R2, R0, R3, RZ ;  /* 0x0000000300027223 */ /* 0x000fc800000000ff */
[----:B------:R-:W-:-:S04]  /*0160*/  FFMA R6, R2, -R7, R0 ;  /* 0x8000000702067223 */ /* 0x000fc80000000000 */
[----:B------:R-:W-:Y:S01]  /*0170*/  FFMA R3, R3, R6, R2 ;  /* 0x0000000603037223 */ /* 0x000fe20000000002 */
[----:B0-----:R-:W-:Y:S06]  /*0180*/  @!P0 BRA `(.L_x_21) ;  /* 0x00000000000c8947 */ /* 0x001fec0003800000 */
[----:B------:R-:W-:-:S07]  /*0190*/  MOV R2, 0x1b0 ;  /* 0x000001b000027802 */ /* 0x000fce0000000f00 */
[----:B------:R-:W-:Y:S05]  /*01a0*/  CALL.REL.NOINC `($__internal_1_$__cuda_sm3x_div_rn_noftz_f32_slowpath) ;  /* 0x0000000000107944 */ /* 0x000fea0003c00000 */
[----:B------:R-:W-:-:S07]  /*01b0*/  IMAD.MOV.U32 R3, RZ, RZ, R0 ;  /* 0x000000ffff037224 */ /* 0x000fce00078e0000 */
.L_x_21:
[----:B------:R-:W-:Y:S05]  /*01c0*/  BSYNC.RECONVERGENT B0 ;  /* 0x0000000000007941 */ /* 0x000fea0003800200 */
.L_x_20:
[----:B------:R-:W-:Y:S01]  /*01d0*/  STG.E desc[UR4][R4.64], R3 ;  /* 0x0000000304007986 */ /* 0x000fe2000c101904 */
[----:B------:R-:W-:Y:S05]  /*01e0*/  EXIT ;  /* 0x000000000000794d */ /* 0x000fea0003800000 */
        .weak           $__internal_1_$__cuda_sm3x_div_rn_noftz_f32_slowpath
        .type           $__internal_1_$__cuda_sm3x_div_rn_noftz_f32_slowpath,@function
        .size           $__internal_1_$__cuda_sm3x_div_rn_noftz_f32_slowpath,(.L_x_195 - $__internal_1_$__cuda_sm3x_div_rn_noftz_f32_slowpath)
$__internal_1_$__cuda_sm3x_div_rn_noftz_f32_slowpath:
[----:B------:R-:W0:Y:S01]  /*01f0*/  LDC R3, c[0x0][0x390] ;  /* 0x0000e400ff037b82 */ /* 0x000e220000000800 */
[--C-:B------:R-:W-:Y:S01]  /*0200*/  SHF.R.U32.HI R6, RZ, 0x17, R0.reuse ;  /* 0x00000017ff067819 */ /* 0x100fe20000011600 */
[----:B------:R-:W1:Y:S01]  /*0210*/  LDCU UR6, c[0x0][0x390] ;  /* 0x00007200ff0677ac */ /* 0x000e620008000800 */
[----:B------:R-:W-:Y:S01]  /*0220*/  BSSY.RECONVERGENT B1, `(.L_x_22) ;  /* 0x0000064000017945 */ /* 0x000fe20003800200 */
[----:B------:R-:W-:Y:S01]  /*0230*/  IMAD.MOV.U32 R8, RZ, RZ, R0 ;  /* 0x000000ffff087224 */ /* 0x000fe200078e0000 */
[----:B------:R-:W-:-:S05]  /*0240*/  LOP3.LUT R6, R6, 0xff, RZ, 0xc0, !PT ;  /* 0x000000ff06067812 */ /* 0x000fca00078ec0ff */
[----:B------:R-:W-:Y:S02]  /*0250*/  VIADD R11, R6, 0xffffffff ;  /* 0xffffffff060b7836 */ /* 0x000fe40000000000 */
[----:B-1----:R-:W-:Y:S01]  /*0260*/  IMAD.U32 R9, RZ, RZ, UR6 ;  /* 0x00000006ff097e24 */ /* 0x002fe2000f8e00ff */
[----:B0-----:R-:W-:-:S04]  /*0270*/  SHF.R.U32.HI R7, RZ, 0x17, R3 ;  /* 0x00000017ff077819 */ /* 0x001fc80000011603 */
[----:B------:R-:W-:-:S05]  /*0280*/  LOP3.LUT R7, R7, 0xff, RZ, 0xc0, !PT ;  /* 0x000000ff07077812 */ /* 0x000fca00078ec0ff */
[----:B------:R-:W-:-:S05]  /*0290*/  VIADD R12, R7, 0xffffffff ;  /* 0xffffffff070c7836 */ /* 0x000fca0000000000 */
        /* <DEDUP_REMOVED lines=27> */
.L_x_23:
[----:B------:R-:W-:Y:S01]  /*0450*/  LEA R0, R7, 0xc0800000, 0x17 ;  /* 0xc080000007007811 */ /* 0x000fe200078eb8ff */
[----:B------:R-:W-:Y:S01]  /*0460*/  VIADD R6, R6, 0xffffff81 ;  /* 0xffffff8106067836 */ /* 0x000fe20000000000 */
[----:B------:R-:W-:Y:S03]  /*0470*/  BSSY.RECONVERGENT B2, `(.L_x_28) ;  /* 0x0000035000027945 */ /* 0x000fe60003800200 */
[----:B------:R-:W-:Y:S01]  /*0480*/  IMAD.IADD R9, R9, 0x1, -R0 ;  /* 0x0000000109097824 */ /* 0x000fe200078e0a00 */
[C---:B------:R-:W-:Y:S01]  /*0490*/  IADD3 R7, PT, PT, R6.reuse, 0x7f, -R7 ;  /* 0x0000007f06077810 */ /* 0x040fe20007ffe807 */
[----:B------:R-:W-:Y:S02]  /*04a0*/  IMAD R0, R6, -0x800000, R8 ;  /* 0xff80000006007824 */ /* 0x000fe400078e0208 */
[----:B------:R-:W0:Y:S01]  /*04b0*/  MUFU.RCP R3, R9 ;  /* 0x0000000900037308 */ /* 0x000e220000001000 */
[----:B------:R-:W-:Y:S01]  /*04c0*/  FADD.FTZ R11, -R9, -RZ ;  /* 0x800000ff090b7221 */ /* 0x000fe20000010100 */
[----:B------:R-:W-:-:S03]  /*04d0*/  IMAD.IADD R7, R7, 0x1, R10 ;  /* 0x0000000107077824 */ /* 0x000fc600078e020a */
        /* <DEDUP_REMOVED lines=21> */
[CCC-:B------:R-:W-:Y:S01]  /*0630*/  FFMA.RM R6, R12.reuse, R8.reuse, R13.reuse ;  /* 0x000000080c067223 */ /* 0x1c0fe2000000400d */
[C---:B------:R-:W-:Y:S02]  /*0640*/  ISETP.NE.AND P2, PT, R9.reuse, RZ, PT ;  /* 0x000000ff0900720c */ /* 0x040fe40003f45270 */
[----:B------:R-:W-:Y:S02]  /*0650*/  ISETP.NE.AND P1, PT, R9, RZ, PT ;  /* 0x000000ff0900720c */ /* 0x000fe40003f25270 */
[----:B------:R-:W-:Y:S01]  /*0660*/  LOP3.LUT R7, R3, 0x7fffff, RZ, 0xc0, !PT ;  /* 0x007fffff03077812 */ /* 0x000fe200078ec0ff */
[----:B------:R-:W-:Y:S01]  /*0670*/  FFMA.RP R3, R12, R8, R13 ;  /* 0x000000080c037223 */ /* 0x000fe2000000800d */
[----:B------:R-:W-:Y:S02]  /*0680*/  VIADD R8, R9, 0x20 ;  /* 0x0000002009087836 */ /* 0x000fe40000000000 */
[----:B------:R-:W-:Y:S01]  /*0690*/  LOP3.LUT R7, R7, 0x800000, RZ, 0xfc, !PT ;  /* 0x0080000007077812 */ /* 0x000fe200078efcff */
[----:B------:R-:W-:Y:S01]  /*06a0*/  IMAD.MOV R9, RZ, RZ, -R9 ;  /* 0x000000ffff097224 */ /* 0x000fe200078e0a09 */
[----:B------:R-:W-:-:S02]  /*06b0*/  FSETP.NEU.FTZ.AND P0, PT, R3, R6, PT ;  /* 0x000000060300720b */ /* 0x000fc40003f1d000 */
[----:B------:R-:W-:Y:S02]  /*06c0*/  SHF.L.U32 R8, R7, R8, RZ ;  /* 0x0000000807087219 */ /* 0x000fe400000006ff */
[----:B------:R-:W-:Y:S02]  /*06d0*/  SEL R6, R9, RZ, P2 ;  /* 0x000000ff09067207 */ /* 0x000fe40001000000 */
[----:B------:R-:W-:Y:S02]  /*06e0*/  ISETP.NE.AND P1, PT, R8, RZ, P1 ;  /* 0x000000ff0800720c */ /* 0x000fe40000f25270 */
[----:B------:R-:W-:Y:S02]  /*06f0*/  SHF.R.U32.HI R6, RZ, R6, R7 ;  /* 0x00000006ff067219 */ /* 0x000fe40000011607 */
[----:B------:R-:W-:Y:S02]  /*0700*/  PLOP3.LUT P0, PT, P0, P1, PT, 0xf8, 0x8f ;  /* 0x00000000008f781c */ /* 0x000fe40000703f70 */
[----:B------:R-:W-:-:S02]  /*0710*/  SHF.R.U32.HI R8, RZ, 0x1, R6 ;  /* 0x00000001ff087819 */ /* 0x000fc40000011606 */
[----:B------:R-:W-:-:S04]  /*0720*/  SEL R3, RZ, 0x1, !P0 ;  /* 0x00000001ff037807 */ /* 0x000fc80004000000 */
[----:B------:R-:W-:-:S04]  /*0730*/  LOP3.LUT R3, R3, 0x1, R8, 0xf8, !PT ;  /* 0x0000000103037812 */ /* 0x000fc800078ef808 */
[----:B------:R-:W-:-:S05]  /*0740*/  LOP3.LUT R3, R3, R6, RZ, 0xc0, !PT ;  /* 0x0000000603037212 */ /* 0x000fca00078ec0ff */
[----:B------:R-:W-:-:S05]  /*0750*/  IMAD.IADD R3, R8, 0x1, R3 ;  /* 0x0000000108037824 */ /* 0x000fca00078e0203 */
[----:B------:R-:W-:Y:S01]  /*0760*/  LOP3.LUT R0, R3, R0, RZ, 0xfc, !PT ;  /* 0x0000000003007212 */ /* 0x000fe200078efcff */
[----:B------:R-:W-:Y:S06]  /*0770*/  BRA `(.L_x_31) ;  /* 0x0000000000107947 */ /* 0x000fec0003800000 */
.L_x_30:
[----:B------:R-:W-:-:S04]  /*0780*/  LOP3.LUT R0, R0, 0x80000000, RZ, 0xc0, !PT ;  /* 0x8000000000007812 */ /* 0x000fc800078ec0ff */
[----:B------:R-:W-:Y:S01]  /*0790*/  LOP3.LUT R0, R0, 0x7f800000, RZ, 0xfc, !PT ;  /* 0x7f80000000007812 */ /* 0x000fe200078efcff */
[----:B------:R-:W-:Y:S06]  /*07a0*/  BRA `(.L_x_31) ;  /* 0x0000000000047947 */ /* 0x000fec0003800000 */
.L_x_29:
[----:B------:R-:W-:-:S07]  /*07b0*/  IMAD R0, R7, 0x800000, R0 ;  /* 0x0080000007007824 */ /* 0x000fce00078e0200 */
.L_x_31:
[----:B------:R-:W-:Y:S05]  /*07c0*/  BSYNC.RECONVERGENT B2 ;  /* 0x0000000000027941 */ /* 0x000fea0003800200 */
.L_x_28:
[----:B------:R-:W-:Y:S05]  /*07d0*/  BRA `(.L_x_32) ;  /* 0x0000000000207947 */ /* 0x000fea0003800000 */
.L_x_27:
[----:B------:R-:W-:-:S04]  /*07e0*/  LOP3.LUT R0, R9, 0x80000000, R8, 0x48, !PT ;  /* 0x8000000009007812 */ /* 0x000fc800078e4808 */
[----:B------:R-:W-:Y:S01]  /*07f0*/  LOP3.LUT R0, R0, 0x7f800000, RZ, 0xfc, !PT ;  /* 0x7f80000000007812 */ /* 0x000fe200078efcff */
[----:B------:R-:W-:Y:S06]  /*0800*/  BRA `(.L_x_32) ;  /* 0x0000000000147947 */ /* 0x000fec0003800000 */
.L_x_26:
[----:B------:R-:W-:Y:S01]  /*0810*/  LOP3.LUT R0, R9, 0x80000000, R8, 0x48, !PT ;  /* 0x8000000009007812 */ /* 0x000fe200078e4808 */
[----:B------:R-:W-:Y:S06]  /*0820*/  BRA `(.L_x_32) ;  /* 0x00000000000c7947 */ /* 0x000fec0003800000 */
.L_x_25:
[----:B------:R-:W0:Y:S01]  /*0830*/  MUFU.RSQ R0, -QNAN ;  /* 0xffc0000000007908 */ /* 0x000e220000001400 */
[----:B------:R-:W-:Y:S05]  /*0840*/  BRA `(.L_x_32) ;  /* 0x0000000000047947 */ /* 0x000fea0003800000 */
.L_x_24:
[----:B------:R-:W-:-:S07]  /*0850*/  FADD.FTZ R0, R0, R3 ;  /* 0x0000000300007221 */ /* 0x000fce0000010000 */
.L_x_32:
[----:B------:R-:W-:Y:S05]  /*0860*/  BSYNC.RECONVERGENT B1 ;  /* 0x0000000000017941 */ /* 0x000fea0003800200 */
.L_x_22:
[----:B------:R-:W-:-:S04]  /*0870*/  IMAD.MOV.U32 R3, RZ, RZ, 0x0 ;  /* 0x00000000ff037424 */ /* 0x000fc800078e00ff */
[----:B0-----:R-:W-:Y:S05]  /*0880*/  RET.REL.NODEC R2 `(batchregfloat) ;  /* 0xfffffff402dc7950 */ /* 0x001fea0003c3ffff */
.L_x_33:
        /* <DEDUP_REMOVED lines=15> */
.L_x_195:


//--------------------- .text.l2regularizationfloat --------------------------
	.section	.text.l2regularizationfloat,"ax",@progbits
	.align	128
        .global         l2regularizationfloat
        .type           l2regularizationfloat,@function
        .size           l2regularizationfloat,(.L_x_196 - l2regularizationfloat)
        .other          l2regularizationfloat,@"STO_CUDA_ENTRY STV_DEFAULT"
l2regularizationfloat:
.text.l2regularizationfloat:
        /* <DEDUP_REMOVED lines=14> */
[----:B------:R-:W3:Y:S08]  /*00e0*/  LDC.64 R6, c[0x0][0x388] ;  /* 0x0000e200ff067b82 */ /* 0x000ef00000000a00 */
[----:B------:R-:W4:Y:S01]  /*00f0*/  LDC.64 R2, c[0x0][0x3a0] ;  /* 0x0000e800ff027b82 */ /* 0x000f220000000a00 */
[----:B0-----:R-:W-:-:S07]  /*0100*/  IMAD.WIDE R4, R9, 0x4, R4 ;  /* 0x0000000409047825 */ /* 0x001fce00078e0204 */
[----:B------:R-:W0:Y:S01]  /*0110*/  LDC R13, c[0x0][0x3a8] ;  /* 0x0000ea00ff0d7b82 */ /* 0x000e220000000800 */
[----:B-1----:R-:W5:Y:S01]  /*0120*/  LDG.E R0, desc[UR4][R4.64] ;  /* 0x0000000404007981 */ /* 0x002f62000c1e1900 */
[----:B---3--:R-:W-:-:S04]  /*0130*/  IMAD.WIDE R6, R9, 0x4, R6 ;  /* 0x0000000409067825 */ /* 0x008fc800078e0206 */
[----:B-----5:R-:W-:-:S04]  /*0140*/  FMUL R0, R0, R0 ;  /* 0x0000000000007220 */ /* 0x020fc80000400000 */
[----:B--2---:R-:W-:-:S05]  /*0150*/  FMUL.D2 R11, R0, UR6 ;  /* 0x00000006000b7c20 */ /* 0x004fca0008300000 */
[----:B----4-:R1:W-:Y:S04]  /*0160*/  REDG.E.ADD.F32.FTZ.RN.STRONG.GPU desc[UR4][R2.64], R11 ;  /* 0x0000000b020079a6 */ /* 0x0103e8000c12f304 */
[----:B------:R-:W2:Y:S01]  /*0170*/  LDG.E R0, desc[UR4][R6.64] ;  /* 0x0000000406007981 */ /* 0x000ea2000c1e1900 */
[----:B0-----:R-:W0:Y:S01]  /*0180*/  MUFU.RCP R8, R13 ;  /* 0x0000000d00087308 */ /* 0x001e220000001000 */
[----:B------:R-:W-:Y:S01]  /*0190*/  BSSY.RECONVERGENT B0, `(.L_x_34) ;  /* 0x000000b000007945 */ /* 0x000fe20003800200 */
[----:B0-----:R-:W-:-:S04]  /*01a0*/  FFMA R9, R8, -R13, 1 ;  /* 0x3f80000008097423 */ /* 0x001fc8000000080d */
[----:B------:R-:W-:Y:S02]  /*01b0*/  FFMA R9, R8, R9, R8 ;  /* 0x0000000908097223 */ /* 0x000fe40000000008 */
[----:B--2---:R-:W0:Y:S02]  /*01c0*/  FCHK P0, R0, R13 ;  /* 0x0000000d00007302 */ /* 0x004e240000000000 */
[----:B------:R-:W-:-:S04]  /*01d0*/  FFMA R8, R0, R9, RZ ;  /* 0x0000000900087223 */ /* 0x000fc800000000ff */
[----:B------:R-:W-:-:S04]  /*01e0*/  FFMA R10, R8, -R13, R0 ;  /* 0x8000000d080a7223 */ /* 0x000fc80000000000 */
[----:B------:R-:W-:Y:S01]  /*01f0*/  FFMA R8, R9, R10, R8 ;  /* 0x0000000a09087223 */ /* 0x000fe20000000008 */
[----:B01----:R-:W-:Y:S06]  /*0200*/  @!P0 BRA `(.L_x_35) ;  /* 0x00000000000c8947 */ /* 0x003fec0003800000 */
[----:B------:R-:W-:-:S07]  /*0210*/  MOV R2, 0x230 ;  /* 0x0000023000027802 */ /* 0x000fce0000000f00 */
[----:B------:R-:W-:Y:S05]  /*0220*/  CALL.REL.NOINC `($__internal_2_$__cuda_sm3x_div_rn_noftz_f32_slowpath) ;  /* 0x00000000001c7944 */ /* 0x000fea0003c00000 */
[----:B------:R-:W-:-:S07]  /*0230*/  IMAD.MOV.U32 R8, RZ, RZ, R0 ;  /* 0x000000ffff087224 */ /* 0x000fce00078e0000 */
.L_x_35:
[----:B------:R-:W-:Y:S05]  /*0240*/  BSYNC.RECONVERGENT B0 ;  /* 0x0000000000007941 */ /* 0x000fea0003800200 */
.L_x_34:
[----:B------:R-:W2:Y:S01]  /*0250*/  LDG.E R5, desc[UR4][R4.64] ;  /* 0x0000000404057981 */ /* 0x000ea2000c1e1900 */
[----:B------:R-:W2:Y:S02]  /*0260*/  LDCU UR6, c[0x0][0x3b0] ;  /* 0x00007600ff0677ac */ /* 0x000ea40008000800 */
[----:B--2---:R-:W-:-:S05]  /*0270*/  FFMA R3, R5, UR6, R8 ;  /* 0x0000000605037c23 */ /* 0x004fca0008000008 */
[----:B------:R-:W-:Y:S01]  /*0280*/  STG.E desc[UR4][R6.64], R3 ;  /* 0x0000000306007986 */ /* 0x000fe2000c101904 */
[----:B------:R-:W-:Y:S05]  /*0290*/  EXIT ;  /* 0x000000000000794d */ /* 0x000fea0003800000 */
        .weak           $__internal_2_$__cuda_sm3x_div_rn_noftz_f32_slowpath
        .type           $__internal_2_$__cuda_sm3x_div_rn_noftz_f32_slowpath,@function
        .size           $__internal_2_$__cuda_sm3x_div_rn_noftz_f32_slowpath,(.L_x_196 - $__internal_2_$__cuda_sm3x_div_rn_noftz_f32_slowpath)
$__internal_2_$__cuda_sm3x_div_rn_noftz_f32_slowpath:
        /* <DEDUP_REMOVED lines=38> */
.L_x_37:
        /* <DEDUP_REMOVED lines=51> */
.L_x_44:
[----:B------:R-:W-:-:S04]  /*0830*/  LOP3.LUT R0, R0, 0x80000000, RZ, 0xc0, !PT ;  /* 0x8000000000007812 */ /* 0x000fc800078ec0ff */
[----:B------:R-:W-:Y:S01]  /*0840*/  LOP3.LUT R0, R0, 0x7f800000, RZ, 0xfc, !PT ;  /* 0x7f80000000007812 */ /* 0x000fe200078efcff */
[----:B------:R-:W-:Y:S06]  /*0850*/  BRA `(.L_x_45) ;  /* 0x0000000000047947 */ /* 0x000fec0003800000 */
.L_x_43:
[----:B------:R-:W-:-:S07]  /*0860*/  IMAD R0, R9, 0x800000, R0 ;  /* 0x0080000009007824 */ /* 0x000fce00078e0200 */
.L_x_45:
[----:B------:R-:W-:Y:S05]  /*0870*/  BSYNC.RECONVERGENT B2 ;  /* 0x0000000000027941 */ /* 0x000fea0003800200 */
.L_x_42:
[----:B------:R-:W-:Y:S05]  /*0880*/  BRA `(.L_x_46) ;  /* 0x0000000000207947 */ /* 0x000fea0003800000 */
.L_x_41:
[----:B------:R-:W-:-:S04]  /*0890*/  LOP3.LUT R0, R12, 0x80000000, R11, 0x48, !PT ;  /* 0x800000000c007812 */ /* 0x000fc800078e480b */
[----:B------:R-:W-:Y:S01]  /*08a0*/  LOP3.LUT R0, R0, 0x7f800000, RZ, 0xfc, !PT ;  /* 0x7f80000000007812 */ /* 0x000fe200078efcff */
[----:B------:R-:W-:Y:S06]  /*08b0*/  BRA `(.L_x_46) ;  /* 0x0000000000147947 */ /* 0x000fec0003800000 */
.L_x_40:
[----:B------:R-:W-:Y:S01]  /*08c0*/  LOP3.LUT R0, R12, 0x80000000, R11, 0x48, !PT ;  /* 0x800000000c007812 */ /* 0x000fe200078e480b */
[----:B------:R-:W-:Y:S06]  /*08d0*/  BRA `(.L_x_46) ;  /* 0x00000000000c7947 */ /* 0x000fec0003800000 */
.L_x_39:
[----:B------:R-:W0:Y:S01]  /*08e0*/  MUFU.RSQ R0, -QNAN ;  /* 0xffc0000000007908 */ /* 0x000e220000001400 */
[----:B------:R-:W-:Y:S05]  /*08f0*/  BRA `(.L_x_46) ;  /* 0x0000000000047947 */ /* 0x000fea0003800000 */
.L_x_38:
[----:B------:R-:W-:-:S07]  /*0900*/  FADD.FTZ R0, R0, R3 ;  /* 0x0000000300007221 */ /* 0x000fce0000010000 */
.L_x_46:
[----:B------:R-:W-:Y:S05]  /*0910*/  BSYNC.RECONVERGENT B1 ;  /* 0x0000000000017941 */ /* 0x000fea0003800200 */
.L_x_36:
[----:B------:R-:W-:-:S04]  /*0920*/  IMAD.MOV.U32 R3, RZ, RZ, 0x0 ;  /* 0x00000000ff037424 */ /* 0x000fc800078e00ff */
[----:B0-----:R-:W-:Y:S05]  /*0930*/  RET.REL.NODEC R2 `(l2regularizationfloat) ;  /* 0xfffffff402b07950 */ /* 0x001fea0003c3ffff */
.L_x_47:
        /* <DEDUP_REMOVED lines=12> */
.L_x_196:


//--------------------- .text.Segment1stDim       --------------------------
	.section	.text.Segment1stDim,"ax",@progbits
	.align	128
        .global         Segment1stDim
        .type           Segment1stDim,@function
        .size           Segment1stDim,(.L_x_212 - Segment1stDim)
        .other          Segment1stDim,@"STO_CUDA_ENTRY STV_DEFAULT"
Segment1stDim:
.text.Segment1stDim:
        /* <DEDUP_REMOVED lines=11> */
[----:B------:R-:W0:Y:S01]  /*00b0*/  LDC R0, c[0x0][0x380] ;  /* 0x0000e000ff007b82 */ /* 0x000e220000000800 */
[----:B------:R-:W1:Y:S07]  /*00c0*/  LDCU.64 UR4, c[0x0][0x358] ;  /* 0x00006b00ff0477ac */ /* 0x000e6e0008000a00 */
[----:B------:R-:W2:Y:S01]  /*00d0*/  LDC.64 R2, c[0x0][0x388] ;  /* 0x0000e200ff027b82 */ /* 0x000ea20000000a00 */
[----:B0-----:R-:W-:-:S04]  /*00e0*/  IMAD R5, R0, UR7, R7 ;  /* 0x0000000700057c24 */ /* 0x001fc8000f8e0207 */
[----:B--2---:R-:W-:-:S03]  /*00f0*/  IMAD.WIDE R2, R5, 0x4, R2 ;  /* 0x0000000405027825 */ /* 0x004fc600078e0202 */
[----:B------:R-:W0:Y:S03]  /*0100*/  LDC.64 R4, c[0x0][0x390] ;  /* 0x0000e400ff047b82 */ /* 0x000e260000000a00 */
[----:B-1----:R-:W2:Y:S01]  /*0110*/  LDG.E R3, desc[UR4][R2.64] ;  /* 0x0000000402037981 */ /* 0x002ea2000c1e1900 */
[----:B0-----:R-:W-:-:S05]  /*0120*/  IMAD.WIDE R4, R7, 0x4, R4 ;  /* 0x0000000407047825 */ /* 0x001fca00078e0204 */
[----:B--2---:R-:W-:Y:S01]  /*0130*/  STG.E desc[UR4][R4.64], R3 ;  /* 0x0000000304007986 */ /* 0x004fe2000c101904 */
[----:B------:R-:W-:Y:S05]  /*0140*/  EXIT ;  /* 0x000000000000794d */ /* 0x000fea0003800000 */
.L_x_48:
        /* <DEDUP_REMOVED lines=11> */
.L_x_212:


//--------------------- .text.l1regularizationfloat --------------------------
	.section	.text.l1regularizationfloat,"ax",@progbits
	.align	128
        .global         l1regularizationfloat
        .type           l1regularizationfloat,@function
        .size           l1regularizationfloat,(.L_x_197 - l1regularizationfloat)
        .other          l1regularizationfloat,@"STO_CUDA_ENTRY STV_DEFAULT"
l1regularizationfloat:
.text.l1regularizationfloat:
[----:B------:R-:W-:Y:S01]  /*0000*/  LDC R1, c[0x0][0x37c] ;  /* 0x0000df00ff017b82 */ /* 0x000fe20000000800 */
[----:B------:R-:W0:Y:S07]  /*0010*/  S2R R3, SR_TID.X ;  /* 0x0000000000037919 */ /* 0x000e2e0000002100 */
[----:B------:R-:W0:Y:S01]  /*0020*/  S2UR UR4, SR_CTAID.X ;  /* 0x00000000000479c3 */ /* 0x000e220000002500 */
[----:B------:R-:W1:Y:S07]  /*0030*/  LDCU UR5, c[0x0][0x380] ;  /* 0x00007000ff0577ac */ /* 0x000e6e0008000800 */
[----:B------:R-:W0:Y:S02]  /*0040*/  LDC R0, c[0x0][0x360] ;  /* 0x0000d800ff007b82 */ /* 0x000e240000000800 */
[----:B0-----:R-:W-:-:S05]  /*0050*/  IMAD R3, R0, UR4, R3 ;  /* 0x0000000400037c24 */ /* 0x001fca000f8e0203 */
[----:B-1----:R-:W-:-:S13]  /*0060*/  ISETP.GE.AND P0, PT, R3, UR5, PT ;  /* 0x0000000503007c0c */ /* 0x002fda000bf06270 */
[----:B------:R-:W-:Y:S05]  /*0070*/  @P0 EXIT ;  /* 0x000000000000094d */ /* 0x000fea0003800000 */
[----:B------:R-:W0:Y:S01]  /*0080*/  LDC.64 R4, c[0x0][0x388] ;  /* 0x0000e200ff047b82 */ /* 0x000e220000000a00 */
[----:B------:R-:W1:Y:S07]  /*0090*/  LDCU.64 UR4, c[0x0][0x358] ;  /* 0x00006b00ff0477ac */ /* 0x000e6e0008000a00 */
[----:B------:R-:W2:Y:S08]  /*00a0*/  LDC.64 R6, c[0x0][0x390] ;  /* 0x0000e400ff067b82 */ /* 0x000eb00000000a00 */
[----:B------:R-:W3:Y:S01]  /*00b0*/  LDC.64 R10, c[0x0][0x3a8] ;  /* 0x0000ea00ff0a7b82 */ /* 0x000ee20000000a00 */
[----:B0-----:R-:W-:-:S05]  /*00c0*/  IMAD.WIDE R4, R3, 0x4, R4 ;  /* 0x0000000403047825 */ /* 0x001fca00078e0204 */
[----:B-1----:R-:W4:Y:S01]  /*00d0*/  LDG.E R0, desc[UR4][R4.64] ;  /* 0x0000000404007981 */ /* 0x002f22000c1e1900 */
[----:B--2---:R-:W-:-:S06]  /*00e0*/  IMAD.WIDE R6, R3, 0x4, R6 ;  /* 0x0000000403067825 */ /* 0x004fcc00078e0206 */
[----:B------:R-:W2:Y:S01]  /*00f0*/  LDG.E R7, desc[UR4][R6.64] ;  /* 0x0000000406077981 */ /* 0x000ea2000c1e1900 */
[----:B------:R-:W0:Y:S01]  /*0100*/  LDC.64 R8, c[0x0][0x398] ;  /* 0x0000e600ff087b82 */ /* 0x000e220000000a00 */
[----:B----4-:R-:W-:-:S04]  /*0110*/  FSETP.GEU.AND P0, PT, R0, RZ, PT ;  /* 0x000000ff0000720b */ /* 0x010fc80003f0e000 */
[----:B---3--:R-:W-:-:S05]  /*0120*/  FSEL R2, -R11, R11, !P0 ;  /* 0x0000000b0b027208 */ /* 0x008fca0004000100 */
[----:B--2---:R-:W-:-:S05]  /*0130*/  FMUL R11, R2, R7 ;  /* 0x00000007020b7220 */ /* 0x004fca0000400000 */
[----:B0-----:R0:W-:Y:S04]  /*0140*/  REDG.E.ADD.F32.FTZ.RN.STRONG.GPU desc[UR4][R8.64], R11 ;  /* 0x0000000b080079a6 */ /* 0x0011e8000c12f304 */
[----:B------:R-:W2:Y:S01]  /*0150*/  LDG.E R3, desc[UR4][R4.64] ;  /* 0x0000000404037981 */ /* 0x000ea2000c1e1900 */
[----:B------:R-:W1:Y:S01]  /*0160*/  MUFU.RCP R13, R10 ;  /* 0x0000000a000d7308 */ /* 0x000e620000001000 */
[----:B------:R-:W-:Y:S01]  /*0170*/  BSSY.RECONVERGENT B0, `(.L_x_49) ;  /* 0x000000b000007945 */ /* 0x000fe20003800200 */
[----:B-1----:R-:W-:-:S04]  /*0180*/  FFMA R0, R13, -R10, 1 ;  /* 0x3f8000000d007423 */ /* 0x002fc8000000080a */
[----:B------:R-:W-:Y:S02]  /*0190*/  FFMA R0, R13, R0, R13 ;  /* 0x000000000d007223 */ /* 0x000fe4000000000d */
[----:B--2---:R-:W1:Y:S02]  /*01a0*/  FCHK P0, R3, R10 ;  /* 0x0000000a03007302 */ /* 0x004e640000000000 */
[----:B------:R-:W-:-:S04]  /*01b0*/  FFMA R7, R3, R0, RZ ;  /* 0x0000000003077223 */ /* 0x000fc800000000ff */
[----:B------:R-:W-:-:S04]  /*01c0*/  FFMA R6, R7, -R10, R3 ;  /* 0x8000000a07067223 */ /* 0x000fc80000000003 */
[----:B------:R-:W-:Y:S01]  /*01d0*/  FFMA R7, R0, R6, R7 ;  /* 0x0000000600077223 */ /* 0x000fe20000000007 */
[----:B01----:R-:W-:Y:S06]  /*01e0*/  @!P0 BRA `(.L_x_50) ;  /* 0x00000000000c8947 */ /* 0x003fec0003800000 */
[----:B------:R-:W-:-:S07]  /*01f0*/  MOV R6, 0x210 ;  /* 0x0000021000067802 */ /* 0x000fce0000000f00 */
[----:B------:R-:W-:Y:S05]  /*0200*/  CALL.REL.NOINC `($__internal_3_$__cuda_sm3x_div_rn_noftz_f32_slowpath) ;  /* 0x0000000000147944 */ /* 0x000fea0003c00000 */
[----:B------:R-:W-:-:S07]  /*0210*/  IMAD.MOV.U32 R7, RZ, RZ, R0 ;  /* 0x000000ffff077224 */ /* 0x000fce00078e0000 */
.L_x_50:
[----:B------:R-:W-:Y:S05]  /*0220*/  BSYNC.RECONVERGENT B0 ;  /* 0x0000000000007941 */ /* 0x000fea0003800200 */
.L_x_49:
[----:B------:R-:W-:-:S05]  /*0230*/  FADD R7, R2, R7 ;  /* 0x0000000702077221 */ /* 0x000fca0000000000 */
[----:B------:R-:W-:Y:S01]  /*0240*/  STG.E desc[UR4][R4.64], R7 ;  /* 0x0000000704007986 */ /* 0x000fe2000c101904 */
[----:B------:R-:W-:Y:S05]  /*0250*/  EXIT ;  /* 0x000000000000794d */ /* 0x000fea0003800000 */
        .weak           $__internal_3_$__cuda_sm3x_div_rn_noftz_f32_slowpath
        .type           $__internal_3_$__cuda_sm3x_div_rn_noftz_f32_slowpath,@function
        .size           $__internal_3_$__cuda_sm3x_div_rn_noftz_f32_slowpath,(.L_x_197 - $__internal_3_$__cuda_sm3x_div_rn_noftz_f32_slowpath)
$__internal_3_$__cuda_sm3x_div_rn_noftz_f32_slowpath:
        /* <DEDUP_REMOVED lines=38> */
.L_x_52:
        /* <DEDUP_REMOVED lines=51> */
.L_x_59:
[----:B------:R-:W-:-:S04]  /*07f0*/  LOP3.LUT R0, R0, 0x80000000, RZ, 0xc0, !PT ;  /* 0x8000000000007812 */ /* 0x000fc800078ec0ff */
[----:B------:R-:W-:Y:S01]  /*0800*/  LOP3.LUT R0, R0, 0x7f800000, RZ, 0xfc, !PT ;  /* 0x7f80000000007812 */ /* 0x000fe200078efcff */
[----:B------:R-:W-:Y:S06]  /*0810*/  BRA `(.L_x_60) ;  /* 0x0000000000047947 */ /* 0x000fec0003800000 */
.L_x_58:
[----:B------:R-:W-:-:S07]  /*0820*/  IMAD R0, R8, 0x800000, R0 ;  /* 0x0080000008007824 */ /* 0x000fce00078e0200 */
.L_x_60:
[----:B------:R-:W-:Y:S05]  /*0830*/  BSYNC.RECONVERGENT B2 ;  /* 0x0000000000027941 */ /* 0x000fea0003800200 */
.L_x_57:
[----:B------:R-:W-:Y:S05]  /*0840*/  BRA `(.L_x_61) ;  /* 0x0000000000207947 */ /* 0x000fea0003800000 */
.L_x_56:
[----:B------:R-:W-:-:S04]  /*0850*/  LOP3.LUT R0, R10, 0x80000000, R9, 0x48, !PT ;  /* 0x800000000a007812 */ /* 0x000fc800078e4809 */
[----:B------:R-:W-:Y:S01]  /*0860*/  LOP3.LUT R0, R0, 0x7f800000, RZ, 0xfc, !PT ;  /* 0x7f80000000007812 */ /* 0x000fe200078efcff */
[----:B------:R-:W-:Y:S06]  /*0870*/  BRA `(.L_x_61) ;  /* 0x0000000000147947 */ /* 0x000fec0003800000 */
.L_x_55:
[----:B------:R-:W-:Y:S01]  /*0880*/  LOP3.LUT R0, R10, 0x80000000, R9, 0x48, !PT ;  /* 0x800000000a007812 */ /* 0x000fe200078e4809 */
[----:B------:R-:W-:Y:S06]  /*0890*/  BRA `(.L_x_61) ;  /* 0x00000000000c7947 */ /* 0x000fec0003800000 */
.L_x_54:
[----:B------:R-:W0:Y:S01]  /*08a0*/  MUFU.RSQ R0, -QNAN ;  /* 0xffc0000000007908 */ /* 0x000e220000001400 */
[----:B------:R-:W-:Y:S05]  /*08b0*/  BRA `(.L_x_61) ;  /* 0x0000000000047947 */ /* 0x000fea0003800000 */
.L_x_53:
[----:B------:R-:W-:-:S07]  /*08c0*/  FADD.FTZ R0, R3, R0 ;  /* 0x0000000003007221 */ /* 0x000fce0000010000 */
.L_x_61:
[----:B------:R-:W-:Y:S05]  /*08d0*/  BSYNC.RECONVERGENT B1 ;  /* 0x0000000000017941 */ /* 0x000fea0003800200 */
.L_x_51:
[----:B------:R-:W-:-:S04]  /*08e0*/  IMAD.MOV.U32 R7, RZ, RZ, 0x0 ;  /* 0x00000000ff077424 */ /* 0x000fc800078e00ff */
[----:B0-----:R-:W-:Y:S05]  /*08f0*/  RET.REL.NODEC R6 `(l1regularizationfloat) ;  /* 0xfffffff406c07950 */ /* 0x001fea0003c3ffff */
.L_x_62:
        /* <DEDUP_REMOVED lines=16> */
.L_x_197:


//--------------------- .text.adadeltafloat       --------------------------
	.section	.text.adadeltafloat,"ax",@progbits
	.align	128
        .global         adadeltafloat
        .type           adadeltafloat,@function
        .size           adadeltafloat,(.L_x_199 - adadeltafloat)
        .other          adadeltafloat,@"STO_CUDA_ENTRY STV_DEFAULT"
adadeltafloat:
.text.adadeltafloat:
        /* <DEDUP_REMOVED lines=9> */
[----:B------:R-:W1:Y:S01]  /*0090*/  LDCU.64 UR4, c[0x0][0x358] ;  /* 0x00006b00ff0477ac */ /* 0x000e620008000a00 */
[----:B------:R-:W2:Y:S06]  /*00a0*/  LDCU UR6, c[0x0][0x3a8] ;  /* 0x00007500ff0677ac */ /* 0x000eac0008000800 */
[----:B------:R-:W3:Y:S01]  /*00b0*/  LDC.64 R4, c[0x0][0x3a0] ;  /* 0x0000e800ff047b82 */ /* 0x000ee20000000a00 */
[----:B0-----:R-:W-:-:S05]  /*00c0*/  IMAD.WIDE R2, R6, 0x4, R2 ;  /* 0x0000000406027825 */ /* 0x001fca00078e0202 */
[----:B-1----:R-:W4:Y:S01]  /*00d0*/  LDG.E R0, desc[UR4][R2.64] ;  /* 0x0000000402007981 */ /* 0x002f22000c1e1900 */
[----:B---3--:R-:W-:-:S05]  /*00e0*/  IMAD.WIDE R4, R6, 0x4, R4 ;  /* 0x0000000406047825 */ /* 0x008fca00078e0204 */
[----:B------:R-:W4:Y:S02]  /*00f0*/  LDG.E R7, desc[UR4][R4.64] ;  /* 0x0000000404077981 */ /* 0x000f24000c1e1900 */
[----:B----4-:R-:W-:-:S05]  /*0100*/  FFMA R7, R7, R7, R0 ;  /* 0x0000000707077223 */ /* 0x010fca0000000000 */
[----:B------:R0:W-:Y:S04]  /*0110*/  STG.E desc[UR4][R2.64], R7 ;  /* 0x0000000702007986 */ /* 0x0001e8000c101904 */
[----:B------:R-:W2:Y:S01]  /*0120*/  LDG.E R0, desc[UR4][R4.64] ;  /* 0x0000000404007981 */ /* 0x000ea2000c1e1900 */
[----:B------:R-:W-:Y:S01]  /*0130*/  VIADD R9, R7, 0xf3000000 ;  /* 0xf300000007097836 */ /* 0x000fe20000000000 */
[----:B------:R0:W1:Y:S04]  /*0140*/  MUFU.RSQ R8, R7 ;  /* 0x0000000700087308 */ /* 0x0000680000001400 */
[----:B------:R-:W-:Y:S01]  /*0150*/  ISETP.GT.U32.AND P0, PT, R9, 0x727fffff, PT ;  /* 0x727fffff0900780c */ /* 0x000fe20003f04070 */
[----:B------:R-:W-:Y:S01]  /*0160*/  BSSY.RECONVERGENT B0, `(.L_x_63) ;  /* 0x000000b000007945 */ /* 0x000fe20003800200 */
[----:B--2---:R-:W-:-:S11]  /*0170*/  FMUL R0, R0, -UR6 ;  /* 0x8000000600007c20 */ /* 0x004fd60008400000 */
[----:B01----:R-:W-:Y:S05]  /*0180*/  @!P0 BRA `(.L_x_64) ;  /* 0x0000000000108947 */ /* 0x003fea0003800000 */
[----:B------:R-:W-:-:S07]  /*0190*/  MOV R11, 0x1b0 ;  /* 0x000001b0000b7802 */ /* 0x000fce0000000f00 */
[----:B------:R-:W-:Y:S05]  /*01a0*/  CALL.REL.NOINC `($__internal_4_$__cuda_sm20_sqrt_rn_f32_slowpath) ;  /* 0x00000000006c7944 */ /* 0x000fea0003c00000 */
[----:B------:R-:W-:Y:S01]  /*01b0*/  IMAD.MOV.U32 R2, RZ, RZ, R7 ;  /* 0x000000ffff027224 */ /* 0x000fe200078e0007 */
[----:B------:R-:W-:Y:S06]  /*01c0*/  BRA `(.L_x_65) ;  /* 0x0000000000107947 */ /* 0x000fec0003800000 */
.L_x_64:
[----:B------:R-:W-:Y:S01]  /*01d0*/  FMUL.FTZ R2, R7, R8 ;  /* 0x0000000807027220 */ /* 0x000fe20000410000 */
[----:B------:R-:W-:-:S03]  /*01e0*/  FMUL.FTZ R8, R8, 0.5 ;  /* 0x3f00000008087820 */ /* 0x000fc60000410000 */
[----:B------:R-:W-:-:S04]  /*01f0*/  FFMA R7, -R2, R2, R7 ;  /* 0x0000000202077223 */ /* 0x000fc80000000107 */
[----:B------:R-:W-:-:S07]  /*0200*/  FFMA R2, R7, R8, R2 ;  /* 0x0000000807027223 */ /* 0x000fce0000000002 */
.L_x_65:
[----:B------:R-:W-:Y:S05]  /*0210*/  BSYNC.RECONVERGENT B0 ;  /* 0x0000000000007941 */ /* 0x000fea0003800200 */
.L_x_63:
[----:B------:R-:W0:Y:S01]  /*0220*/  LDCU UR6, c[0x0][0x3ac] ;  /* 0x00007580ff0677ac */ /* 0x000e220008000800 */
[----:B------:R-:W-:Y:S01]  /*0230*/  BSSY.RECONVERGENT B0, `(.L_x_66) ;  /* 0x000000d000007945 */ /* 0x000fe20003800200 */
[----:B0-----:R-:W-:-:S04]  /*0240*/  FADD R11, R2, UR6 ;  /* 0x00000006020b7e21 */ /* 0x001fc80008000000 */
[----:B------:R-:W0:Y:S08]  /*0250*/  MUFU.RCP R2, R11 ;  /* 0x0000000b00027308 */ /* 0x000e300000001000 */
[----:B------:R-:W1:Y:S01]  /*0260*/  FCHK P0, R0, R11 ;  /* 0x0000000b00007302 */ /* 0x000e620000000000 */
[----:B0-----:R-:W-:-:S04]  /*0270*/  FFMA R3, -R11, R2, 1 ;  /* 0x3f8000000b037423 */ /* 0x001fc80000000102 */
[----:B------:R-:W-:-:S04]  /*0280*/  FFMA R3, R2, R3, R2 ;  /* 0x0000000302037223 */ /* 0x000fc80000000002 */
[----:B------:R-:W-:-:S04]  /*0290*/  FFMA R2, R0, R3, RZ ;  /* 0x0000000300027223 */ /* 0x000fc800000000ff */
[----:B------:R-:W-:-:S04]  /*02a0*/  FFMA R7, -R11, R2, R0 ;  /* 0x000000020b077223 */ /* 0x000fc80000000100 */
[----:B------:R-:W-:Y:S01]  /*02b0*/  FFMA R9, R3, R7, R2 ;  /* 0x0000000703097223 */ /* 0x000fe20000000002 */
[----:B-1----:R-:W-:Y:S06]  /*02c0*/  @!P0 BRA `(.L_x_67) ;  /* 0x00000000000c8947 */ /* 0x002fec0003800000 */
[----:B------:R-:W-:-:S07]  /*02d0*/  MOV R2, 0x2f0 ;  /* 0x000002f000027802 */ /* 0x000fce0000000f00 */
[----:B------:R-:W-:Y:S05]  /*02e0*/  CALL.REL.NOINC `($__internal_5_$__cuda_sm3x_div_rn_noftz_f32_slowpath) ;  /* 0x0000000000747944 */ /* 0x000fea0003c00000 */
[----:B------:R-:W-:-:S07]  /*02f0*/  IMAD.MOV.U32 R9, RZ, RZ, R0 ;  /* 0x000000ffff097224 */ /* 0x000fce00078e0000 */
.L_x_67:
[----:B------:R-:W-:Y:S05]  /*0300*/  BSYNC.RECONVERGENT B0 ;  /* 0x0000000000007941 */ /* 0x000fea0003800200 */
.L_x_66:
[----:B------:R-:W0:Y:S02]  /*0310*/  LDC.64 R2, c[0x0][0x388] ;  /* 0x0000e200ff027b82 */ /* 0x000e240000000a00 */
[----:B0-----:R-:W-:-:S05]  /*0320*/  IMAD.WIDE R6, R6, 0x4, R2 ;  /* 0x0000000406067825 */ /* 0x001fca00078e0202 */
[----:B------:R-:W-:Y:S04]  /*0330*/  STG.E desc[UR4][R6.64], R9 ;  /* 0x0000000906007986 */ /* 0x000fe8000c101904 */
[----:B------:R-:W-:Y:S01]  /*0340*/  STG.E desc[UR4][R4.64], RZ ;  /* 0x000000ff04007986 */ /* 0x000fe2000c101904 */
[----:B------:R-:W-:Y:S05]  /*0350*/  EXIT ;  /* 0x000000000000794d */ /* 0x000fea0003800000 */
        .weak           $__internal_4_$__cuda_sm20_sqrt_rn_f32_slowpath
        .type           $__internal_4_$__cuda_sm20_sqrt_rn_f32_slowpath,@function
        .size           $__internal_4_$__cuda_sm20_sqrt_rn_f32_slowpath,($__internal_5_$__cuda_sm3x_div_rn_noftz_f32_slowpath - $__internal_4_$__cuda_sm20_sqrt_rn_f32_slowpath)
$__internal_4_$__cuda_sm20_sqrt_rn_f32_slowpath:
[----:B------:R-:W-:-:S13]  /*0360*/  LOP3.LUT P0, RZ, R7, 0x7fffffff, RZ, 0xc0, !PT ;  /* 0x7fffffff07ff7812 */ /* 0x000fda000780c0ff */
[----:B------:R-:W-:Y:S05]  /*0370*/  @!P0 BRA `(.L_x_68) ;  /* 0x0000000000448947 */ /* 0x000fea0003800000 */
[----:B------:R-:W-:Y:S01]  /*0380*/  FSETP.GEU.FTZ.AND P0, PT, R7, RZ, PT ;  /* 0x000000ff0700720b */ /* 0x000fe20003f1e000 */
[----:B------:R-:W-:-:S12]  /*0390*/  IMAD.MOV.U32 R2, RZ, RZ, R7 ;  /* 0x000000ffff027224 */ /* 0x000fd800078e0007 */
[----:B------:R-:W-:Y:S01]  /*03a0*/  @!P0 MOV R7, 0x7fffffff ;  /* 0x7fffffff00078802 */ /* 0x000fe20000000f00 */
[----:B------:R-:W-:Y:S06]  /*03b0*/  @!P0 BRA `(.L_x_68) ;  /* 0x0000000000348947 */ /* 0x000fec0003800000 */
[----:B------:R-:W-:-:S13]  /*03c0*/  FSETP.GTU.FTZ.AND P0, PT, |R2|, +INF , PT ;  /* 0x7f8000000200780b */ /* 0x000fda0003f1c200 */
[----:B------:R-:W-:Y:S01]  /*03d0*/  @P0 FADD.FTZ R7, R2, 1 ;  /* 0x3f80000002070421 */ /* 0x000fe20000010000 */
[----:B------:R-:W-:Y:S06]  /*03e0*/  @P0 BRA `(.L_x_68) ;  /* 0x0000000000280947 */ /* 0x000fec0003800000 */
[----:B------:R-:W-:-:S13]  /*03f0*/  FSETP.NEU.FTZ.AND P0, PT, |R2|, +INF , PT ;  /* 0x7f8000000200780b */ /* 0x000fda0003f1d200 */
[----:B------:R-:W-:-:S04]  /*0400*/  @P0 FFMA R3, R2, 1.84467440737095516160e+19, RZ ;  /* 0x5f80000002030823 */ /* 0x000fc800000000ff */
[----:B------:R-:W0:Y:S02]  /*0410*/  @P0 MUFU.RSQ R8, R3 ;  /* 0x0000000300080308 */ /* 0x000e240000001400 */
[----:B0-----:R-:W-:Y:S01]  /*0420*/  @P0 FMUL.FTZ R10, R3, R8 ;  /* 0x00000008030a0220 */ /* 0x001fe20000410000 */
[----:B------:R-:W-:-:S03]  /*0430*/  @P0 FMUL.FTZ R8, R8, 0.5 ;  /* 0x3f00000008080820 */ /* 0x000fc60000410000 */
[----:B------:R-:W-:-:S04]  /*0440*/  @P0 FADD.FTZ R7, -R10, -RZ ;  /* 0x800000ff0a070221 */ /* 0x000fc80000010100 */
[----:B------:R-:W-:Y:S01]  /*0450*/  @P0 FFMA R9, R10, R7, R3 ;  /* 0x000000070a090223 */ /* 0x000fe20000000003 */
[----:B------:R-:W-:-:S03]  /*0460*/  @!P0 IMAD.MOV.U32 R7, RZ, RZ, R2 ;  /* 0x000000ffff078224 */ /* 0x000fc600078e0002 */
[----:B------:R-:W-:-:S04]  /*0470*/  @P0 FFMA R8, R9, R8, R10 ;  /* 0x0000000809080223 */ /* 0x000fc8000000000a */
[----:B------:R-:W-:-:S07]  /*0480*/  @P0 FMUL.FTZ R7, R8, 2.3283064365386962891e-10 ;  /* 0x2f80000008070820 */ /* 0x000fce0000410000 */
.L_x_68:
[----:B------:R-:W-:Y:S02]  /*0490*/  IMAD.MOV.U32 R2, RZ, RZ, R11 ;  /* 0x000000ffff027224 */ /* 0x000fe400078e000b */
[----:B------:R-:W-:-:S04]  /*04a0*/  IMAD.MOV.U32 R3, RZ, RZ, 0x0 ;  /* 0x00000000ff037424 */ /* 0x000fc800078e00ff */
[----:B------:R-:W-:Y:S05]  /*04b0*/  RET.REL.NODEC R2 `(adadeltafloat) ;  /* 0xfffffff802d07950 */ /* 0x000fea0003c3ffff */
        .weak           $__internal_5_$__cuda_sm3x_div_rn_noftz_f32_slowpath
        .type           $__internal_5_$__cuda_sm3x_div_rn_noftz_f32_slowpath,@function
        .size           $__internal_5_$__cuda_sm3x_div_rn_noftz_f32_slowpath,(.L_x_199 - $__internal_5_$__cuda_sm3x_div_rn_noftz_f32_slowpath)
$__internal_5_$__cuda_sm3x_div_rn_noftz_f32_slowpath:
[--C-:B------:R-:W-:Y:S01]  /*04c0*/  SHF.R.U32.HI R7, RZ, 0x17, R11.reuse ;  /* 0x00000017ff077819 */ /* 0x100fe2000001160b */
[----:B------:R-:W-:Y:S01]  /*04d0*/  BSSY.RECONVERGENT B1, `(.L_x_69) ;  /* 0x0000065000017945 */ /* 0x000fe20003800200 */
[--C-:B------:R-:W-:Y:S01]  /*04e0*/  SHF.R.U32.HI R3, RZ, 0x17, R0.reuse ;  /* 0x00000017ff037819 */ /* 0x100fe20000011600 */
[----:B------:R-:W-:Y:S01]  /*04f0*/  IMAD.MOV.U32 R9, RZ, RZ, R0 ;  /* 0x000000ffff097224 */ /* 0x000fe200078e0000 */
[----:B------:R-:W-:Y:S01]  /*0500*/  LOP3.LUT R15, R7, 0xff, RZ, 0xc0, !PT ;  /* 0x000000ff070f7812 */ /* 0x000fe200078ec0ff */
[----:B------:R-:W-:Y:S01]  /*0510*/  IMAD.MOV.U32 R10, RZ, RZ, R11 ;  /* 0x000000ffff0a7224 */ /* 0x000fe200078e000b */
[----:B------:R-:W-:Y:S02]  /*0520*/  LOP3.LUT R8, R3, 0xff, RZ, 0xc0, !PT ;  /* 0x000000ff03087812 */ /* 0x000fe400078ec0ff */
[----:B------:R-:W-:-:S03]  /*0530*/  IADD3 R13, PT, PT, R15, -0x1, RZ ;  /* 0xffffffff0f0d7810 */ /* 0x000fc60007ffe0ff */
[----:B------:R-:W-:Y:S01]  /*0540*/  VIADD R12, R8, 0xffffffff ;  /* 0xffffffff080c7836 */ /* 0x000fe20000000000 */
[----:B------:R-:W-:-:S04]  /*0550*/  ISETP.GT.U32.AND P0, PT, R13, 0xfd, PT ;  /* 0x000000fd0d00780c */ /* 0x000fc80003f04070 */
[----:B------:R-:W-:-:S13]  /*0560*/  ISETP.GT.U32.OR P0, PT, R12, 0xfd, P0 ;  /* 0x000000fd0c00780c */ /* 0x000fda0000704470 */
[----:B------:R-:W-:Y:S01]  /*0570*/  @!P0 MOV R7, RZ ;  /* 0x000000ff00078202 */ /* 0x000fe20000000f00 */
[----:B------:R-:W-:Y:S06]  /*0580*/  @!P0 BRA `(.L_x_70) ;  /* 0x0000000000608947 */ /* 0x000fec0003800000 */
[----:B------:R-:W-:Y:S01]  /*0590*/  FSETP.GTU.FTZ.AND P0, PT, |R0|, +INF , PT ;  /* 0x7f8000000000780b */ /* 0x000fe20003f1c200 */
[----:B------:R-:W-:Y:S01]  /*05a0*/  IMAD.MOV.U32 R3, RZ, RZ, R11 ;  /* 0x000000ffff037224 */ /* 0x000fe200078e000b */
        /* <DEDUP_REMOVED lines=20> */
[----:B------:R-:W-:-:S03]  /*06f0*/  @!P1 FFMA R10, R3, 1.84467440737095516160e+19, RZ ;  /* 0x5f800000030a9823 */ /* 0x000fc600000000ff */
[----:B------:R-:W-:-:S07]  /*0700*/  @!P1 IADD3 R7, PT, PT, R7, 0x40, RZ ;  /* 0x0000004007079810 */ /* 0x000fce0007ffe0ff */
.L_x_70:
        /* <DEDUP_REMOVED lines=17> */
[----:B------:R-:W-:-:S04]  /*0820*/  LOP3.LUT R3, R3, 0xff, RZ, 0xc0, !PT ;  /* 0x000000ff03037812 */ /* 0x000fc800078ec0ff */
[----:B------:R-:W-:-:S05]  /*0830*/  IADD3 R11, PT, PT, R3, R8, RZ ;  /* 0x00000008030b7210 */ /* 0x000fca0007ffe0ff */
        /* <DEDUP_REMOVED lines=28> */
[----:B------:R-:W-:-:S04]  /*0a00*/  LOP3.LUT R3, R3, R8, RZ, 0xc0, !PT ;  /* 0x0000000803037212 */ /* 0x000fc800078ec0ff */
[----:B------:R-:W-:-:S04]  /*0a10*/  IADD3 R3, PT, PT, R10, R3, RZ ;  /* 0x000000030a037210 */ /* 0x000fc80007ffe0ff */
[----:B------:R-:W-:Y:S01]  /*0a20*/  LOP3.LUT R0, R3, R0, RZ, 0xfc, !PT ;  /* 0x0000000003007212 */ /* 0x000fe200078efcff */
[----:B------:R-:W-:Y:S06]  /*0a30*/  BRA `(.L_x_78) ;  /* 0x0000000000107947 */ /* 0x000fec0003800000 */
.L_x_77:
[----:B------:R-:W-:-:S04]  /*0a40*/  LOP3.LUT R0, R0, 0x80000000, RZ, 0xc0, !PT ;  /* 0x8000000000007812 */ /* 0x000fc800078ec0ff */
[----:B------:R-:W-:Y:S01]  /*0a50*/  LOP3.LUT R0, R0, 0x7f800000, RZ, 0xfc, !PT ;  /* 0x7f80000000007812 */ /* 0x000fe200078efcff */
[----:B------:R-:W-:Y:S06]  /*0a60*/  BRA `(.L_x_78) ;  /* 0x0000000000047947 */ /* 0x000fec0003800000 */
.L_x_76:
[----:B------:R-:W-:-:S07]  /*0a70*/  IMAD R0, R8, 0x800000, R0 ;  /* 0x0080000008007824 */ /* 0x000fce00078e0200 */
.L_x_78:
[----:B------:R-:W-:Y:S05]  /*0a80*/  BSYNC.RECONVERGENT B2 ;  /* 0x0000000000027941 */ /* 0x000fea0003800200 */
.L_x_75:
[----:B------:R-:W-:Y:S05]  /*0a90*/  BRA `(.L_x_79) ;  /* 0x0000000000207947 */ /* 0x000fea0003800000 */
.L_x_74:
[----:B------:R-:W-:-:S04]  /*0aa0*/  LOP3.LUT R0, R10, 0x80000000, R9, 0x48, !PT ;  /* 0x800000000a007812 */ /* 0x000fc800078e4809 */
[----:B------:R-:W-:Y:S01]  /*0ab0*/  LOP3.LUT R0, R0, 0x7f800000, RZ, 0xfc, !PT ;  /* 0x7f80000000007812 */ /* 0x000fe200078efcff */
[----:B------:R-:W-:Y:S06]  /*0ac0*/  BRA `(.L_x_79) ;  /* 0x0000000000147947 */ /* 0x000fec0003800000 */
.L_x_73:
[----:B------:R-:W-:Y:S01]  /*0ad0*/  LOP3.LUT R0, R10, 0x80000000, R9, 0x48, !PT ;  /* 0x800000000a007812 */ /* 0x000fe200078e4809 */
[----:B------:R-:W-:Y:S06]  /*0ae0*/  BRA `(.L_x_79) ;  /* 0x00000000000c7947 */ /* 0x000fec0003800000 */
.L_x_72:
[----:B------:R-:W0:Y:S01]  /*0af0*/  MUFU.RSQ R0, -QNAN ;  /* 0xffc0000000007908 */ /* 0x000e220000001400 */
[----:B------:R-:W-:Y:S05]  /*0b00*/  BRA `(.L_x_79) ;  /* 0x0000000000047947 */ /* 0x000fea0003800000 */
.L_x_71:
[----:B------:R-:W-:-:S07]  /*0b10*/  FADD.FTZ R0, R0, R3 ;  /* 0x0000000300007221 */ /* 0x000fce0000010000 */
.L_x_79:
[----:B------:R-:W-:Y:S05]  /*0b20*/  BSYNC.RECONVERGENT B1 ;  /* 0x0000000000017941 */ /* 0x000fea0003800200 */
.L_x_69:
[----:B------:R-:W-:-:S04]  /*0b30*/  IMAD.MOV.U32 R3, RZ, RZ, 0x0 ;  /* 0x00000000ff037424 */ /* 0x000fc800078e00ff */
[----:B0-----:R-:W-:Y:S05]  /*0b40*/  RET.REL.NODEC R2 `(adadeltafloat) ;  /* 0xfffffff4022c7950 */ /* 0x001fea0003c3ffff */
.L_x_80:
        /* <DEDUP_REMOVED lines=11> */
.L_x_199:


//--------------------- .text.adamfloat           --------------------------
	.section	.text.adamfloat,"ax",@progbits
	.align	128
        .global         adamfloat
        .type           adamfloat,@function
        .size           adamfloat,(.L_x_202 - adamfloat)
        .other          adamfloat,@"STO_CUDA_ENTRY STV_DEFAULT"
adamfloat:
.text.adamfloat:
        /* <DEDUP_REMOVED lines=13> */
[----:B------:R-:W2:Y:S08]  /*00d0*/  LDC.64 R4, c[0x0][0x3a0] ;  /* 0x0000e800ff047b82 */ /* 0x000eb00000000a00 */
[----:B------:R-:W3:Y:S01]  /*00e0*/  LDC R7, c[0x0][0x3ac] ;  /* 0x0000eb00ff077b82 */ /* 0x000ee20000000800 */
[----:B0-----:R-:W-:-:S05]  /*00f0*/  IMAD.WIDE R2, R6, 0x4, R2 ;  /* 0x0000000406027825 */ /* 0x001fca00078e0202 */
[----:B-1----:R-:W4:Y:S01]  /*0100*/  LDG.E R0, desc[UR4][R2.64] ;  /* 0x0000000402007981 */ /* 0x002f22000c1e1900 */
[----:B--2---:R-:W-:-:S05]  /*0110*/  IMAD.WIDE R4, R6, 0x4, R4 ;  /* 0x0000000406047825 */ /* 0x004fca00078e0204 */
[----:B------:R-:W2:Y:S01]  /*0120*/  LDG.E R11, desc[UR4][R4.64] ;  /* 0x00000004040b7981 */ /* 0x000ea2000c1e1900 */
[C---:B---3--:R-:W-:Y:S01]  /*0130*/  FMUL R8, |R7|.reuse, 16777216 ;  /* 0x4b80000007087820 */ /* 0x048fe20000400200 */
[----:B------:R-:W-:-:S04]  /*0140*/  FSETP.GEU.AND P0, PT, |R7|, 1.175494350822287508e-38, PT ;  /* 0x008000000700780b */ /* 0x000fc80003f0e200 */
[----:B------:R-:W-:-:S05]  /*0150*/  FSEL R8, R8, |R7|, !P0 ;  /* 0x4000000708087208 */ /* 0x000fca0004000000 */
[----:B------:R-:W-:-:S05]  /*0160*/  VIADD R9, R8, 0xc0cafb0d ;  /* 0xc0cafb0d08097836 */ /* 0x000fca0000000000 */
[----:B------:R-:W-:-:S05]  /*0170*/  LOP3.LUT R9, R9, 0xff800000, RZ, 0xc0, !PT ;  /* 0xff80000009097812 */ /* 0x000fca00078ec0ff */
[----:B------:R-:W-:-:S04]  /*0180*/  IMAD.IADD R8, R8, 0x1, -R9 ;  /* 0x0000000108087824 */ /* 0x000fc800078e0a09 */
[----:B------:R-:W-:-:S04]  /*0190*/  FADD R12, R8, 1 ;  /* 0x3f800000080c7421 */ /* 0x000fc80000000000 */
[----:B------:R-:W0:Y:S01]  /*01a0*/  MUFU.RCP R14, R12 ;  /* 0x0000000c000e7308 */ /* 0x000e220000001000 */
[----:B------:R-:W-:Y:S01]  /*01b0*/  FADD R10, R8, -1 ;  /* 0xbf800000080a7421 */ /* 0x000fe20000000000 */
[----:B------:R-:W-:Y:S01]  /*01c0*/  FSEL R8, RZ, -24, P0 ;  /* 0xc1c00000ff087808 */ /* 0x000fe20000000000 */
[----:B------:R-:W-:Y:S02]  /*01d0*/  HFMA2 R16, -RZ, RZ, 0.771484375, 0.21533203125 ;  /* 0x3a2c32e4ff107431 */ /* 0x000fe400000001ff */
[----:B------:R-:W-:Y:S01]  /*01e0*/  FADD R13, R10, R10 ;  /* 0x0000000a0a0d7221 */ /* 0x000fe20000000000 */
[----:B------:R-:W-:-:S05]  /*01f0*/  I2FP.F32.S32 R9, R9 ;  /* 0x0000000900097245 */ /* 0x000fca0000201400 */
[----:B------:R-:W-:Y:S01]  /*0200*/  FFMA R8, R9, 1.1920928955078125e-07, R8 ;  /* 0x3400000009087823 */ /* 0x000fe20000000008 */
[----:B0-----:R-:W-:-:S04]  /*0210*/  FMUL R13, R14, R13 ;  /* 0x0000000d0e0d7220 */ /* 0x001fc80000400000 */
[----:B------:R-:W-:Y:S01]  /*0220*/  FADD R15, R10, -R13 ;  /* 0x8000000d0a0f7221 */ /* 0x000fe20000000000 */
[CC--:B------:R-:W-:Y:S01]  /*0230*/  FMUL R9, R13.reuse, R13.reuse ;  /* 0x0000000d0d097220 */ /* 0x0c0fe20000400000 */
[----:B------:R-:W-:Y:S02]  /*0240*/  FFMA R12, R13, 1.4426950216293334961, R8 ;  /* 0x3fb8aa3b0d0c7823 */ /* 0x000fe40000000008 */
[----:B------:R-:W-:Y:S01]  /*0250*/  FADD R15, R15, R15 ;  /* 0x0000000f0f0f7221 */ /* 0x000fe20000000000 */
[C---:B------:R-:W-:Y:S01]  /*0260*/  FFMA R16, R9.reuse, R16, 0.0032181653659790754318 ;  /* 0x3b52e7db09107423 */ /* 0x040fe20000000010 */
[----:B------:R-:W-:Y:S02]  /*0270*/  FADD R8, R8, -R12 ;  /* 0x8000000c08087221 */ /* 0x000fe40000000000 */
[----:B------:R-:W-:Y:S01]  /*0280*/  FFMA R15, R10, -R13, R15 ;  /* 0x8000000d0a0f7223 */ /* 0x000fe2000000000f */
[----:B------:R-:W-:Y:S01]  /*0290*/  FFMA R16, R9, R16, 0.018033718690276145935 ;  /* 0x3c93bb7309107423 */ /* 0x000fe20000000010 */
[----:B------:R-:W0:Y:S01]  /*02a0*/  LDC R10, c[0x0][0x3b8] ;  /* 0x0000ee00ff0a7b82 */ /* 0x000e220000000800 */
[----:B------:R-:W-:Y:S01]  /*02b0*/  FFMA R8, R13, 1.4426950216293334961, R8 ;  /* 0x3fb8aa3b0d087823 */ /* 0x000fe20000000008 */
[----:B------:R-:W-:Y:S01]  /*02c0*/  FMUL R15, R14, R15 ;  /* 0x0000000f0e0f7220 */ /* 0x000fe20000400000 */
[----:B------:R-:W-:-:S03]  /*02d0*/  FFMA R16, R9, R16, 0.12022458761930465698 ;  /* 0x3df6384f09107423 */ /* 0x000fc60000000010 */
[----:B------:R-:W-:Y:S01]  /*02e0*/  FFMA R8, R15, 1.4426950216293334961, R8 ;  /* 0x3fb8aa3b0f087823 */ /* 0x000fe20000000008 */
[----:B------:R-:W-:-:S03]  /*02f0*/  FMUL R16, R9, R16 ;  /* 0x0000001009107220 */ /* 0x000fc60000400000 */
[----:B------:R-:W-:Y:S01]  /*0300*/  FFMA R14, R13, 1.9251366722983220825e-08, R8 ;  /* 0x32a55e340d0e7823 */ /* 0x000fe20000000008 */
[----:B------:R-:W-:-:S04]  /*0310*/  FMUL R17, R16, 3 ;  /* 0x4040000010117820 */ /* 0x000fc80000400000 */
[----:B------:R-:W-:Y:S01]  /*0320*/  FFMA R14, R15, R17, R14 ;  /* 0x000000110f0e7223 */ /* 0x000fe2000000000e */
[----:B------:R-:W1:Y:S03]  /*0330*/  F2F.F64.F32 R8, R7 ;  /* 0x0000000700087310 */ /* 0x000e660000201800 */
[----:B------:R-:W-:-:S04]  /*0340*/  FFMA R19, R13, R16, R14 ;  /* 0x000000100d137223 */ /* 0x000fc8000000000e */
[----:B------:R-:W-:-:S04]  /*0350*/  FADD R20, R12, R19 ;  /* 0x000000130c147221 */ /* 0x000fc80000000000 */
[----:B0-----:R-:W-:-:S04]  /*0360*/  FMUL R13, R20, R10 ;  /* 0x0000000a140d7220 */ /* 0x001fc80000400000 */
[----:B------:R-:W0:Y:S01]  /*0370*/  FRND R18, R13 ;  /* 0x0000000d00127307 */ /* 0x000e220000201000 */
[----:B-1----:R-:W-:Y:S01]  /*0380*/  DADD R8, -R8, 1 ;  /* 0x3ff0000008087429 */ /* 0x002fe20000000100 */
[----:B------:R-:W-:Y:S01]  /*0390*/  FADD R12, -R12, R20 ;  /* 0x000000140c0c7221 */ /* 0x000fe20000000100 */
[----:B------:R-:W-:-:S03]  /*03a0*/  FFMA R20, R20, R10, -R13 ;  /* 0x0000000a14147223 */ /* 0x000fc6000000080d */
[----:B------:R-:W-:-:S04]  /*03b0*/  FADD R19, R19, -R12 ;  /* 0x8000000c13137221 */ /* 0x000fc80000000000 */
[----:B------:R-:W-:Y:S01]  /*03c0*/  FFMA R19, R19, R10, R20 ;  /* 0x0000000a13137223 */ /* 0x000fe20000000014 */
[----:B0-----:R-:W-:-:S04]  /*03d0*/  FADD R12, R13, -R18 ;  /* 0x800000120d0c7221 */ /* 0x001fc80000000000 */
[----:B------:R-:W-:Y:S01]  /*03e0*/  FADD R12, R19, R12 ;  /* 0x0000000c130c7221 */ /* 0x000fe20000000000 */
[----:B------:R-:W-:Y:S02]  /*03f0*/  FSETP.GT.AND P0, PT, R18, RZ, PT ;  /* 0x000000ff1200720b */ /* 0x000fe40003f04000 */
[C---:B------:R-:W-:Y:S02]  /*0400*/  FSETP.GT.AND P1, PT, |R13|.reuse, 152, PT ;  /* 0x431800000d00780b */ /* 0x040fe40003f24200 */
[----:B------:R-:W-:Y:S01]  /*0410*/  FSETP.GEU.AND P3, PT, R13, RZ, PT ;  /* 0x000000ff0d00720b */ /* 0x000fe20003f6e000 */
[----:B----4-:R-:W-:-:S04]  /*0420*/  FMUL R0, R0, R7 ;  /* 0x0000000700007220 */ /* 0x010fc80000400000 */
[----:B------:R-:W-:Y:S08]  /*0430*/  F2F.F64.F32 R16, R0 ;  /* 0x0000000000107310 */ /* 0x000ff00000201800 */
[----:B--2---:R-:W0:Y:S02]  /*0440*/  F2F.F64.F32 R14, R11 ;  /* 0x0000000b000e7310 */ /* 0x004e240000201800 */
[----:B0-----:R-:W-:Y:S01]  /*0450*/  DFMA R8, R8, R14, R16 ;  /* 0x0000000e0808722b */ /* 0x001fe20000000010 */
[----:B------:R-:W-:-:S05]  /*0460*/  IMAD.MOV.U32 R15, RZ, RZ, 0x391fcb8e ;  /* 0x391fcb8eff0f7424 */ /* 0x000fca00078e00ff */
[----:B------:R-:W0:Y:S01]  /*0470*/  F2F.F32.F64 R11, R8 ;  /* 0x00000008000b7310 */ /* 0x000e220000301000 */
[----:B------:R-:W-:Y:S01]  /*0480*/  FFMA R15, R12, R15, 0.0013391353422775864601 ;  /* 0x3aaf85ed0c0f7423 */ /* 0x000fe2000000000f */
[----:B------:R-:W-:-:S03]  /*0490*/  FMUL R0, R10, 0.5 ;  /* 0x3f0000000a007820 */ /* 0x000fc60000400000 */
[C---:B------:R-:W-:Y:S01]  /*04a0*/  FFMA R15, R12.reuse, R15, 0.0096188392490148544312 ;  /* 0x3c1d98560c0f7423 */ /* 0x040fe2000000000f */
[----:B------:R-:W-:Y:S02]  /*04b0*/  SEL R17, RZ, 0x83000000, P0 ;  /* 0x83000000ff117807 */ /* 0x000fe40000000000 */
[----:B------:R-:W1:Y:S01]  /*04c0*/  F2I.NTZ R14, R13 ;  /* 0x0000000d000e7305 */ /* 0x000e620000203100 */
[----:B------:R-:W-:Y:S01]  /*04d0*/  FFMA R15, R12, R15, 0.055503588169813156128 ;  /* 0x3d6357bb0c0f7423 */ /* 0x000fe2000000000f */
[----:B------:R-:W-:Y:S01]  /*04e0*/  FSETP.NEU.AND P0, PT, R10, RZ, PT ;  /* 0x000000ff0a00720b */ /* 0x000fe20003f0d000 */
[----:B0-----:R0:W-:Y:S05]  /*04f0*/  STG.E desc[UR4][R2.64], R11 ;  /* 0x0000000b02007986 */ /* 0x0011ea000c101904 */
[----:B------:R-:W2:Y:S01]  /*0500*/  FRND.TRUNC R0, R0 ;  /* 0x0000000000007307 */ /* 0x000ea2000020d000 */
[----:B------:R-:W-:Y:S01]  /*0510*/  FFMA R15, R12, R15, 0.24022644758224487305 ;  /* 0x3e75fdec0c0f7423 */ /* 0x000fe2000000000f */
[----:B------:R-:W-:-:S03]  /*0520*/  FSETP.EQ.OR P2, PT, R7, 1, !P0 ;  /* 0x3f8000000700780b */ /* 0x000fc60004742400 */
[----:B------:R-:W-:Y:S01]  /*0530*/  FFMA R15, R12, R15, 0.69314718246459960938 ;  /* 0x3f3172180c0f7423 */ /* 0x000fe2000000000f */
[----:B------:R-:W-:-:S03]  /*0540*/  VIADD R8, R17, 0x7f000000 ;  /* 0x7f00000011087836 */ /* 0x000fc60000000000 */
[----:B------:R-:W-:Y:S01]  /*0550*/  FFMA R15, R12, R15, 1 ;  /* 0x3f8000000c0f7423 */ /* 0x000fe2000000000f */
[----:B-1----:R-:W-:-:S03]  /*0560*/  LEA R17, R14, -R17, 0x17 ;  /* 0x800000110e117211 */ /* 0x002fc600078eb8ff */
[----:B------:R-:W-:Y:S01]  /*0570*/  FMUL R8, R15, R8 ;  /* 0x000000080f087220 */ /* 0x000fe20000400000 */
[----:B--2---:R-:W-:Y:S01]  /*0580*/  FADD R9, R0, R0 ;  /* 0x0000000000097221 */ /* 0x004fe20000000000 */
[----:B------:R-:W-:Y:S02]  /*0590*/  IMAD.MOV.U32 R14, RZ, RZ, 0x3f800000 ;  /* 0x3f800000ff0e7424 */ /* 0x000fe400078e00ff */
[----:B------:R-:W-:Y:S01]  /*05a0*/  FMUL R8, R8, R17 ;  /* 0x0000001108087220 */ /* 0x000fe20000400000 */
[----:B------:R-:W-:Y:S01]  /*05b0*/  @P1 FSEL R8, RZ, +INF , !P3 ;  /* 0x7f800000ff081808 */ /* 0x000fe20005800000 */
[----:B------:R-:W-:Y:S01]  /*05c0*/  FADD R0, -R9, R10 ;  /* 0x0000000a09007221 */ /* 0x000fe20000000100 */
[----:B0-----:R-:W-:Y:S06]  /*05d0*/  @P2 BRA `(.L_x_81) ;  /* 0x00000000005c2947 */ /* 0x001fec0003800000 */
[----:B------:R-:W-:-:S04]  /*05e0*/  FSETP.NAN.AND P1, PT, |R10|, |R10|, PT ;  /* 0x4000000a0a00720b */ /* 0x000fc80003f28200 */
[----:B------:R-:W-:-:S13]  /*05f0*/  FSETP.NUM.AND P1, PT, |R7|, |R7|, !P1 ;  /* 0x400000070700720b */ /* 0x000fda0004f27200 */
[----:B------:R-:W-:Y:S01]  /*0600*/  @!P1 FADD R14, R7, R10 ;  /* 0x0000000a070e9221 */ /* 0x000fe20000000000 */
[----:B------:R-:W-:Y:S06]  /*0610*/  @!P1 BRA `(.L_x_81) ;  /* 0x00000000004c9947 */ /* 0x000fec0003800000 */
[C---:B------:R-:W-:Y:S02]  /*0620*/  FSETP.NEU.AND P1, PT, |R7|.reuse, +INF , PT ;  /* 0x7f8000000700780b */ /* 0x040fe40003f2d200 */
[----:B------:R-:W-:-:S13]  /*0630*/  FSETP.NEU.AND P2, PT, R7, RZ, PT ;  /* 0x000000ff0700720b */ /* 0x000fda0003f4d000 */
[----:B------:R-:W-:Y:S05]  /*0640*/  @P1 BRA P2, `(.L_x_82) ;  /* 0x0000000000181947 */ /* 0x000fea0001000000 */
[----:B------:R-:W-:Y:S01]  /*0650*/  FSETP.GEU.AND P2, PT, R10, RZ, PT ;  /* 0x000000ff0a00720b */ /* 0x000fe20003f4e000 */
[----:B------:R-:W-:Y:S01]  /*0660*/  FADD R14, R7, R7 ;  /* 0x00000007070e7221 */ /* 0x000fe20000000000 */
[----:B------:R-:W-:-:S11]  /*0670*/  FSETP.NEU.AND P1, PT, |R0|, 1, PT ;  /* 0x3f8000000000780b */ /* 0x000fd60003f2d200 */
[----:B------:R-:W-:-:S04]  /*0680*/  @!P2 LOP3.LUT R14, R14, 0x7f800000, RZ, 0x3c, !PT ;  /* 0x7f8000000e0ea812 */ /* 0x000fc800078e3cff */
[----:B------:R-:W-:Y:S01]  /*0690*/  @P1 LOP3.LUT R14, R14, 0x7fffffff, RZ, 0xc0, !PT ;  /* 0x7fffffff0e0e1812 */ /* 0x000fe200078ec0ff */
[----:B------:R-:W-:Y:S06]  /*06a0*/  BRA `(.L_x_81) ;  /* 0x0000000000287947 */ /* 0x000fec0003800000 */
.L_x_82:
[----:B------:R-:W-:Y:S02]  /*06b0*/  FSETP.NEU.AND P1, PT, |R10|, +INF , PT ;  /* 0x7f8000000a00780b */ /* 0x000fe40003f2d200 */
[----:B------:R-:W-:-:S13]  /*06c0*/  FSETP.EQ.AND P2, PT, R7, -1, PT ;  /* 0xbf8000000700780b */ /* 0x000fda0003f42000 */
[----:B------:R-:W-:Y:S05]  /*06d0*/  @!P1 BRA P2, `(.L_x_81) ;  /* 0x00000000001c9947 */ /* 0x000fea0001000000 */
[----:B------:R-:W-:Y:S01]  /*06e0*/  FSETP.GEU.AND P2, PT, R7, RZ, PT ;  /* 0x000000ff0700720b */ /* 0x000fe20003f4e000 */
[----:B------:R-:W-:-:S12]  /*06f0*/  IMAD.MOV.U32 R14, RZ, RZ, R8 ;  /* 0x000000ffff0e7224 */ /* 0x000fd800078e0008 */
[----:B------:R-:W0:Y:S01]  /*0700*/  @!P2 FRND.FLOOR R3, R10 ;  /* 0x0000000a0003a307 */ /* 0x000e220000205000 */
[----:B------:R-:W-:-:S04]  /*0710*/  @!P2 FSETP.NEU.AND P3, PT, |R0|, 1, PT ;  /* 0x3f8000000000a80b */ /* 0x000fc80003f6d200 */
[----:B------:R-:W-:Y:S02]  /*0720*/  @!P2 FSEL R2, R8, -R8, P3 ;  /* 0x800000080802a208 */ /* 0x000fe40001800000 */
[----:B0-----:R-:W-:-:S04]  /*0730*/  @!P2 FSETP.NEU.AND P1, PT, R3, R10, PT ;  /* 0x0000000a0300a20b */ /* 0x001fc80003f2d000 */
[----:B------:R-:W-:-:S09]  /*0740*/  @!P2 FSEL R14, R2, +QNAN , !P1 ;  /* 0x7fffffff020ea808 */ /* 0x000fd20004800000 */
.L_x_81:
[----:B------:R-:W0:Y:S01]  /*0750*/  F2F.F64.F32 R8, R14 ;  /* 0x0000000e00087310 */ /* 0x000e220000201800 */
[----:B------:R-:W-:Y:S01]  /*0760*/  MOV R2, 0x1 ;  /* 0x0000000100027802 */ /* 0x000fe20000000f00 */
[----:B------:R-:W-:Y:S06]  /*0770*/  BSSY.RECONVERGENT B0, `(.L_x_83) ;  /* 0x0000012000007945 */ /* 0x000fec0003800200 */
[----:B------:R-:W1:Y:S01]  /*0780*/  F2F.F64.F32 R10, R11 ;  /* 0x0000000b000a7310 */ /* 0x000e620000201800 */
[----:B0-----:R-:W-:-:S07]  /*0790*/  DADD R8, -R8, 1 ;  /* 0x3ff0000008087429 */ /* 0x001fce0000000100 */
[----:B------:R-:W0:Y:S01]  /*07a0*/  MUFU.RCP64H R3, R9 ;  /* 0x0000000900037308 */ /* 0x000e220000001800 */
[----:B-1----:R-:W-:Y:S01]  /*07b0*/  FSETP.GEU.AND P2, PT, |R11|, 6.5827683646048100446e-37, PT ;  /* 0x036000000b00780b */ /* 0x002fe20003f4e200 */
[----:B0-----:R-:W-:-:S08]  /*07c0*/  DFMA R12, -R8, R2, 1 ;  /* 0x3ff00000080c742b */ /* 0x001fd00000000102 */
[----:B------:R-:W-:-:S08]  /*07d0*/  DFMA R12, R12, R12, R12 ;  /* 0x0000000c0c0c722b */ /* 0x000fd0000000000c */
[----:B------:R-:W-:-:S08]  /*07e0*/  DFMA R12, R2, R12, R2 ;  /* 0x0000000c020c722b */ /* 0x000fd00000000002 */
[----:B------:R-:W-:-:S08]  /*07f0*/  DFMA R2, -R8, R12, 1 ;  /* 0x3ff000000802742b */ /* 0x000fd0000000010c */
[----:B------:R-:W-:-:S08]  /*0800*/  DFMA R2, R12, R2, R12 ;  /* 0x000000020c02722b */ /* 0x000fd0000000000c */
[----:B------:R-:W-:-:S08]  /*0810*/  DMUL R12, R10, R2 ;  /* 0x000000020a0c7228 */ /* 0x000fd00000000000 */
[----:B------:R-:W-:-:S08]  /*0820*/  DFMA R14, -R8, R12, R10 ;  /* 0x0000000c080e722b */ /* 0x000fd0000000010a */
[----:B------:R-:W-:-:S10]  /*0830*/  DFMA R2, R2, R14, R12 ;  /* 0x0000000e0202722b */ /* 0x000fd4000000000c */
[----:B------:R-:W-:-:S05]  /*0840*/  FFMA R7, RZ, R9, R3 ;  /* 0x00000009ff077223 */ /* 0x000fca0000000003 */
[----:B------:R-:W-:-:S13]  /*0850*/  FSETP.GT.AND P1, PT, |R7|, 1.469367938527859385e-39, PT ;  /* 0x001000000700780b */ /* 0x000fda0003f24200 */
[----:B------:R-:W-:Y:S05]  /*0860*/  @P1 BRA P2, `(.L_x_84) ;  /* 0x0000000000081947 */ /* 0x000fea0001000000 */
[----:B------:R-:W-:-:S07]  /*0870*/  MOV R20, 0x890 ;  /* 0x0000089000147802 */ /* 0x000fce0000000f00 */
[----:B------:R-:W-:Y:S05]  /*0880*/  CALL.REL.NOINC `($__internal_6_$__cuda_sm20_div_rn_f64_full) ;  /* 0x0000000800847944 */ /* 0x000fea0003c00000 */
.L_x_84:
[----:B------:R-:W-:Y:S05]  /*0890*/  BSYNC.RECONVERGENT B0 ;  /* 0x0000000000007941 */ /* 0x000fea0003800200 */
.L_x_83:
[----:B------:R-:W0:Y:S01]  /*08a0*/  LDC.64 R8, c[0x0][0x398] ;  /* 0x0000e600ff087b82 */ /* 0x000e220000000a00 */
[----:B------:R-:W2:Y:S07]  /*08b0*/  LDG.E R12, desc[UR4][R4.64] ;  /* 0x00000004040c7981 */ /* 0x000eae000c1e1900 */
[----:B------:R-:W1:Y:S01]  /*08c0*/  LDC R16, c[0x0][0x3b0] ;  /* 0x0000ec00ff107b82 */ /* 0x000e620000000800 */
[----:B0-----:R-:W-:-:S05]  /*08d0*/  IMAD.WIDE R8, R6, 0x4, R8 ;  /* 0x0000000406087825 */ /* 0x001fca00078e0208 */
[----:B------:R-:W3:Y:S01]  /*08e0*/  LDG.E R7, desc[UR4][R8.64] ;  /* 0x0000000408077981 */ /* 0x000ee2000c1e1900 */
[----:B------:R-:W-:Y:S01]  /*08f0*/  MOV R22, 0x3a2c32e4 ;  /* 0x3a2c32e400167802 */ /* 0x000fe20000000f00 */
[C---:B-1----:R-:W-:Y:S01]  /*0900*/  FMUL R11, |R16|.reuse, 16777216 ;  /* 0x4b800000100b7820 */ /* 0x042fe20000400200 */
[C---:B------:R-:W-:Y:S02]  /*0910*/  FSETP.GEU.AND P1, PT, |R16|.reuse, 1.175494350822287508e-38, PT ;  /* 0x008000001000780b */ /* 0x040fe40003f2e200 */
[----:B------:R-:W-:Y:S02]  /*0920*/  FSETP.EQ.OR P0, PT, R16, 1, !P0 ;  /* 0x3f8000001000780b */ /* 0x000fe40004702400 */
[----:B------:R-:W-:-:S05]  /*0930*/  FSEL R11, R11, |R16|, !P1 ;  /* 0x400000100b0b7208 */ /* 0x000fca0004800000 */
[----:B------:R-:W-:-:S05]  /*0940*/  VIADD R10, R11, 0xc0cafb0d ;  /* 0xc0cafb0d0b0a7836 */ /* 0x000fca0000000000 */
[----:B------:R-:W-:Y:S02]  /*0950*/  LOP3.LUT R14, R10, 0xff800000, RZ, 0xc0, !PT ;  /* 0xff8000000a0e7812 */ /* 0x000fe400078ec0ff */
[----:B------:R-:W-:-:S03]  /*0960*/  FSEL R10, RZ, -24, P1 ;  /* 0xc1c00000ff0a7808 */ /* 0x000fc60000800000 */
[----:B------:R-:W-:-:S04]  /*0970*/  IMAD.IADD R11, R11, 0x1, -R14 ;  /* 0x000000010b0b7824 */ /* 0x000fc800078e0a0e */
[C---:B------:R-:W-:Y:S01]  /*0980*/  FADD R15, R11.reuse, 1 ;  /* 0x3f8000000b0f7421 */ /* 0x040fe20000000000 */
[----:B------:R-:W-:Y:S01]  /*0990*/  FADD R20, R11, -1 ;  /* 0xbf8000000b147421 */ /* 0x000fe20000000000 */
[----:B------:R-:W-:-:S03]  /*09a0*/  I2FP.F32.S32 R11, R14 ;  /* 0x0000000e000b7245 */ /* 0x000fc60000201400 */
[----:B------:R-:W-:Y:S01]  /*09b0*/  FADD R18, R20, R20 ;  /* 0x0000001414127221 */ /* 0x000fe20000000000 */
[----:B------:R-:W0:Y:S01]  /*09c0*/  MUFU.RCP R15, R15 ;  /* 0x0000000f000f7308 */ /* 0x000e220000001000 */
[----:B------:R-:W-:Y:S02]  /*09d0*/  FFMA R10, R11, 1.1920928955078125e-07, R10 ;  /* 0x340000000b0a7823 */ /* 0x000fe4000000000a */
[----:B0-----:R-:W-:-:S04]  /*09e0*/  FMUL R13, R15, R18 ;  /* 0x000000120f0d7220 */ /* 0x001fc80000400000 */
[----:B------:R-:W-:Y:S01]  /*09f0*/  FADD R14, R20, -R13 ;  /* 0x8000000d140e7221 */ /* 0x000fe20000000000 */
[CC--:B------:R-:W-:Y:S01]  /*0a00*/  FMUL R11, R13.reuse, R13.reuse ;  /* 0x0000000d0d0b7220 */ /* 0x0c0fe20000400000 */
[----:B------:R-:W-:Y:S02]  /*0a10*/  FFMA R18, R13, 1.4426950216293334961, R10 ;  /* 0x3fb8aa3b0d127823 */ /* 0x000fe4000000000a */
[----:B------:R-:W-:Y:S01]  /*0a20*/  FADD R17, R14, R14 ;  /* 0x0000000e0e117221 */ /* 0x000fe20000000000 */
[C---:B------:R-:W-:Y:S01]  /*0a30*/  FFMA R14, R11.reuse, R22, 0.0032181653659790754318 ;  /* 0x3b52e7db0b0e7423 */ /* 0x040fe20000000016 */
[----:B------:R-:W-:Y:S01]  /*0a40*/  FADD R10, R10, -R18 ;  /* 0x800000120a0a7221 */ /* 0x000fe20000000000 */
[----:B------:R-:W-:Y:S02]  /*0a50*/  IMAD.MOV.U32 R22, RZ, RZ, 0x391fcb8e ;  /* 0x391fcb8eff167424 */ /* 0x000fe400078e00ff */
[----:B------:R-:W-:Y:S01]  /*0a60*/  FFMA R20, R20, -R13, R17 ;  /* 0x8000000d14147223 */ /* 0x000fe20000000011 */
[----:B------:R-:W-:Y:S01]  /*0a70*/  FFMA R14, R11, R14, 0.018033718690276145935 ;  /* 0x3c93bb730b0e7423 */ /* 0x000fe2000000000e */
[----:B------:R-:W0:Y:S02]  /*0a80*/  LDC R17, c[0x0][0x3b8] ;  /* 0x0000ee00ff117b82 */ /* 0x000e240000000800 */
[----:B------:R-:W-:Y:S01]  /*0a90*/  FMUL R20, R15, R20 ;  /* 0x000000140f147220 */ /* 0x000fe20000400000 */
[----:B------:R-:W-:Y:S01]  /*0aa0*/  FFMA R15, R13, 1.4426950216293334961, R10 ;  /* 0x3fb8aa3b0d0f7823 */ /* 0x000fe2000000000a */
[----:B------:R-:W-:-:S03]  /*0ab0*/  FFMA R14, R11, R14, 0.12022458761930465698 ;  /* 0x3df6384f0b0e7423 */ /* 0x000fc6000000000e */
[----:B------:R-:W-:Y:S01]  /*0ac0*/  FFMA R10, R20, 1.4426950216293334961, R15 ;  /* 0x3fb8aa3b140a7823 */ /* 0x000fe2000000000f */
[----:B------:R-:W-:-:S03]  /*0ad0*/  FMUL R14, R11, R14 ;  /* 0x0000000e0b0e7220 */ /* 0x000fc60000400000 */
[----:B------:R-:W-:Y:S01]  /*0ae0*/  FFMA R15, R13, 1.9251366722983220825e-08, R10 ;  /* 0x32a55e340d0f7823 */ /* 0x000fe2000000000a */
[----:B------:R-:W-:Y:S01]  /*0af0*/  FMUL R19, R14, 3 ;  /* 0x404000000e137820 */ /* 0x000fe20000400000 */
[----:B------:R-:W1:Y:S03]  /*0b00*/  F2F.F64.F32 R10, R16 ;  /* 0x00000010000a7310 */ /* 0x000e660000201800 */
[----:B------:R-:W-:-:S04]  /*0b10*/  FFMA R20, R20, R19, R15 ;  /* 0x0000001314147223 */ /* 0x000fc8000000000f */
[----:B------:R-:W-:-:S04]  /*0b20*/  FFMA R21, R13, R14, R20 ;  /* 0x0000000e0d157223 */ /* 0x000fc80000000014 */
[----:B------:R-:W-:-:S04]  /*0b30*/  FADD R23, R18, R21 ;  /* 0x0000001512177221 */ /* 0x000fc80000000000 */
[-C--:B0-----:R-:W-:Y:S01]  /*0b40*/  FMUL R20, R23, R17.reuse ;  /* 0x0000001117147220 */ /* 0x081fe20000400000 */
[----:B------:R-:W-:Y:S01]  /*0b50*/  FADD R18, -R18, R23 ;  /* 0x0000001712127221 */ /* 0x000fe20000000100 */
[----:B-1----:R-:W-:Y:S02]  /*0b60*/  DADD R10, -R10, 1 ;  /* 0x3ff000000a0a7429 */ /* 0x002fe40000000100 */
[----:B------:R-:W0:Y:S01]  /*0b70*/  FRND R19, R20 ;  /* 0x0000001400137307 */ /* 0x000e220000201000 */
[----:B------:R-:W-:Y:S01]  /*0b80*/  FADD R18, R21, -R18 ;  /* 0x8000001215127221 */ /* 0x000fe20000000000 */
[----:B------:R-:W-:Y:S01]  /*0b90*/  FFMA R23, R23, R17, -R20 ;  /* 0x0000001117177223 */ /* 0x000fe20000000814 */
[----:B------:R-:W-:Y:S02]  /*0ba0*/  FSETP.GEU.AND P2, PT, R20, RZ, PT ;  /* 0x000000ff1400720b */ /* 0x000fe40003f4e000 */
[----:B0-----:R-:W-:Y:S01]  /*0bb0*/  FSETP.GT.AND P1, PT, R19, RZ, PT ;  /* 0x000000ff1300720b */ /* 0x001fe20003f24000 */
[----:B--2---:R-:W-:-:S06]  /*0bc0*/  FMUL R12, R12, R12 ;  /* 0x0000000c0c0c7220 */ /* 0x004fcc0000400000 */
[----:B------:R-:W-:Y:S01]  /*0bd0*/  F2F.F64.F32 R12, R12 ;  /* 0x0000000c000c7310 */ /* 0x000fe20000201800 */
[----:B---3--:R-:W-:Y:S01]  /*0be0*/  FMUL R14, R7, R16 ;  /* 0x00000010070e7220 */ /* 0x008fe20000400000 */
[----:B------:R-:W-:Y:S01]  /*0bf0*/  FFMA R7, R18, R17, R23 ;  /* 0x0000001112077223 */ /* 0x000fe20000000017 */
[----:B------:R-:W-:-:S05]  /*0c00*/  FADD R18, R20, -R19 ;  /* 0x8000001314127221 */ /* 0x000fca0000000000 */
[----:B------:R-:W0:Y:S01]  /*0c10*/  F2F.F64.F32 R14, R14 ;  /* 0x0000000e000e7310 */ /* 0x000e220000201800 */
[----:B------:R-:W-:Y:S01]  /*0c20*/  FADD R7, R7, R18 ;  /* 0x0000001207077221 */ /* 0x000fe20000000000 */
[----:B0-----:R-:W-:-:S03]  /*0c30*/  DFMA R10, R10, R12, R14 ;  /* 0x0000000c0a0a722b */ /* 0x001fc6000000000e */
[C---:B------:R-:W-:Y:S01]  /*0c40*/  FFMA R12, R7.reuse, R22, 0.0013391353422775864601 ;  /* 0x3aaf85ed070c7423 */ /* 0x040fe20000000016 */
[----:B------:R-:W-:Y:S02]  /*0c50*/  SEL R14, RZ, 0x83000000, P1 ;  /* 0x83000000ff0e7807 */ /* 0x000fe40000800000 */
[----:B------:R-:W0:Y:S01]  /*0c60*/  F2I.NTZ R13, R20 ;  /* 0x00000014000d7305 */ /* 0x000e220000203100 */
[----:B------:R-:W-:Y:S01]  /*0c70*/  FSETP.GT.AND P1, PT, |R20|, 152, PT ;  /* 0x431800001400780b */ /* 0x000fe20003f24200 */
[----:B------:R-:W-:-:S04]  /*0c80*/  FFMA R12, R7, R12, 0.0096188392490148544312 ;  /* 0x3c1d9856070c7423 */ /* 0x000fc8000000000c */
[C---:B------:R-:W-:Y:S02]  /*0c90*/  FFMA R12, R7.reuse, R12, 0.055503588169813156128 ;  /* 0x3d6357bb070c7423 */ /* 0x040fe4000000000c */
[----:B------:R-:W1:Y:S02]  /*0ca0*/  F2F.F32.F64 R11, R10 ;  /* 0x0000000a000b7310 */ /* 0x000e640000301000 */
[----:B------:R-:W-:-:S04]  /*0cb0*/  FFMA R12, R7, R12, 0.24022644758224487305 ;  /* 0x3e75fdec070c7423 */ /* 0x000fc8000000000c */
[----:B------:R-:W-:Y:S01]  /*0cc0*/  FFMA R12, R7, R12, 0.69314718246459960938 ;  /* 0x3f317218070c7423 */ /* 0x000fe2000000000c */
[----:B0-----:R-:W-:-:S03]  /*0cd0*/  LEA R13, R13, -R14, 0x17 ;  /* 0x8000000e0d0d7211 */ /* 0x001fc600078eb8ff */
[----:B------:R-:W-:Y:S01]  /*0ce0*/  FFMA R12, R7, R12, 1 ;  /* 0x3f800000070c7423 */ /* 0x000fe2000000000c */
[----:B------:R-:W-:Y:S02]  /*0cf0*/  VIADD R7, R14, 0x7f000000 ;  /* 0x7f0000000e077836 */ /* 0x000fe40000000000 */
[----:B------:R-:W-:Y:S01]  /*0d00*/  IMAD.MOV.U32 R14, RZ, RZ, 0x3f800000 ;  /* 0x3f800000ff0e7424 */ /* 0x000fe200078e00ff */
[----:B-1----:R0:W-:Y:S01]  /*0d10*/  STG.E desc[UR4][R8.64], R11 ;  /* 0x0000000b08007986 */ /* 0x0021e2000c101904 */
[----:B------:R-:W-:Y:S02]  /*0d20*/  FMUL R12, R12, R7 ;  /* 0x000000070c0c7220 */ /* 0x000fe40000400000 */
[----:B------:R0:W1:Y:S02]  /*0d30*/  F2F.F32.F64 R7, R2 ;  /* 0x0000000200077310 */ /* 0x0000640000301000 */
[----:B------:R-:W-:Y:S01]  /*0d40*/  FMUL R12, R12, R13 ;  /* 0x0000000d0c0c7220 */ /* 0x000fe20000400000 */
[----:B------:R-:W-:Y:S01]  /*0d50*/  @P1 FSEL R12, RZ, +INF , !P2 ;  /* 0x7f800000ff0c1808 */ /* 0x000fe20005000000 */
[----:B------:R-:W-:Y:S06]  /*0d60*/  @P0 BRA `(.L_x_85) ;  /* 0x00000000005c0947 */ /* 0x000fec0003800000 */
        /* <DEDUP_REMOVED lines=13> */
.L_x_86:
[----:B------:R-:W-:Y:S02]  /*0e40*/  FSETP.NEU.AND P0, PT, |R17|, +INF , PT ;  /* 0x7f8000001100780b */ /* 0x000fe40003f0d200 */
[----:B------:R-:W-:-:S13]  /*0e50*/  FSETP.EQ.AND P1, PT, R16, -1, PT ;  /* 0xbf8000001000780b */ /* 0x000fda0003f22000 */
[----:B------:R-:W-:Y:S05]  /*0e60*/  @!P0 BRA P1, `(.L_x_85) ;  /* 0x00000000001c8947 */ /* 0x000fea0000800000 */
[----:B------:R-:W-:Y:S01]  /*0e70*/  FSETP.GEU.AND P0, PT, R16, RZ, PT ;  /* 0x000000ff1000720b */ /* 0x000fe20003f0e000 */
[----:B------:R-:W-:-:S12]  /*0e80*/  IMAD.MOV.U32 R14, RZ, RZ, R12 ;  /* 0x000000ffff0e7224 */ /* 0x000fd800078e000c */
[----:B0-----:R-:W0:Y:S01]  /*0e90*/  @!P0 FRND.FLOOR R2, R17 ;  /* 0x0000001100028307 */ /* 0x001e220000205000 */
[----:B------:R-:W-:-:S04]  /*0ea0*/  @!P0 FSETP.NEU.AND P1, PT, |R0|, 1, PT ;  /* 0x3f8000000000880b */ /* 0x000fc80003f2d200 */
[----:B------:R-:W-:Y:S02]  /*0eb0*/  @!P0 FSEL R0, R12, -R12, P1 ;  /* 0x8000000c0c008208 */ /* 0x000fe40000800000 */
[----:B0-----:R-:W-:-:S04]  /*0ec0*/  @!P0 FSETP.NEU.AND P2, PT, R2, R17, PT ;  /* 0x000000110200820b */ /* 0x001fc80003f4d000 */
[----:B------:R-:W-:-:S09]  /*0ed0*/  @!P0 FSEL R14, R0, +QNAN , !P2 ;  /* 0x7fffffff000e8808 */ /* 0x000fd20005000000 */
.L_x_85:
[----:B0-----:R-:W0:Y:S01]  /*0ee0*/  F2F.F64.F32 R8, R14 ;  /* 0x0000000e00087310 */ /* 0x001e220000201800 */
[----:B------:R-:W-:Y:S01]  /*0ef0*/  MOV R2, 0x1 ;  /* 0x0000000100027802 */ /* 0x000fe20000000f00 */
[----:B------:R-:W-:Y:S06]  /*0f00*/  BSSY.RECONVERGENT B0, `(.L_x_87) ;  /* 0x0000012000007945 */ /* 0x000fec0003800200 */
[----:B------:R-:W2:Y:S01]  /*0f10*/  F2F.F64.F32 R10, R11 ;  /* 0x0000000b000a7310 */ /* 0x000ea20000201800 */
[----:B0-----:R-:W-:-:S07]  /*0f20*/  DADD R8, -R8, 1 ;  /* 0x3ff0000008087429 */ /* 0x001fce0000000100 */
[----:B------:R-:W0:Y:S01]  /*0f30*/  MUFU.RCP64H R3, R9 ;  /* 0x0000000900037308 */ /* 0x000e220000001800 */
[----:B--2---:R-:W-:Y:S01]  /*0f40*/  FSETP.GEU.AND P1, PT, |R11|, 6.5827683646048100446e-37, PT ;  /* 0x036000000b00780b */ /* 0x004fe20003f2e200 */
        /* <DEDUP_REMOVED lines=12> */
[----:B-1----:R-:W-:Y:S05]  /*1010*/  CALL.REL.NOINC `($__internal_6_$__cuda_sm20_div_rn_f64_full) ;  /* 0x0000000000a07944 */ /* 0x002fea0003c00000 */
.L_x_88:
[----:B------:R-:W-:Y:S05]  /*1020*/  BSYNC.RECONVERGENT B0 ;  /* 0x0000000000007941 */ /* 0x000fea0003800200 */
.L_x_87:
[----:B------:R-:W0:Y:S01]  /*1030*/  F2F.F32.F64 R3, R2 ;  /* 0x0000000200037310 */ /* 0x000e220000301000 */
[----:B------:R-:W1:Y:S01]  /*1040*/  LDCU UR6, c[0x0][0x3a8] ;  /* 0x00007500ff0677ac */ /* 0x000e620008000800 */
[----:B------:R-:W-:Y:S01]  /*1050*/  BSSY.RECONVERGENT B0, `(.L_x_89) ;  /* 0x000000e000007945 */ /* 0x000fe20003800200 */
[----:B0-----:R-:W-:-:S05]  /*1060*/  VIADD R0, R3, 0xf3000000 ;  /* 0xf300000003007836 */ /* 0x001fca0000000000 */
[----:B------:R0:W2:Y:S01]  /*1070*/  MUFU.RSQ R8, R3 ;  /* 0x0000000300087308 */ /* 0x0000a20000001400 */
[----:B------:R-:W-:Y:S01]  /*1080*/  ISETP.GT.U32.AND P0, PT, R0, 0x727fffff, PT ;  /* 0x727fffff0000780c */ /* 0x000fe20003f04070 */
[----:B-1----:R-:W-:-:S12]  /*1090*/  FMUL R0, R7, UR6 ;  /* 0x0000000607007c20 */ /* 0x002fd80008400000 */
[----:B0-----:R-:W-:Y:S05]  /*10a0*/  @!P0 BRA `(.L_x_90) ;  /* 0x0000000000108947 */ /* 0x001fea0003800000 */
[----:B------:R-:W-:-:S07]  /*10b0*/  MOV R11, 0x10d0 ;  /* 0x000010d0000b7802 */ /* 0x000fce0000000f00 */
[----:B--2---:R-:W-:Y:S05]  /*10c0*/  CALL.REL.NOINC `($__internal_7_$__cuda_sm20_sqrt_rn_f32_slowpath) ;  /* 0x0000000400e47944 */ /* 0x004fea0003c00000 */
[----:B------:R-:W-:Y:S01]  /*10d0*/  IMAD.MOV.U32 R2, RZ, RZ, R7 ;  /* 0x000000ffff027224 */ /* 0x000fe200078e0007 */
[----:B------:R-:W-:Y:S06]  /*10e0*/  BRA `(.L_x_91) ;  /* 0x0000000000107947 */ /* 0x000fec0003800000 */
.L_x_90:
[----:B--2---:R-:W-:Y:S01]  /*10f0*/  FMUL.FTZ R2, R3, R8 ;  /* 0x0000000803027220 */ /* 0x004fe20000410000 */
[----:B------:R-:W-:-:S03]  /*1100*/  FMUL.FTZ R7, R8, 0.5 ;  /* 0x3f00000008077820 */ /* 0x000fc60000410000 */
[----:B------:R-:W-:-:S04]  /*1110*/  FFMA R3, -R2, R2, R3 ;  /* 0x0000000202037223 */ /* 0x000fc80000000103 */
[----:B------:R-:W-:-:S07]  /*1120*/  FFMA R2, R3, R7, R2 ;  /* 0x0000000703027223 */ /* 0x000fce0000000002 */
.L_x_91:
[----:B------:R-:W-:Y:S05]  /*1130*/  BSYNC.RECONVERGENT B0 ;  /* 0x0000000000007941 */ /* 0x000fea0003800200 */
.L_x_89:
        /* <DEDUP_REMOVED lines=12> */
[----:B------:R-:W-:Y:S05]  /*1200*/  CALL.REL.NOINC `($__internal_8_$__cuda_sm3x_div_rn_noftz_f32_slowpath) ;  /* 0x0000000400f07944 */ /* 0x000fea0003c00000 */
[----:B------:R-:W-:-:S07]  /*1210*/  MOV R8, R0 ;  /* 0x0000000000087202 */ /* 0x000fce0000000f00 */
.L_x_93:
[----:B------:R-:W-:Y:S05]  /*1220*/  BSYNC.RECONVERGENT B0 ;  /* 0x0000000000007941 */ /* 0x000fea0003800200 */
.L_x_92:
[----:B------:R-:W0:Y:S02]  /*1230*/  LDC.64 R2, c[0x0][0x388] ;  /* 0x0000e200ff027b82 */ /* 0x000e240000000a00 */
[----:B0-----:R-:W-:-:S05]  /*1240*/  IMAD.WIDE R6, R6, 0x4, R2 ;  /* 0x0000000406067825 */ /* 0x001fca00078e0202 */
[----:B------:R-:W2:Y:S02]  /*1250*/  LDG.E R3, desc[UR4][R6.64] ;  /* 0x0000000406037981 */ /* 0x000ea4000c1e1900 */
[----:B--2---:R-:W-:-:S05]  /*1260*/  FADD R3, R3, -R8 ;  /* 0x8000000803037221 */ /* 0x004fca0000000000 */
[----:B------:R-:W-:Y:S04]  /*1270*/  STG.E desc[UR4][R6.64], R3 ;  /* 0x0000000306007986 */ /* 0x000fe8000c101904 */
[----:B------:R-:W-:Y:S01]  /*1280*/  STG.E desc[UR4][R4.64], RZ ;  /* 0x000000ff04007986 */ /* 0x000fe2000c101904 */
[----:B------:R-:W-:Y:S05]  /*1290*/  EXIT ;  /* 0x000000000000794d */ /* 0x000fea0003800000 */
        .weak           $__internal_6_$__cuda_sm20_div_rn_f64_full
        .type           $__internal_6_$__cuda_sm20_div_rn_f64_full,@function
        .size           $__internal_6_$__cuda_sm20_div_rn_f64_full,($__internal_7_$__cuda_sm20_sqrt_rn_f32_slowpath - $__internal_6_$__cuda_sm20_div_rn_f64_full)
$__internal_6_$__cuda_sm20_div_rn_f64_full:
[C---:B------:R-:W-:Y:S01]  /*12a0*/  FSETP.GEU.AND P1, PT, |R9|.reuse, 1.469367938527859385e-39, PT ;  /* 0x001000000900780b */ /* 0x040fe20003f2e200 */
[----:B------:R-:W-:Y:S01]  /*12b0*/  IMAD.MOV.U32 R14, RZ, RZ, 0x1 ;  /* 0x00000001ff0e7424 */ /* 0x000fe200078e00ff */
[----:B------:R-:W-:Y:S01]  /*12c0*/  LOP3.LUT R2, R9, 0x800fffff, RZ, 0xc0, !PT ;  /* 0x800fffff09027812 */ /* 0x000fe200078ec0ff */
[----:B------:R-:W-:Y:S01]  /*12d0*/  BSSY.RECONVERGENT B1, `(.L_x_94) ;  /* 0x0000054000017945 */ /* 0x000fe20003800200 */
[C---:B------:R-:W-:Y:S02]  /*12e0*/  FSETP.GEU.AND P3, PT, |R11|.reuse, 1.469367938527859385e-39, PT ;  /* 0x001000000b00780b */ /* 0x040fe40003f6e200 */
[----:B------:R-:W-:Y:S01]  /*12f0*/  LOP3.LUT R3, R2, 0x3ff00000, RZ, 0xfc, !PT ;  /* 0x3ff0000002037812 */ /* 0x000fe200078efcff */
[----:B------:R-:W-:Y:S01]  /*1300*/  IMAD.MOV.U32 R2, RZ, RZ, R8 ;  /* 0x000000ffff027224 */ /* 0x000fe200078e0008 */
[----:B------:R-:W-:Y:S02]  /*1310*/  LOP3.LUT R21, R11, 0x7ff00000, RZ, 0xc0, !PT ;  /* 0x7ff000000b157812 */ /* 0x000fe400078ec0ff */
[----:B------:R-:W-:-:S02]  /*1320*/  MOV R22, 0x1ca00000 ;  /* 0x1ca0000000167802 */ /* 0x000fc40000000f00 */
[----:B------:R-:W-:Y:S01]  /*1330*/  LOP3.LUT R24, R9, 0x7ff00000, RZ, 0xc0, !PT ;  /* 0x7ff0000009187812 */ /* 0x000fe200078ec0ff */
[----:B------:R-:W-:Y:S01]  /*1340*/  @!P1 DMUL R2, R8, 8.98846567431157953865e+307 ;  /* 0x7fe0000008029828 */ /* 0x000fe20000000000 */
[----:B------:R-:W-:Y:S02]  /*1350*/  MOV R23, R21 ;  /* 0x0000001500177202 */ /* 0x000fe40000000f00 */
[----:B------:R-:W-:Y:S02]  /*1360*/  ISETP.GE.U32.AND P2, PT, R21, R24, PT ;  /* 0x000000181500720c */ /* 0x000fe40003f46070 */
[----:B------:R-:W-:Y:S01]  /*1370*/  @!P3 LOP3.LUT R16, R9, 0x7ff00000, RZ, 0xc0, !PT ;  /* 0x7ff000000910b812 */ /* 0x000fe200078ec0ff */
[----:B------:R-:W0:Y:S03]  /*1380*/  MUFU.RCP64H R15, R3 ;  /* 0x00000003000f7308 */ /* 0x000e260000001800 */
[----:B------:R-:W-:-:S02]  /*1390*/  @!P3 ISETP.GE.U32.AND P4, PT, R21, R16, PT ;  /* 0x000000101500b20c */ /* 0x000fc40003f86070 */
[----:B------:R-:W-:Y:S02]  /*13a0*/  @!P1 LOP3.LUT R24, R3, 0x7ff00000, RZ, 0xc0, !PT ;  /* 0x7ff0000003189812 */ /* 0x000fe400078ec0ff */
[----:B------:R-:W-:-:S03]  /*13b0*/  @!P3 SEL R17, R22, 0x63400000, !P4 ;  /* 0x634000001611b807 */ /* 0x000fc60006000000 */
[----:B------:R-:W-:Y:S01]  /*13c0*/  VIADD R26, R24, 0xffffffff ;  /* 0xffffffff181a7836 */ /* 0x000fe20000000000 */
[----:B------:R-:W-:-:S04]  /*13d0*/  @!P3 LOP3.LUT R18, R17, 0x80000000, R11, 0xf8, !PT ;  /* 0x800000001112b812 */ /* 0x000fc800078ef80b */
[----:B------:R-:W-:Y:S01]  /*13e0*/  @!P3 LOP3.LUT R19, R18, 0x100000, RZ, 0xfc, !PT ;  /* 0x001000001213b812 */ /* 0x000fe200078efcff */
[----:B------:R-:W-:Y:S01]  /*13f0*/  @!P3 IMAD.MOV.U32 R18, RZ, RZ, RZ ;  /* 0x000000ffff12b224 */ /* 0x000fe200078e00ff */
[----:B0-----:R-:W-:-:S08]  /*1400*/  DFMA R12, R14, -R2, 1 ;  /* 0x3ff000000e0c742b */ /* 0x001fd00000000802 */
[----:B------:R-:W-:-:S08]  /*1410*/  DFMA R12, R12, R12, R12 ;  /* 0x0000000c0c0c722b */ /* 0x000fd0000000000c */
[----:B------:R-:W-:Y:S01]  /*1420*/  DFMA R14, R14, R12, R14 ;  /* 0x0000000c0e0e722b */ /* 0x000fe2000000000e */
[----:B------:R-:W-:Y:S01]  /*1430*/  SEL R13, R22, 0x63400000, !P2 ;  /* 0x63400000160d7807 */ /* 0x000fe20005000000 */
[----:B------:R-:W-:-:S03]  /*1440*/  IMAD.MOV.U32 R12, RZ, RZ, R10 ;  /* 0x000000ffff0c7224 */ /* 0x000fc600078e000a */
[----:B------:R-:W-:-:S03]  /*1450*/  LOP3.LUT R13, R13, 0x800fffff, R11, 0xf8, !PT ;  /* 0x800fffff0d0d7812 */ /* 0x000fc600078ef80b */
[----:B------:R-:W-:-:S03]  /*1460*/  DFMA R16, R14, -R2, 1 ;  /* 0x3ff000000e10742b */ /* 0x000fc60000000802 */
[----:B------:R-:W-:-:S05]  /*1470*/  @!P3 DFMA R12, R12, 2, -R18 ;  /* 0x400000000c0cb82b */ /* 0x000fca0000000812 */
[----:B------:R-:W-:-:S05]  /*1480*/  DFMA R16, R14, R16, R14 ;  /* 0x000000100e10722b */ /* 0x000fca000000000e */
[----:B------:R-:W-:-:S03]  /*1490*/  @!P3 LOP3.LUT R23, R13, 0x7ff00000, RZ, 0xc0, !PT ;  /* 0x7ff000000d17b812 */ /* 0x000fc600078ec0ff */
[----:B------:R-:W-:Y:S02]  /*14a0*/  DMUL R14, R16, R12 ;  /* 0x0000000c100e7228 */ /* 0x000fe40000000000 */
[----:B------:R-:W-:-:S05]  /*14b0*/  VIADD R25, R23, 0xffffffff ;  /* 0xffffffff17197836 */ /* 0x000fca0000000000 */
[----:B------:R-:W-:Y:S01]  /*14c0*/  ISETP.GT.U32.AND P1, PT, R25, 0x7feffffe, PT ;  /* 0x7feffffe1900780c */ /* 0x000fe20003f24070 */
[----:B------:R-:W-:-:S03]  /*14d0*/  DFMA R18, R14, -R2, R12 ;  /* 0x800000020e12722b */ /* 0x000fc6000000000c */
[----:B------:R-:W-:-:S05]  /*14e0*/  ISETP.GT.U32.OR P1, PT, R26, 0x7feffffe, P1 ;  /* 0x7feffffe1a00780c */ /* 0x000fca0000f24470 */
[----:B------:R-:W-:-:S08]  /*14f0*/  DFMA R14, R16, R18, R14 ;  /* 0x00000012100e722b */ /* 0x000fd0000000000e */
[----:B------:R-:W-:Y:S05]  /*1500*/  @P1 BRA `(.L_x_95) ;  /* 0x00000000006c1947 */ /* 0x000fea0003800000 */
[----:B------:R-:W-:Y:S01]  /*1510*/  LOP3.LUT R16, R9, 0x7ff00000, RZ, 0xc0, !PT ;  /* 0x7ff0000009107812 */ /* 0x000fe200078ec0ff */
[----:B------:R-:W-:-:S03]  /*1520*/  IMAD.MOV.U32 R18, RZ, RZ, RZ ;  /* 0x000000ffff127224 */ /* 0x000fc600078e00ff */
[CC--:B------:R-:W-:Y:S02]  /*1530*/  VIADDMNMX R10, R21.reuse, -R16.reuse, 0xb9600000, !PT ;  /* 0xb9600000150a7446 */ /* 0x0c0fe40007800910 */
[----:B------:R-:W-:Y:S02]  /*1540*/  ISETP.GE.U32.AND P1, PT, R21, R16, PT ;  /* 0x000000101500720c */ /* 0x000fe40003f26070 */
[----:B------:R-:W-:Y:S02]  /*1550*/  VIMNMX R10, PT, PT, R10, 0x46a00000, PT ;  /* 0x46a000000a0a7848 */ /* 0x000fe40003fe0100 */
[----:B------:R-:W-:-:S04]  /*1560*/  SEL R11, R22, 0x63400000, !P1 ;  /* 0x63400000160b7807 */ /* 0x000fc80004800000 */
[----:B------:R-:W-:-:S05]  /*1570*/  IADD3 R10, PT, PT, -R11, R10, RZ ;  /* 0x0000000a0b0a7210 */ /* 0x000fca0007ffe1ff */
[----:B------:R-:W-:-:S06]  /*1580*/  VIADD R19, R10, 0x7fe00000 ;  /* 0x7fe000000a137836 */ /* 0x000fcc0000000000 */
[----:B------:R-:W-:-:S10]  /*1590*/  DMUL R16, R14, R18 ;  /* 0x000000120e107228 */ /* 0x000fd40000000000 */
[----:B------:R-:W-:-:S13]  /*15a0*/  FSETP.GTU.AND P1, PT, |R17|, 1.469367938527859385e-39, PT ;  /* 0x001000001100780b */ /* 0x000fda0003f2c200 */
[----:B------:R-:W-:Y:S05]  /*15b0*/  @P1 BRA `(.L_x_96) ;  /* 0x0000000000941947 */ /* 0x000fea0003800000 */
[----:B------:R-:W-:Y:S01]  /*15c0*/  DFMA R2, R14, -R2, R12 ;  /* 0x800000020e02722b */ /* 0x000fe2000000000c */
[----:B------:R-:W-:-:S09]  /*15d0*/  MOV R18, RZ ;  /* 0x000000ff00127202 */ /* 0x000fd20000000f00 */
[C---:B------:R-:W-:Y:S02]  /*15e0*/  FSETP.NEU.AND P1, PT, R3.reuse, RZ, PT ;  /* 0x000000ff0300720b */ /* 0x040fe40003f2d000 */
[----:B------:R-:W-:-:S04]  /*15f0*/  LOP3.LUT R9, R3, 0x80000000, R9, 0x48, !PT ;  /* 0x8000000003097812 */ /* 0x000fc800078e4809 */
[----:B------:R-:W-:-:S07]  /*1600*/  LOP3.LUT R19, R9, R19, RZ, 0xfc, !PT ;  /* 0x0000001309137212 */ /* 0x000fce00078efcff */
[----:B------:R-:W-:Y:S05]  /*1610*/  @!P1 BRA `(.L_x_96) ;  /* 0x00000000007c9947 */ /* 0x000fea0003800000 */
[----:B------:R-:W-:Y:S02]  /*1620*/  IMAD.MOV R3, RZ, RZ, -R10 ;  /* 0x000000ffff037224 */ /* 0x000fe400078e0a0a */
[----:B------:R-:W-:-:S06]  /*1630*/  IMAD.MOV.U32 R2, RZ, RZ, RZ ;  /* 0x000000ffff027224 */ /* 0x000fcc00078e00ff */
[----:B------:R-:W-:Y:S02]  /*1640*/  DFMA R2, R16, -R2, R14 ;  /* 0x800000021002722b */ /* 0x000fe4000000000e */
[----:B------:R-:W-:-:S04]  /*1650*/  DMUL.RP R14, R14, R18 ;  /* 0x000000120e0e7228 */ /* 0x000fc80000008000 */
[----:B------:R-:W-:-:S04]  /*1660*/  IADD3 R2, PT, PT, -R10, -0x43300000, RZ ;  /* 0xbcd000000a027810 */ /* 0x000fc80007ffe1ff */
[----:B------:R-:W-:Y:S02]  /*1670*/  FSETP.NEU.AND P1, PT, |R3|, R2, PT ;  /* 0x000000020300720b */ /* 0x000fe40003f2d200 */
[----:B------:R-:W-:Y:S02]  /*1680*/  LOP3.LUT R9, R15, R9, RZ, 0x3c, !PT ;  /* 0x000000090f097212 */ /* 0x000fe400078e3cff */
[----:B------:R-:W-:Y:S02]  /*1690*/  FSEL R16, R14, R16, !P1 ;  /* 0x000000100e107208 */ /* 0x000fe40004800000 */
[----:B------:R-:W-:Y:S01]  /*16a0*/  FSEL R17, R9, R17, !P1 ;  /* 0x0000001109117208 */ /* 0x000fe20004800000 */
[----:B------:R-:W-:Y:S06]  /*16b0*/  BRA `(.L_x_96) ;  /* 0x0000000000547947 */ /* 0x000fec0003800000 */
.L_x_95:
[----:B------:R-:W-:-:S14]  /*16c0*/  DSETP.NAN.AND P1, PT, R10, R10, PT ;  /* 0x0000000a0a00722a */ /* 0x000fdc0003f28000 */
[----:B------:R-:W-:Y:S05]  /*16d0*/  @P1 BRA `(.L_x_97) ;  /* 0x0000000000441947 */ /* 0x000fea0003800000 */
[----:B------:R-:W-:-:S14]  /*16e0*/  DSETP.NAN.AND P1, PT, R8, R8, PT ;  /* 0x000000080800722a */ /* 0x000fdc0003f28000 */
[----:B------:R-:W-:Y:S05]  /*16f0*/  @P1 BRA `(.L_x_98) ;  /* 0x0000000000301947 */ /* 0x000fea0003800000 */
[----:B------:R-:W-:Y:S01]  /*1700*/  ISETP.NE.AND P1, PT, R23, R24, PT ;  /* 0x000000181700720c */ /* 0x000fe20003f25270 */
[----:B------:R-:W-:Y:S01]  /*1710*/  IMAD.MOV.U32 R17, RZ, RZ, -0x80000 ;  /* 0xfff80000ff117424 */ /* 0x000fe200078e00ff */
[----:B------:R-:W-:-:S11]  /*1720*/  MOV R16, 0x0 ;  /* 0x0000000000107802 */ /* 0x000fd60000000f00 */
[----:B------:R-:W-:Y:S05]  /*1730*/  @!P1 BRA `(.L_x_96) ;  /* 0x0000000000349947 */ /* 0x000fea0003800000 */
[----:B------:R-:W-:Y:S02]  /*1740*/  ISETP.NE.AND P1, PT, R23, 0x7ff00000, PT ;  /* 0x7ff000001700780c */ /* 0x000fe40003f25270 */
[----:B------:R-:W-:Y:S02]  /*1750*/  LOP3.LUT R17, R11, 0x80000000, R9, 0x48, !PT ;  /* 0x800000000b117812 */ /* 0x000fe400078e4809 */
[----:B------:R-:W-:-:S13]  /*1760*/  ISETP.EQ.OR P1, PT, R24, RZ, !P1 ;  /* 0x000000ff1800720c */ /* 0x000fda0004f22670 */
[----:B------:R-:W-:Y:S01]  /*1770*/  @P1 LOP3.LUT R2, R17, 0x7ff00000, RZ, 0xfc, !PT ;  /* 0x7ff0000011021812 */ /* 0x000fe200078efcff */
[----:B------:R-:W-:Y:S01]  /*1780*/  @!P1 IMAD.MOV.U32 R16, RZ, RZ, RZ ;  /* 0x000000ffff109224 */ /* 0x000fe200078e00ff */
[----:B------:R-:W-:-:S03]  /*1790*/  @P1 MOV R16, RZ ;  /* 0x000000ff00101202 */ /* 0x000fc60000000f00 */
[----:B------:R-:W-:Y:S01]  /*17a0*/  @P1 IMAD.MOV.U32 R17, RZ, RZ, R2 ;  /* 0x000000ffff111224 */ /* 0x000fe200078e0002 */
[----:B------:R-:W-:Y:S06]  /*17b0*/  BRA `(.L_x_96) ;  /* 0x0000000000147947 */ /* 0x000fec0003800000 */
.L_x_98:
[----:B------:R-:W-:Y:S01]  /*17c0*/  LOP3.LUT R17, R9, 0x80000, RZ, 0xfc, !PT ;  /* 0x0008000009117812 */ /* 0x000fe200078efcff */
[----:B------:R-:W-:Y:S01]  /*17d0*/  IMAD.MOV.U32 R16, RZ, RZ, R8 ;  /* 0x000000ffff107224 */ /* 0x000fe200078e0008 */
[----:B------:R-:W-:Y:S06]  /*17e0*/  BRA `(.L_x_96) ;  /* 0x0000000000087947 */ /* 0x000fec0003800000 */
.L_x_97:
[----:B------:R-:W-:Y:S02]  /*17f0*/  LOP3.LUT R17, R11, 0x80000, RZ, 0xfc, !PT ;  /* 0x000800000b117812 */ /* 0x000fe400078efcff */
[----:B------:R-:W-:-:S07]  /*1800*/  MOV R16, R10 ;  /* 0x0000000a00107202 */ /* 0x000fce0000000f00 */
.L_x_96:
[----:B------:R-:W-:Y:S05]  /*1810*/  BSYNC.RECONVERGENT B1 ;  /* 0x0000000000017941 */ /* 0x000fea0003800200 */
.L_x_94:
[----:B------:R-:W-:Y:S02]  /*1820*/  HFMA2 R21, -RZ, RZ, 0, 0 ;  /* 0x00000000ff157431 */ /* 0x000fe400000001ff */
[----:B------:R-:W-:Y:S02]  /*1830*/  IMAD.MOV.U32 R2, RZ, RZ, R16 ;  /* 0x000000ffff027224 */ /* 0x000fe400078e0010 */
[----:B------:R-:W-:Y:S01]  /*1840*/  IMAD.MOV.U32 R3, RZ, RZ, R17 ;  /* 0x000000ffff037224 */ /* 0x000fe200078e0011 */
[----:B------:R-:W-:Y:S06]  /*1850*/  RET.REL.NODEC R20 `(adamfloat) ;  /* 0xffffffe414e87950 */ /* 0x000fec0003c3ffff */
        .weak           $__internal_7_$__cuda_sm20_sqrt_rn_f32_slowpath
        .type           $__internal_7_$__cuda_sm20_sqrt_rn_f32_slowpath,@function
        .size           $__internal_7_$__cuda_sm20_sqrt_rn_f32_slowpath,($__internal_8_$__cuda_sm3x_div_rn_noftz_f32_slowpath - $__internal_7_$__cuda_sm20_sqrt_rn_f32_slowpath)
$__internal_7_$__cuda_sm20_sqrt_rn_f32_slowpath:
[----:B------:R-:W-:-:S13]  /*1860*/  LOP3.LUT P0, RZ, R3, 0x7fffffff, RZ, 0xc0, !PT ;  /* 0x7fffffff03ff7812 */ /* 0x000fda000780c0ff */
[----:B------:R-:W-:Y:S05]  /*1870*/  @!P0 BRA `(.L_x_99) ;  /* 0x0000000000448947 */ /* 0x000fea0003800000 */
[----:B------:R-:W-:Y:S01]  /*1880*/  FSETP.GEU.FTZ.AND P0, PT, R3, RZ, PT ;  /* 0x000000ff0300720b */ /* 0x000fe20003f1e000 */
[----:B------:R-:W-:-:S12]  /*1890*/  IMAD.MOV.U32 R2, RZ, RZ, R3 ;  /* 0x000000ffff027224 */ /* 0x000fd800078e0003 */
[----:B------:R-:W-:Y:S01]  /*18a0*/  @!P0 IMAD.MOV.U32 R3, RZ, RZ, 0x7fffffff ;  /* 0x7fffffffff038424 */ /* 0x000fe200078e00ff */
        /* <DEDUP_REMOVED lines=11> */
[----:B------:R-:W-:-:S03]  /*1960*/  @!P0 MOV R3, R2 ;  /* 0x0000000200038202 */ /* 0x000fc60000000f00 */
[----:B------:R-:W-:-:S04]  /*1970*/  @P0 FFMA R8, R9, R8, R10 ;  /* 0x0000000809080223 */ /* 0x000fc8000000000a */
[----:B------:R-:W-:-:S07]  /*1980*/  @P0 FMUL.FTZ R3, R8, 2.3283064365386962891e-10 ;  /* 0x2f80000008030820 */ /* 0x000fce0000410000 */
.L_x_99:
[----:B------:R-:W-:Y:S02]  /*1990*/  IMAD.MOV.U32 R7, RZ, RZ, R3 ;  /* 0x000000ffff077224 */ /* 0x000fe400078e0003 */
[----:B------:R-:W-:Y:S02]  /*19a0*/  HFMA2 R3, -RZ, RZ, 0, 0 ;  /* 0x00000000ff037431 */ /* 0x000fe400000001ff */
[----:B------:R-:W-:-:S04]  /*19b0*/  IMAD.MOV.U32 R2, RZ, RZ, R11 ;  /* 0x000000ffff027224 */ /* 0x000fc800078e000b */
[----:B------:R-:W-:Y:S05]  /*19c0*/  RET.REL.NODEC R2 `(adamfloat) ;  /* 0xffffffe4028c7950 */ /* 0x000fea0003c3ffff */
        .weak           $__internal_8_$__cuda_sm3x_div_rn_noftz_f32_slowpath
        .type           $__internal_8_$__cuda_sm3x_div_rn_noftz_f32_slowpath,@function
        .size           $__internal_8_$__cuda_sm3x_div_rn_noftz_f32_slowpath,(.L_x_202 - $__internal_8_$__cuda_sm3x_div_rn_noftz_f32_slowpath)
$__internal_8_$__cuda_sm3x_div_rn_noftz_f32_slowpath:
[----:B------:R-:W-:Y:S01]  /*19d0*/  SHF.R.U32.HI R7, RZ, 0x17, R9 ;  /* 0x00000017ff077819 */ /* 0x000fe20000011609 */
[----:B------:R-:W-:Y:S01]  /*19e0*/  BSSY.RECONVERGENT B1, `(.L_x_100) ;  /* 0x0000064000017945 */ /* 0x000fe20003800200 */
[----:B------:R-:W-:Y:S02]  /*19f0*/  SHF.R.U32.HI R3, RZ, 0x17, R0 ;  /* 0x00000017ff037819 */ /* 0x000fe40000011600 */
[----:B------:R-:W-:Y:S02]  /*1a00*/  LOP3.LUT R14, R7, 0xff, RZ, 0xc0, !PT ;  /* 0x000000ff070e7812 */ /* 0x000fe400078ec0ff */
[----:B------:R-:W-:Y:S02]  /*1a10*/  LOP3.LUT R12, R3, 0xff, RZ, 0xc0, !PT ;  /* 0x000000ff030c7812 */ /* 0x000fe400078ec0ff */
[----:B------:R-:W-:Y:S01]  /*1a20*/  MOV R8, R0 ;  /* 0x0000000000087202 */ /* 0x000fe20000000f00 */
[----:B------:R-:W-:Y:S02]  /*1a30*/  VIADD R11, R14, 0xffffffff ;  /* 0xffffffff0e0b7836 */ /* 0x000fe40000000000 */
[----:B------:R-:W-:-:S03]  /*1a40*/  VIADD R10, R12, 0xffffffff ;  /* 0xffffffff0c0a7836 */ /* 0x000fc60000000000 */
[----:B------:R-:W-:-:S04]  /*1a50*/  ISETP.GT.U32.AND P0, PT, R11, 0xfd, PT ;  /* 0x000000fd0b00780c */ /* 0x000fc80003f04070 */
[----:B------:R-:W-:-:S13]  /*1a60*/  ISETP.GT.U32.OR P0, PT, R10, 0xfd, P0 ;  /* 0x000000fd0a00780c */ /* 0x000fda0000704470 */
[----:B------:R-:W-:Y:S01]  /*1a70*/  @!P0 IMAD.MOV.U32 R7, RZ, RZ, RZ ;  /* 0x000000ffff078224 */ /* 0x000fe200078e00ff */
        /* <DEDUP_REMOVED lines=20> */
[----:B------:R-:W-:Y:S01]  /*1bc0*/  @P0 MOV R7, RZ ;  /* 0x000000ff00070202 */ /* 0x000fe20000000f00 */
[----:B------:R-:W-:Y:S02]  /*1bd0*/  @!P0 IMAD.MOV.U32 R7, RZ, RZ, -0x40 ;  /* 0xffffffc0ff078424 */ /* 0x000fe400078e00ff */
[----:B------:R-:W-:Y:S01]  /*1be0*/  @!P0 FFMA R8, R0, 1.84467440737095516160e+19, RZ ;  /* 0x5f80000000088823 */ /* 0x000fe200000000ff */
[----:B------:R-:W-:Y:S01]  /*1bf0*/  @!P1 FFMA R9, R3, 1.84467440737095516160e+19, RZ ;  /* 0x5f80000003099823 */ /* 0x000fe200000000ff */
[----:B------:R-:W-:-:S07]  /*1c00*/  @!P1 VIADD R7, R7, 0x40 ;  /* 0x0000004007079836 */ /* 0x000fce0000000000 */
.L_x_101:
[----:B------:R-:W-:Y:S01]  /*1c10*/  LEA R0, R14, 0xc0800000, 0x17 ;  /* 0xc08000000e007811 */ /* 0x000fe200078eb8ff */
[----:B------:R-:W-:Y:S01]  /*1c20*/  VIADD R3, R12, 0xffffff81 ;  /* 0xffffff810c037836 */ /* 0x000fe20000000000 */
[----:B------:R-:W-:Y:S02]  /*1c30*/  BSSY.RECONVERGENT B2, `(.L_x_106) ;  /* 0x0000035000027945 */ /* 0x000fe40003800200 */
[----:B------:R-:W-:Y:S01]  /*1c40*/  IADD3 R9, PT, PT, -R0, R9, RZ ;  /* 0x0000000900097210 */ /* 0x000fe20007ffe1ff */
[----:B------:R-:W-:-:S03]  /*1c50*/  IMAD R0, R3, -0x800000, R8 ;  /* 0xff80000003007824 */ /* 0x000fc600078e0208 */
[----:B------:R-:W0:Y:S01]  /*1c60*/  MUFU.RCP R10, R9 ;  /* 0x00000009000a7308 */ /* 0x000e220000001000 */
[----:B------:R-:W-:-:S04]  /*1c70*/  FADD.FTZ R11, -R9, -RZ ;  /* 0x800000ff090b7221 */ /* 0x000fc80000010100 */
[----:B0-----:R-:W-:-:S04]  /*1c80*/  FFMA R13, R10, R11, 1 ;  /* 0x3f8000000a0d7423 */ /* 0x001fc8000000000b */
[----:B------:R-:W-:-:S04]  /*1c90*/  FFMA R15, R10, R13, R10 ;  /* 0x0000000d0a0f7223 */ /* 0x000fc8000000000a */
[----:B------:R-:W-:-:S04]  /*1ca0*/  FFMA R8, R0, R15, RZ ;  /* 0x0000000f00087223 */ /* 0x000fc800000000ff */
[----:B------:R-:W-:-:S04]  /*1cb0*/  FFMA R13, R11, R8, R0 ;  /* 0x000000080b0d7223 */ /* 0x000fc80000000000 */
[----:B------:R-:W-:Y:S01]  /*1cc0*/  FFMA R10, R15, R13, R8 ;  /* 0x0000000d0f0a7223 */ /* 0x000fe20000000008 */
[----:B------:R-:W-:-:S03]  /*1cd0*/  IADD3 R8, PT, PT, R3, 0x7f, -R14 ;  /* 0x0000007f03087810 */ /* 0x000fc60007ffe80e */
[----:B------:R-:W-:Y:S02]  /*1ce0*/  FFMA R11, R11, R10, R0 ;  /* 0x0000000a0b0b7223 */ /* 0x000fe40000000000 */
[----:B------:R-:W-:Y:S02]  /*1cf0*/  IMAD.IADD R8, R8, 0x1, R7 ;  /* 0x0000000108087824 */ /* 0x000fe400078e0207 */
        /* <DEDUP_REMOVED lines=15> */
[-CC-:B------:R-:W-:Y:S01]  /*1df0*/  FFMA.RM R8, R15, R11.reuse, R10.reuse ;  /* 0x0000000b0f087223 */ /* 0x180fe2000000400a */
[C---:B------:R-:W-:Y:S02]  /*1e00*/  ISETP.NE.AND P2, PT, R9.reuse, RZ, PT ;  /* 0x000000ff0900720c */ /* 0x040fe40003f45270 */
[----:B------:R-:W-:Y:S02]  /*1e10*/  ISETP.NE.AND P1, PT, R9, RZ, PT ;  /* 0x000000ff0900720c */ /* 0x000fe40003f25270 */
[----:B------:R-:W-:Y:S01]  /*1e20*/  LOP3.LUT R7, R3, 0x7fffff, RZ, 0xc0, !PT ;  /* 0x007fffff03077812 */ /* 0x000fe200078ec0ff */
[----:B------:R-:W-:Y:S01]  /*1e30*/  FFMA.RP R3, R15, R11, R10 ;  /* 0x0000000b0f037223 */ /* 0x000fe2000000800a */
[----:B------:R-:W-:Y:S01]  /*1e40*/  IADD3 R10, PT, PT, R9, 0x20, RZ ;  /* 0x00000020090a7810 */ /* 0x000fe20007ffe0ff */
[----:B------:R-:W-:Y:S01]  /*1e50*/  IMAD.MOV R9, RZ, RZ, -R9 ;  /* 0x000000ffff097224 */ /* 0x000fe200078e0a09 */
        /* <DEDUP_REMOVED lines=10> */
[----:B------:R-:W-:-:S04]  /*1f00*/  LOP3.LUT R3, R3, R8, RZ, 0xc0, !PT ;  /* 0x0000000803037212 */ /* 0x000fc800078ec0ff */
[----:B------:R-:W-:-:S04]  /*1f10*/  IADD3 R3, PT, PT, R10, R3, RZ ;  /* 0x000000030a037210 */ /* 0x000fc80007ffe0ff */
[----:B------:R-:W-:Y:S01]  /*1f20*/  LOP3.LUT R0, R3, R0, RZ, 0xfc, !PT ;  /* 0x0000000003007212 */ /* 0x000fe200078efcff */
[----:B------:R-:W-:Y:S06]  /*1f30*/  BRA `(.L_x_109) ;  /* 0x0000000000107947 */ /* 0x000fec0003800000 */
.L_x_108:
[----:B------:R-:W-:-:S04]  /*1f40*/  LOP3.LUT R0, R0, 0x80000000, RZ, 0xc0, !PT ;  /* 0x8000000000007812 */ /* 0x000fc800078ec0ff */
[----:B------:R-:W-:Y:S01]  /*1f50*/  LOP3.LUT R0, R0, 0x7f800000, RZ, 0xfc, !PT ;  /* 0x7f80000000007812 */ /* 0x000fe200078efcff */
[----:B------:R-:W-:Y:S06]  /*1f60*/  BRA `(.L_x_109) ;  /* 0x0000000000047947 */ /* 0x000fec0003800000 */
.L_x_107:
[----:B------:R-:W-:-:S07]  /*1f70*/  IMAD R0, R8, 0x800000, R0 ;  /* 0x0080000008007824 */ /* 0x000fce00078e0200 */
.L_x_109:
[----:B------:R-:W-:Y:S05]  /*1f80*/  BSYNC.RECONVERGENT B2 ;  /* 0x0000000000027941 */ /* 0x000fea0003800200 */
.L_x_106:
[----:B------:R-:W-:Y:S05]  /*1f90*/  BRA `(.L_x_110) ;  /* 0x0000000000207947 */ /* 0x000fea0003800000 */
.L_x_105:
[----:B------:R-:W-:-:S04]  /*1fa0*/  LOP3.LUT R0, R9, 0x80000000, R8, 0x48, !PT ;  /* 0x8000000009007812 */ /* 0x000fc800078e4808 */
[----:B------:R-:W-:Y:S01]  /*1fb0*/  LOP3.LUT R0, R0, 0x7f800000, RZ, 0xfc, !PT ;  /* 0x7f80000000007812 */ /* 0x000fe200078efcff */
[----:B------:R-:W-:Y:S06]  /*1fc0*/  BRA `(.L_x_110) ;  /* 0x0000000000147947 */ /* 0x000fec0003800000 */
.L_x_104:
[----:B------:R-:W-:Y:S01]  /*1fd0*/  LOP3.LUT R0, R9, 0x80000000, R8, 0x48, !PT ;  /* 0x8000000009007812 */ /* 0x000fe200078e4808 */
[----:B------:R-:W-:Y:S06]  /*1fe0*/  BRA `(.L_x_110) ;  /* 0x00000000000c7947 */ /* 0x000fec0003800000 */
.L_x_103:
[----:B------:R-:W0:Y:S01]  /*1ff0*/  MUFU.RSQ R0, -QNAN ;  /* 0xffc0000000007908 */ /* 0x000e220000001400 */
[----:B------:R-:W-:Y:S05]  /*2000*/  BRA `(.L_x_110) ;  /* 0x0000000000047947 */ /* 0x000fea0003800000 */
.L_x_102:
[----:B------:R-:W-:-:S07]  /*2010*/  FADD.FTZ R0, R0, R3 ;  /* 0x0000000300007221 */ /* 0x000fce0000010000 */
.L_x_110:
[----:B------:R-:W-:Y:S05]  /*2020*/  BSYNC.RECONVERGENT B1 ;  /* 0x0000000000017941 */ /* 0x000fea0003800200 */
.L_x_100:
[----:B------:R-:W-:-:S04]  /*2030*/  HFMA2 R3, -RZ, RZ, 0, 0 ;  /* 0x00000000ff037431 */ /* 0x000fc800000001ff */
[----:B0-----:R-:W-:Y:S05]  /*2040*/  RET.REL.NODEC R2 `(adamfloat) ;  /* 0xffffffdc02ec7950 */ /* 0x001fea0003c3ffff */
.L_x_111:
        /* <DEDUP_REMOVED lines=11> */
.L_x_202:


//--------------------- .text.adagradfloat        --------------------------
	.section	.text.adagradfloat,"ax",@progbits
	.align	128
        .global         adagradfloat
        .type           adagradfloat,@function
        .size           adagradfloat,(.L_x_204 - adagradfloat)
        .other          adagradfloat,@"STO_CUDA_ENTRY STV_DEFAULT"
adagradfloat:
.text.adagradfloat:
        /* <DEDUP_REMOVED lines=15> */
[----:B------:R-:W3:Y:S01]  /*00f0*/  LDG.E R9, desc[UR4][R4.64] ;  /* 0x0000000404097981 */ /* 0x000ee2000c1e1900 */
[----:B----4-:R-:W0:Y:S02]  /*0100*/  F2I.TRUNC.NTZ R7, R7 ;  /* 0x0000000700077305 */ /* 0x010e24000020f100 */
[----:B0-----:R-:W-:-:S05]  /*0110*/  I2FP.F32.S32 R0, R7 ;  /* 0x0000000700007245 */ /* 0x001fca0000201400 */
[----:B---3--:R-:W-:-:S05]  /*0120*/  FFMA R9, R9, R9, R0 ;  /* 0x0000000909097223 */ /* 0x008fca0000000000 */
[----:B------:R0:W-:Y:S04]  /*0130*/  STG.E desc[UR4][R2.64], R9 ;  /* 0x0000000902007986 */ /* 0x0001e8000c101904 */
[----:B------:R-:W2:Y:S01]  /*0140*/  LDG.E R0, desc[UR4][R4.64] ;  /* 0x0000000404007981 */ /* 0x000ea2000c1e1900 */
[----:B------:R-:W-:Y:S01]  /*0150*/  VIADD R10, R9, 0xf3000000 ;  /* 0xf3000000090a7836 */ /* 0x000fe20000000000 */
[----:B------:R0:W1:Y:S01]  /*0160*/  MUFU.RSQ R8, R9 ;  /* 0x0000000900087308 */ /* 0x0000620000001400 */
[----:B------:R-:W-:Y:S03]  /*0170*/  BSSY.RECONVERGENT B0, `(.L_x_112) ;  /* 0x000000c000007945 */ /* 0x000fe60003800200 */
[----:B------:R-:W-:Y:S01]  /*0180*/  ISETP.GT.U32.AND P0, PT, R10, 0x727fffff, PT ;  /* 0x727fffff0a00780c */ /* 0x000fe20003f04070 */
[----:B--2---:R-:W-:-:S12]  /*0190*/  FMUL R0, R0, -UR6 ;  /* 0x8000000600007c20 */ /* 0x004fd80008400000 */
[----:B01----:R-:W-:Y:S05]  /*01a0*/  @!P0 BRA `(.L_x_113) ;  /* 0x0000000000108947 */ /* 0x003fea0003800000 */
[----:B------:R-:W-:-:S07]  /*01b0*/  MOV R11, 0x1d0 ;  /* 0x000001d0000b7802 */ /* 0x000fce0000000f00 */
[----:B------:R-:W-:Y:S05]  /*01c0*/  CALL.REL.NOINC `($__internal_9_$__cuda_sm20_sqrt_rn_f32_slowpath) ;  /* 0x00000000006c7944 */ /* 0x000fea0003c00000 */
[----:B------:R-:W-:Y:S01]  /*01d0*/  IMAD.MOV.U32 R2, RZ, RZ, R9 ;  /* 0x000000ffff027224 */ /* 0x000fe200078e0009 */
[----:B------:R-:W-:Y:S06]  /*01e0*/  BRA `(.L_x_114) ;  /* 0x0000000000107947 */ /* 0x000fec0003800000 */
.L_x_113:
[----:B------:R-:W-:Y:S01]  /*01f0*/  FMUL.FTZ R2, R9, R8 ;  /* 0x0000000809027220 */ /* 0x000fe20000410000 */
[----:B------:R-:W-:-:S03]  /*0200*/  FMUL.FTZ R8, R8, 0.5 ;  /* 0x3f00000008087820 */ /* 0x000fc60000410000 */
[----:B------:R-:W-:-:S04]  /*0210*/  FFMA R9, -R2, R2, R9 ;  /* 0x0000000202097223 */ /* 0x000fc80000000109 */
[----:B------:R-:W-:-:S07]  /*0220*/  FFMA R2, R9, R8, R2 ;  /* 0x0000000809027223 */ /* 0x000fce0000000002 */
.L_x_114:
[----:B------:R-:W-:Y:S05]  /*0230*/  BSYNC.RECONVERGENT B0 ;  /* 0x0000000000007941 */ /* 0x000fea0003800200 */
.L_x_112:
        /* <DEDUP_REMOVED lines=12> */
[----:B------:R-:W-:Y:S05]  /*0300*/  CALL.REL.NOINC `($__internal_10_$__cuda_sm3x_div_rn_noftz_f32_slowpath) ;  /* 0x0000000000747944 */ /* 0x000fea0003c00000 */
[----:B------:R-:W-:-:S07]  /*0310*/  IMAD.MOV.U32 R9, RZ, RZ, R0 ;  /* 0x000000ffff097224 */ /* 0x000fce00078e0000 */
.L_x_116:
[----:B------:R-:W-:Y:S05]  /*0320*/  BSYNC.RECONVERGENT B0 ;  /* 0x0000000000007941 */ /* 0x000fea0003800200 */
.L_x_115:
[----:B------:R-:W0:Y:S02]  /*0330*/  LDC.64 R2, c[0x0][0x388] ;  /* 0x0000e200ff027b82 */ /* 0x000e240000000a00 */
[----:B0-----:R-:W-:-:S05]  /*0340*/  IMAD.WIDE R6, R6, 0x4, R2 ;  /* 0x0000000406067825 */ /* 0x001fca00078e0202 */
[----:B------:R-:W-:Y:S04]  /*0350*/  STG.E desc[UR4][R6.64], R9 ;  /* 0x0000000906007986 */ /* 0x000fe8000c101904 */
[----:B------:R-:W-:Y:S01]  /*0360*/  STG.E desc[UR4][R4.64], RZ ;  /* 0x000000ff04007986 */ /* 0x000fe2000c101904 */
[----:B------:R-:W-:Y:S05]  /*0370*/  EXIT ;  /* 0x000000000000794d */ /* 0x000fea0003800000 */
        .weak           $__internal_9_$__cuda_sm20_sqrt_rn_f32_slowpath
        .type           $__internal_9_$__cuda_sm20_sqrt_rn_f32_slowpath,@function
        .size           $__internal_9_$__cuda_sm20_sqrt_rn_f32_slowpath,($__internal_10_$__cuda_sm3x_div_rn_noftz_f32_slowpath - $__internal_9_$__cuda_sm20_sqrt_rn_f32_slowpath)
$__internal_9_$__cuda_sm20_sqrt_rn_f32_slowpath:
        /* <DEDUP_REMOVED lines=10> */
[----:B------:R-:W-:Y:S01]  /*0420*/  @P0 FFMA R3, R2, 1.84467440737095516160e+19, RZ ;  /* 0x5f80000002030823 */ /* 0x000fe200000000ff */
[----:B------:R-:W-:-:S03]  /*0430*/  @!P0 IMAD.MOV.U32 R9, RZ, RZ, R2 ;  /* 0x000000ffff098224 */ /* 0x000fc600078e0002 */
[----:B------:R-:W0:Y:S02]  /*0440*/  @P0 MUFU.RSQ R8, R3 ;  /* 0x0000000300080308 */ /* 0x000e240000001400 */
[----:B0-----:R-:W-:Y:S01]  /*0450*/  @P0 FMUL.FTZ R10, R3, R8 ;  /* 0x00000008030a0220 */ /* 0x001fe20000410000 */
[----:B------:R-:W-:-:S03]  /*0460*/  @P0 FMUL.FTZ R8, R8, 0.5 ;  /* 0x3f00000008080820 */ /* 0x000fc60000410000 */
[----:B------:R-:W-:-:S04]  /*0470*/  @P0 FADD.FTZ R7, -R10, -RZ ;  /* 0x800000ff0a070221 */ /* 0x000fc80000010100 */
[----:B------:R-:W-:-:S04]  /*0480*/  @P0 FFMA R7, R10, R7, R3 ;  /* 0x000000070a070223 */ /* 0x000fc80000000003 */
[----:B------:R-:W-:-:S04]  /*0490*/  @P0 FFMA R7, R7, R8, R10 ;  /* 0x0000000807070223 */ /* 0x000fc8000000000a */
[----:B------:R-:W-:-:S07]  /*04a0*/  @P0 FMUL.FTZ R9, R7, 2.3283064365386962891e-10 ;  /* 0x2f80000007090820 */ /* 0x000fce0000410000 */
.L_x_117:
[----:B------:R-:W-:Y:S02]  /*04b0*/  IMAD.MOV.U32 R2, RZ, RZ, R11 ;  /* 0x000000ffff027224 */ /* 0x000fe400078e000b */
[----:B------:R-:W-:-:S04]  /*04c0*/  IMAD.MOV.U32 R3, RZ, RZ, 0x0 ;  /* 0x00000000ff037424 */ /* 0x000fc800078e00ff */
[----:B------:R-:W-:Y:S05]  /*04d0*/  RET.REL.NODEC R2 `(adagradfloat) ;  /* 0xfffffff802c87950 */ /* 0x000fea0003c3ffff */
        .weak           $__internal_10_$__cuda_sm3x_div_rn_noftz_f32_slowpath
        .type           $__internal_10_$__cuda_sm3x_div_rn_noftz_f32_slowpath,@function
        .size           $__internal_10_$__cuda_sm3x_div_rn_noftz_f32_slowpath,(.L_x_204 - $__internal_10_$__cuda_sm3x_div_rn_noftz_f32_slowpath)
$__internal_10_$__cuda_sm3x_div_rn_noftz_f32_slowpath:
        /* <DEDUP_REMOVED lines=37> */
.L_x_119:
        /* <DEDUP_REMOVED lines=51> */
.L_x_126:
[----:B------:R-:W-:-:S04]  /*0a60*/  LOP3.LUT R0, R0, 0x80000000, RZ, 0xc0, !PT ;  /* 0x8000000000007812 */ /* 0x000fc800078ec0ff */
[----:B------:R-:W-:Y:S01]  /*0a70*/  LOP3.LUT R0, R0, 0x7f800000, RZ, 0xfc, !PT ;  /* 0x7f80000000007812 */ /* 0x000fe200078efcff */
[----:B------:R-:W-:Y:S06]  /*0a80*/  BRA `(.L_x_127) ;  /* 0x0000000000047947 */ /* 0x000fec0003800000 */
.L_x_125:
[----:B------:R-:W-:-:S07]  /*0a90*/  IMAD R0, R8, 0x800000, R0 ;  /* 0x0080000008007824 */ /* 0x000fce00078e0200 */
.L_x_127:
[----:B------:R-:W-:Y:S05]  /*0aa0*/  BSYNC.RECONVERGENT B2 ;  /* 0x0000000000027941 */ /* 0x000fea0003800200 */
.L_x_124:
[----:B------:R-:W-:Y:S05]  /*0ab0*/  BRA `(.L_x_128) ;  /* 0x0000000000207947 */ /* 0x000fea0003800000 */
.L_x_123:
[----:B------:R-:W-:-:S04]  /*0ac0*/  LOP3.LUT R0, R10, 0x80000000, R9, 0x48, !PT ;  /* 0x800000000a007812 */ /* 0x000fc800078e4809 */
[----:B------:R-:W-:Y:S01]  /*0ad0*/  LOP3.LUT R0, R0, 0x7f800000, RZ, 0xfc, !PT ;  /* 0x7f80000000007812 */ /* 0x000fe200078efcff */
[----:B------:R-:W-:Y:S06]  /*0ae0*/  BRA `(.L_x_128) ;  /* 0x0000000000147947 */ /* 0x000fec0003800000 */
.L_x_122:
[----:B------:R-:W-:Y:S01]  /*0af0*/  LOP3.LUT R0, R10, 0x80000000, R9, 0x48, !PT ;  /* 0x800000000a007812 */ /* 0x000fe200078e4809 */
[----:B------:R-:W-:Y:S06]  /*0b00*/  BRA `(.L_x_128) ;  /* 0x00000000000c7947 */ /* 0x000fec0003800000 */
.L_x_121:
[----:B------:R-:W0:Y:S01]  /*0b10*/  MUFU.RSQ R0, -QNAN ;  /* 0xffc0000000007908 */ /* 0x000e220000001400 */
[----:B------:R-:W-:Y:S05]  /*0b20*/  BRA `(.L_x_128) ;  /* 0x0000000000047947 */ /* 0x000fea0003800000 */
.L_x_120:
[----:B------:R-:W-:-:S07]  /*0b30*/  FADD.FTZ R0, R0, R3 ;  /* 0x0000000300007221 */ /* 0x000fce0000010000 */
.L_x_128:
[----:B------:R-:W-:Y:S05]  /*0b40*/  BSYNC.RECONVERGENT B1 ;  /* 0x0000000000017941 */ /* 0x000fea0003800200 */
.L_x_118:
[----:B------:R-:W-:-:S04]  /*0b50*/  IMAD.MOV.U32 R3, RZ, RZ, 0x0 ;  /* 0x00000000ff037424 */ /* 0x000fc800078e00ff */
[----:B0-----:R-:W-:Y:S05]  /*0b60*/  RET.REL.NODEC R2 `(adagradfloat) ;  /* 0xfffffff402247950 */ /* 0x001fea0003c3ffff */
.L_x_129:
        /* <DEDUP_REMOVED lines=9> */
.L_x_204:


//--------------------- .text.ShapetoBatch4Dold   --------------------------
	.section	.text.ShapetoBatch4Dold,"ax",@progbits
	.align	128
        .global         ShapetoBatch4Dold
        .type           ShapetoBatch4Dold,@function
        .size           ShapetoBatch4Dold,(.L_x_217 - ShapetoBatch4Dold)
        .other          ShapetoBatch4Dold,@"STO_CUDA_ENTRY STV_DEFAULT"
ShapetoBatch4Dold:
.text.ShapetoBatch4Dold:
        /* <DEDUP_REMOVED lines=8> */
[----:B------:R-:W0:Y:S01]  /*0080*/  LDCU UR5, c[0x0][0x3a0] ;  /* 0x00007400ff0577ac */ /* 0x000e220008000800 */
[----:B------:R-:W1:Y:S01]  /*0090*/  LDCU UR4, c[0x0][0x370] ;  /* 0x00006e00ff0477ac */ /* 0x000e620008000800 */
[----:B------:R-:W2:Y:S01]  /*00a0*/  LDCU.64 UR6, c[0x0][0x358] ;  /* 0x00006b00ff0677ac */ /* 0x000ea20008000a00 */
[----:B------:R-:W3:Y:S01]  /*00b0*/  LDCU UR9, c[0x0][0x398] ;  /* 0x00007300ff0977ac */ /* 0x000ee20008000800 */
[----:B------:R-:W4:Y:S01]  /*00c0*/  LDCU UR8, c[0x0][0x398] ;  /* 0x00007300ff0877ac */ /* 0x000f220008000800 */
[----:B0-----:R-:W-:Y:S01]  /*00d0*/  UISETP.GE.AND UP0, UPT, UR5, 0x1, UPT ;  /* 0x000000010500788c */ /* 0x001fe2000bf06270 */
[----:B-1----:R-:W-:-:S08]  /*00e0*/  IMAD R0, R0, UR4, RZ ;  /* 0x0000000400007c24 */ /* 0x002fd0000f8e02ff */
[----:B--234-:R-:W-:Y:S05]  /*00f0*/  BRA.U !UP0, `(.L_x_130) ;  /* 0x0000000908f47547 */ /* 0x01cfea000b800000 */
.L_x_133:
[----:B0-----:R-:W0:Y:S08]  /*0100*/  LDC.64 R14, c[0x0][0x380] ;  /* 0x0000e000ff0e7b82 */ /* 0x001e300000000a00 */
[----:B------:R-:W1:Y:S08]  /*0110*/  LDC.64 R2, c[0x0][0x390] ;  /* 0x0000e400ff027b82 */ /* 0x000e700000000a00 */
[----:B------:R-:W2:Y:S01]  /*0120*/  LDC R20, c[0x0][0x39c] ;  /* 0x0000e700ff147b82 */ /* 0x000ea20000000800 */
[----:B0-----:R-:W3:Y:S04]  /*0130*/  LDG.E R10, desc[UR6][R14.64+0xc] ;  /* 0x00000c060e0a7981 */ /* 0x001ee8000c1e1900 */
[----:B------:R-:W4:Y:S04]  /*0140*/  LDG.E R11, desc[UR6][R14.64+0x8] ;  /* 0x000008060e0b7981 */ /* 0x000f28000c1e1900 */
[----:B------:R4:W5:Y:S04]  /*0150*/  LDG.E R12, desc[UR6][R14.64+0x4] ;  /* 0x000004060e0c7981 */ /* 0x000968000c1e1900 */
[----:B-1----:R-:W2:Y:S01]  /*0160*/  LDG.E R6, desc[UR6][R2.64+0x4] ;  /* 0x0000040602067981 */ /* 0x002ea2000c1e1900 */
[----:B------:R-:W-:Y:S01]  /*0170*/  BSSY.RECONVERGENT B0, `(.L_x_131) ;  /* 0x00000b1000007945 */ /* 0x000fe20003800200 */
[----:B---3--:R-:W-:-:S04]  /*0180*/  IABS R8, R10 ;  /* 0x0000000a00087213 */ /* 0x008fc80000000000 */
[----:B------:R-:W0:Y:S01]  /*0190*/  I2F.RP R9, R8 ;  /* 0x0000000800097306 */ /* 0x000e220000209400 */
[-C--:B----4-:R-:W-:Y:S02]  /*01a0*/  IABS R14, R11.reuse ;  /* 0x0000000b000e7213 */ /* 0x090fe40000000000 */
[----:B------:R-:W-:Y:S02]  /*01b0*/  IABS R19, R11 ;  /* 0x0000000b00137213 */ /* 0x000fe40000000000 */
[-C--:B-----5:R-:W-:Y:S02]  /*01c0*/  IABS R16, R12.reuse ;  /* 0x0000000c00107213 */ /* 0x0a0fe40000000000 */
[----:B------:R-:W-:Y:S01]  /*01d0*/  IABS R21, R12 ;  /* 0x0000000c00157213 */ /* 0x000fe20000000000 */
[----:B------:R-:W-:Y:S01]  /*01e0*/  IMAD.MOV R19, RZ, RZ, -R19 ;  /* 0x000000ffff137224 */ /* 0x000fe200078e0a13 */
[----:B------:R-:W1:Y:S03]  /*01f0*/  I2F.RP R17, R16 ;  /* 0x0000001000117306 */ /* 0x000e660000209400 */
[----:B------:R-:W-:-:S05]  /*0200*/  IMAD.MOV R22, RZ, RZ, -R21 ;  /* 0x000000ffff167224 */ /* 0x000fca00078e0a15 */
[----:B0-----:R-:W0:Y:S08]  /*0210*/  MUFU.RCP R9, R9 ;  /* 0x0000000900097308 */ /* 0x001e300000001000 */
[----:B-1----:R-:W-:Y:S01]  /*0220*/  MUFU.RCP R17, R17 ;  /* 0x0000001100117308 */ /* 0x002fe20000001000 */
[----:B0-----:R-:W-:Y:S01]  /*0230*/  VIADD R4, R9, 0xffffffe ;  /* 0x0ffffffe09047836 */ /* 0x001fe20000000000 */
[----:B------:R-:W-:-:S06]  /*0240*/  IABS R9, R7 ;  /* 0x0000000700097213 */ /* 0x000fcc0000000000 */
[----:B------:R0:W1:Y:S02]  /*0250*/  F2I.FTZ.U32.TRUNC.NTZ R5, R4 ;  /* 0x0000000400057305 */ /* 0x000064000021f000 */
[----:B0-----:R-:W-:Y:S02]  /*0260*/  IMAD.MOV.U32 R4, RZ, RZ, RZ ;  /* 0x000000ffff047224 */ /* 0x001fe400078e00ff */
[----:B-1----:R-:W-:-:S04]  /*0270*/  IMAD.MOV R13, RZ, RZ, -R5 ;  /* 0x000000ffff0d7224 */ /* 0x002fc800078e0a05 */
[----:B------:R-:W-:Y:S02]  /*0280*/  IMAD R15, R13, R8, RZ ;  /* 0x000000080d0f7224 */ /* 0x000fe400078e02ff */
[----:B------:R-:W-:Y:S01]  /*0290*/  IMAD.MOV.U32 R13, RZ, RZ, R14 ;  /* 0x000000ffff0d7224 */ /* 0x000fe200078e000e */
[----:B------:R-:W-:Y:S01]  /*02a0*/  IABS R14, R10 ;  /* 0x0000000a000e7213 */ /* 0x000fe20000000000 */
[----:B------:R-:W-:Y:S02]  /*02b0*/  IMAD.HI.U32 R5, R5, R15, R4 ;  /* 0x0000000f05057227 */ /* 0x000fe400078e0004 */
[----:B------:R-:W0:Y:S01]  /*02c0*/  I2F.RP R15, R13 ;  /* 0x0000000d000f7306 */ /* 0x000e220000209400 */
[----:B------:R-:W-:-:S03]  /*02d0*/  IADD3 R14, PT, PT, RZ, -R14, RZ ;  /* 0x8000000eff0e7210 */ /* 0x000fc60007ffe0ff */
[----:B------:R-:W-:-:S04]  /*02e0*/  IMAD.HI.U32 R4, R5, R9, RZ ;  /* 0x0000000905047227 */ /* 0x000fc800078e00ff */
[----:B------:R-:W-:Y:S01]  /*02f0*/  IMAD R9, R4, R14, R9 ;  /* 0x0000000e04097224 */ /* 0x000fe200078e0209 */
[----:B------:R-:W-:-:S04]  /*0300*/  LOP3.LUT R14, R7, R10, RZ, 0x3c, !PT ;  /* 0x0000000a070e7212 */ /* 0x000fc800078e3cff */
[----:B------:R-:W-:Y:S01]  /*0310*/  ISETP.GT.U32.AND P1, PT, R8, R9, PT ;  /* 0x000000090800720c */ /* 0x000fe20003f24070 */
[----:B0-----:R-:W0:Y:S01]  /*0320*/  MUFU.RCP R15, R15 ;  /* 0x0000000f000f7308 */ /* 0x001e220000001000 */
[----:B------:R-:W-:-:S11]  /*0330*/  ISETP.GE.AND P2, PT, R14, RZ, PT ;  /* 0x000000ff0e00720c */ /* 0x000fd60003f46270 */
[----:B------:R-:W-:Y:S02]  /*0340*/  @!P1 IMAD.IADD R9, R9, 0x1, -R8 ;  /* 0x0000000109099824 */ /* 0x000fe400078e0a08 */
[----:B------:R-:W-:-:S03]  /*0350*/  @!P1 VIADD R4, R4, 0x1 ;  /* 0x0000000104049836 */ /* 0x000fc60000000000 */
[----:B------:R-:W-:Y:S01]  /*0360*/  ISETP.GE.U32.AND P0, PT, R9, R8, PT ;  /* 0x000000080900720c */ /* 0x000fe20003f06070 */
[----:B0-----:R-:W-:-:S06]  /*0370*/  VIADD R5, R15, 0xffffffe ;  /* 0x0ffffffe0f057836 */ /* 0x001fcc0000000000 */
[----:B------:R-:W0:Y:S06]  /*0380*/  F2I.FTZ.U32.TRUNC.NTZ R5, R5 ;  /* 0x0000000500057305 */ /* 0x000e2c000021f000 */
[----:B------:R-:W-:Y:S01]  /*0390*/  @P0 VIADD R4, R4, 0x1 ;  /* 0x0000000104040836 */ /* 0x000fe20000000000 */
[----:B------:R-:W-:Y:S02]  /*03a0*/  ISETP.NE.AND P0, PT, R10, RZ, PT ;  /* 0x000000ff0a00720c */ /* 0x000fe40003f05270 */
[----:B------:R-:W-:Y:S01]  /*03b0*/  LOP3.LUT R10, RZ, R10, RZ, 0x33, !PT ;  /* 0x0000000aff0a7212 */ /* 0x000fe200078e33ff */
[----:B------:R-:W-:Y:S01]  /*03c0*/  @!P2 IMAD.MOV R4, RZ, RZ, -R4 ;  /* 0x000000ffff04a224 */ /* 0x000fe200078e0a04 */
[----:B0-----:R-:W-:-:S04]  /*03d0*/  IADD3 R18, PT, PT, RZ, -R5, RZ ;  /* 0x80000005ff127210 */ /* 0x001fc80007ffe0ff */
[----:B------:R-:W-:Y:S01]  /*03e0*/  SEL R14, R10, R4, !P0 ;  /* 0x000000040a0e7207 */ /* 0x000fe20004000000 */
[----:B------:R-:W-:Y:S02]  /*03f0*/  IMAD.MOV.U32 R4, RZ, RZ, RZ ;  /* 0x000000ffff047224 */ /* 0x000fe400078e00ff */
[----:B------:R-:W-:Y:S01]  /*0400*/  IMAD R15, R18, R13, RZ ;  /* 0x0000000d120f7224 */ /* 0x000fe200078e02ff */
[----:B------:R-:W-:-:S03]  /*0410*/  IABS R18, R14 ;  /* 0x0000000e00127213 */ /* 0x000fc60000000000 */
[----:B------:R-:W-:-:S04]  /*0420*/  IMAD.HI.U32 R4, R5, R15, R4 ;  /* 0x0000000f05047227 */ /* 0x000fc800078e0004 */
[----:B------:R-:W-:Y:S01]  /*0430*/  IMAD.MOV.U32 R5, RZ, RZ, R18 ;  /* 0x000000ffff057224 */ /* 0x000fe200078e0012 */
[----:B------:R-:W-:-:S03]  /*0440*/  MOV R18, R19 ;  /* 0x0000001300127202 */ /* 0x000fc60000000f00 */
[----:B------:R-:W-:-:S04]  /*0450*/  IMAD.HI.U32 R15, R4, R5, RZ ;  /* 0x00000005040f7227 */ /* 0x000fc800078e00ff */
[----:B------:R-:W-:Y:S02]  /*0460*/  IMAD R4, R15, R18, R5 ;  /* 0x000000120f047224 */ /* 0x000fe400078e0205 */
[----:B------:R-:W-:-:S03]  /*0470*/  VIADD R5, R17, 0xffffffe ;  /* 0x0ffffffe11057836 */ /* 0x000fc60000000000 */
[----:B------:R-:W-:-:S03]  /*0480*/  ISETP.GT.U32.AND P2, PT, R13, R4, PT ;  /* 0x000000040d00720c */ /* 0x000fc60003f44070 */
[----:B------:R-:W0:Y:S10]  /*0490*/  F2I.FTZ.U32.TRUNC.NTZ R5, R5 ;  /* 0x0000000500057305 */ /* 0x000e34000021f000 */
[----:B------:R-:W-:-:S02]  /*04a0*/  @!P2 IMAD.IADD R4, R4, 0x1, -R13 ;  /* 0x000000010404a824 */ /* 0x000fc400078e0a0d */
[----:B------:R-:W-:Y:S01]  /*04b0*/  @!P2 VIADD R15, R15, 0x1 ;  /* 0x000000010f0fa836 */ /* 0x000fe20000000000 */
[----:B------:R-:W-:Y:S02]  /*04c0*/  ISETP.NE.AND P2, PT, R11, RZ, PT ;  /* 0x000000ff0b00720c */ /* 0x000fe40003f45270 */
[----:B------:R-:W-:Y:S02]  /*04d0*/  ISETP.GE.U32.AND P1, PT, R4, R13, PT ;  /* 0x0000000d0400720c */ /* 0x000fe40003f26070 */
[----:B------:R-:W-:Y:S02]  /*04e0*/  LOP3.LUT R4, R14, R11, RZ, 0x3c, !PT ;  /* 0x0000000b0e047212 */ /* 0x000fe400078e3cff */
[----:B0-----:R-:W-:Y:S02]  /*04f0*/  IADD3 R17, PT, PT, RZ, -R5, RZ ;  /* 0x80000005ff117210 */ /* 0x001fe40007ffe0ff */
[----:B------:R-:W-:Y:S01]  /*0500*/  ISETP.GE.AND P3, PT, R4, RZ, PT ;  /* 0x000000ff0400720c */ /* 0x000fe20003f66270 */
[----:B------:R-:W-:Y:S01]  /*0510*/  IMAD.MOV.U32 R4, RZ, RZ, RZ ;  /* 0x000000ffff047224 */ /* 0x000fe200078e00ff */
[----:B--2---:R-:W-:Y:S01]  /*0520*/  IABS R13, R20 ;  /* 0x00000014000d7213 */ /* 0x004fe20000000000 */
[----:B------:R-:W-:-:S03]  /*0530*/  IMAD R17, R17, R16, RZ ;  /* 0x0000001011117224 */ /* 0x000fc600078e02ff */
[----:B------:R-:W0:Y:S01]  /*0540*/  I2F.RP R18, R13 ;  /* 0x0000000d00127306 */ /* 0x000e220000209400 */
[----:B------:R-:W-:Y:S02]  /*0550*/  @P1 VIADD R15, R15, 0x1 ;  /* 0x000000010f0f1836 */ /* 0x000fe40000000000 */
[----:B------:R-:W-:-:S04]  /*0560*/  IMAD.HI.U32 R4, R5, R17, R4 ;  /* 0x0000001105047227 */ /* 0x000fc800078e0004 */
[----:B------:R-:W-:Y:S01]  /*0570*/  @!P3 IMAD.MOV R15, RZ, RZ, -R15 ;  /* 0x000000ffff0fb224 */ /* 0x000fe200078e0a0f */
[----:B------:R-:W-:-:S04]  /*0580*/  @!P2 LOP3.LUT R15, RZ, R11, RZ, 0x33, !PT ;  /* 0x0000000bff0fa212 */ /* 0x000fc800078e33ff */
[----:B------:R-:W-:Y:S01]  /*0590*/  IABS R19, R15 ;  /* 0x0000000f00137213 */ /* 0x000fe20000000000 */
[----:B0-----:R-:W0:Y:S04]  /*05a0*/  MUFU.RCP R18, R18 ;  /* 0x0000001200127308 */ /* 0x001e280000001000 */
[----:B------:R-:W-:-:S04]  /*05b0*/  IMAD.MOV.U32 R5, RZ, RZ, R19 ;  /* 0x000000ffff057224 */ /* 0x000fc800078e0013 */
[----:B------:R-:W-:Y:S01]  /*05c0*/  IMAD.HI.U32 R17, R4, R5, RZ ;  /* 0x0000000504117227 */ /* 0x000fe200078e00ff */
[----:B------:R-:W-:-:S03]  /*05d0*/  LOP3.LUT R4, R15, R12, RZ, 0x3c, !PT ;  /* 0x0000000c0f047212 */ /* 0x000fc600078e3cff */
[----:B------:R-:W-:Y:S01]  /*05e0*/  IMAD R5, R17, R22, R5 ;  /* 0x0000001611057224 */ /* 0x000fe200078e0205 */
[----:B------:R-:W-:-:S04]  /*05f0*/  ISETP.GE.AND P3, PT, R4, RZ, PT ;  /* 0x000000ff0400720c */ /* 0x000fc80003f66270 */
[----:B------:R-:W-:Y:S01]  /*0600*/  ISETP.GT.U32.AND P2, PT, R16, R5, PT ;  /* 0x000000051000720c */ /* 0x000fe20003f44070 */
[----:B0-----:R-:W-:-:S12]  /*0610*/  VIADD R19, R18, 0xffffffe ;  /* 0x0ffffffe12137836 */ /* 0x001fd80000000000 */
[-C--:B------:R-:W-:Y:S01]  /*0620*/  @!P2 IADD3 R5, PT, PT, R5, -R16.reuse, RZ ;  /* 0x800000100505a210 */ /* 0x080fe20007ffe0ff */
[----:B------:R-:W-:Y:S01]  /*0630*/  @!P2 VIADD R17, R17, 0x1 ;  /* 0x000000011111a836 */ /* 0x000fe20000000000 */
[----:B------:R-:W-:Y:S02]  /*0640*/  ISETP.NE.AND P2, PT, R12, RZ, PT ;  /* 0x000000ff0c00720c */ /* 0x000fe40003f45270 */
[----:B------:R-:W-:Y:S02]  /*0650*/  ISETP.GE.U32.AND P1, PT, R5, R16, PT ;  /* 0x000000100500720c */ /* 0x000fe40003f26070 */
[----:B------:R-:W0:Y:S01]  /*0660*/  F2I.FTZ.U32.TRUNC.NTZ R5, R19 ;  /* 0x0000001300057305 */ /* 0x000e22000021f000 */
[----:B------:R-:W-:-:S07]  /*0670*/  IABS R16, R6 ;  /* 0x0000000600107213 */ /* 0x000fce0000000000 */
[----:B------:R-:W1:Y:S03]  /*0680*/  I2F.RP R21, R16 ;  /* 0x0000001000157306 */ /* 0x000e660000209400 */
[----:B------:R-:W-:Y:S02]  /*0690*/  @P1 VIADD R17, R17, 0x1 ;  /* 0x0000000111111836 */ /* 0x000fe40000000000 */
[----:B0-----:R-:W-:-:S03]  /*06a0*/  IMAD.MOV R4, RZ, RZ, -R5 ;  /* 0x000000ffff047224 */ /* 0x001fc600078e0a05 */
[----:B------:R-:W-:Y:S02]  /*06b0*/  @!P3 IADD3 R17, PT, PT, -R17, RZ, RZ ;  /* 0x000000ff1111b210 */ /* 0x000fe40007ffe1ff */
[----:B------:R-:W-:Y:S01]  /*06c0*/  @!P2 LOP3.LUT R17, RZ, R12, RZ, 0x33, !PT ;  /* 0x0000000cff11a212 */ /* 0x000fe200078e33ff */
[----:B------:R-:W-:Y:S02]  /*06d0*/  IMAD R19, R4, R13, RZ ;  /* 0x0000000d04137224 */ /* 0x000fe400078e02ff */
[----:B------:R-:W-:Y:S01]  /*06e0*/  IMAD.MOV.U32 R4, RZ, RZ, RZ ;  /* 0x000000ffff047224 */ /* 0x000fe200078e00ff */
[----:B------:R-:W-:Y:S01]  /*06f0*/  IABS R18, R17 ;  /* 0x0000001100127213 */ /* 0x000fe20000000000 */
[----:B-1----:R-:W0:Y:S02]  /*0700*/  MUFU.RCP R21, R21 ;  /* 0x0000001500157308 */ /* 0x002e240000001000 */
[----:B------:R-:W-:Y:S01]  /*0710*/  IMAD.HI.U32 R4, R5, R19, R4 ;  /* 0x0000001305047227 */ /* 0x000fe200078e0004 */
[----:B------:R-:W-:-:S04]  /*0720*/  LOP3.LUT R19, R17, R20, RZ, 0x3c, !PT ;  /* 0x0000001411137212 */ /* 0x000fc800078e3cff */
[----:B------:R-:W-:Y:S01]  /*0730*/  ISETP.GE.AND P3, PT, R19, RZ, PT ;  /* 0x000000ff1300720c */ /* 0x000fe20003f66270 */
[----:B------:R-:W-:Y:S01]  /*0740*/  IMAD.HI.U32 R4, R4, R18, RZ ;  /* 0x0000001204047227 */ /* 0x000fe200078e00ff */
[----:B------:R-:W-:-:S03]  /*0750*/  LOP3.LUT R19, RZ, R20, RZ, 0x33, !PT ;  /* 0x00000014ff137212 */ /* 0x000fc600078e33ff */
[----:B------:R-:W-:-:S04]  /*0760*/  IMAD.MOV R5, RZ, RZ, -R4 ;  /* 0x000000ffff057224 */ /* 0x000fc800078e0a04 */
[----:B------:R-:W-:Y:S02]  /*0770*/  IMAD R18, R13, R5, R18 ;  /* 0x000000050d127224 */ /* 0x000fe400078e0212 */
[----:B0-----:R-:W-:-:S03]  /*0780*/  VIADD R5, R21, 0xffffffe ;  /* 0x0ffffffe15057836 */ /* 0x001fc60000000000 */
[----:B------:R-:W-:-:S03]  /*0790*/  ISETP.GT.U32.AND P2, PT, R13, R18, PT ;  /* 0x000000120d00720c */ /* 0x000fc60003f44070 */
[----:B------:R-:W0:Y:S10]  /*07a0*/  F2I.FTZ.U32.TRUNC.NTZ R5, R5 ;  /* 0x0000000500057305 */ /* 0x000e34000021f000 */
[----:B------:R-:W-:Y:S01]  /*07b0*/  @!P2 IMAD.IADD R18, R18, 0x1, -R13 ;  /* 0x000000011212a824 */ /* 0x000fe200078e0a0d */
[----:B------:R-:W-:-:S04]  /*07c0*/  @!P2 IADD3 R4, PT, PT, R4, 0x1, RZ ;  /* 0x000000010404a810 */ /* 0x000fc80007ffe0ff */
[----:B------:R-:W-:Y:S01]  /*07d0*/  ISETP.GE.U32.AND P1, PT, R18, R13, PT ;  /* 0x0000000d1200720c */ /* 0x000fe20003f26070 */
[----:B0-----:R-:W-:-:S04]  /*07e0*/  IMAD.MOV R23, RZ, RZ, -R5 ;  /* 0x000000ffff177224 */ /* 0x001fc800078e0a05 */
[----:B------:R-:W-:-:S08]  /*07f0*/  IMAD R23, R23, R16, RZ ;  /* 0x0000001017177224 */ /* 0x000fd000078e02ff */
[----:B------:R-:W-:Y:S01]  /*0800*/  @P1 VIADD R4, R4, 0x1 ;  /* 0x0000000104041836 */ /* 0x000fe20000000000 */
[----:B------:R-:W-:-:S03]  /*0810*/  ISETP.NE.AND P1, PT, R20, RZ, PT ;  /* 0x000000ff1400720c */ /* 0x000fc60003f25270 */
[----:B------:R-:W-:-:S05]  /*0820*/  @!P3 IMAD.MOV R4, RZ, RZ, -R4 ;  /* 0x000000ffff04b224 */ /* 0x000fca00078e0a04 */
[----:B------:R-:W-:Y:S02]  /*0830*/  SEL R21, R19, R4, !P1 ;  /* 0x0000000413157207 */ /* 0x000fe40004800000 */
[----:B------:R-:W-:Y:S02]  /*0840*/  IABS R4, R6 ;  /* 0x0000000600047213 */ /* 0x000fe40000000000 */
[----:B------:R-:W-:Y:S02]  /*0850*/  IABS R20, R21 ;  /* 0x0000001500147213 */ /* 0x000fe40000000000 */
[----:B------:R-:W-:Y:S01]  /*0860*/  ISETP.GE.AND P4, PT, R21, RZ, PT ;  /* 0x000000ff1500720c */ /* 0x000fe20003f86270 */
[----:B------:R-:W-:Y:S02]  /*0870*/  IMAD.MOV R22, RZ, RZ, -R4 ;  /* 0x000000ffff167224 */ /* 0x000fe400078e0a04 */
[----:B------:R-:W-:-:S05]  /*0880*/  HFMA2 R4, -RZ, RZ, 0, 0 ;  /* 0x00000000ff047431 */ /* 0x000fca00000001ff */
[----:B------:R-:W-:-:S04]  /*0890*/  IMAD.HI.U32 R4, R5, R23, R4 ;  /* 0x0000001705047227 */ /* 0x000fc800078e0004 */
[----:B------:R-:W-:Y:S01]  /*08a0*/  IMAD.MOV.U32 R23, RZ, RZ, R20 ;  /* 0x000000ffff177224 */ /* 0x000fe200078e0014 */
[----:B------:R-:W-:Y:S01]  /*08b0*/  LOP3.LUT R20, RZ, R6, RZ, 0x33, !PT ;  /* 0x00000006ff147212 */ /* 0x000fe200078e33ff */
[----:B------:R-:W-:Y:S02]  /*08c0*/  IMAD.MOV.U32 R5, RZ, RZ, R22 ;  /* 0x000000ffff057224 */ /* 0x000fe400078e0016 */
[----:B------:R-:W-:-:S04]  /*08d0*/  IMAD.HI.U32 R22, R4, R23, RZ ;  /* 0x0000001704167227 */ /* 0x000fc800078e00ff */
[----:B------:R-:W-:-:S05]  /*08e0*/  IMAD R23, R22, R5, R23 ;  /* 0x0000000516177224 */ /* 0x000fca00078e0217 */
[----:B------:R-:W-:-:S13]  /*08f0*/  ISETP.GT.U32.AND P2, PT, R16, R23, PT ;  /* 0x000000171000720c */ /* 0x000fda0003f44070 */
[----:B------:R-:W-:-:S04]  /*0900*/  @!P2 IMAD.IADD R23, R23, 0x1, -R16 ;  /* 0x000000011717a824 */ /* 0x000fc800078e0a10 */
[----:B------:R-:W-:Y:S01]  /*0910*/  IMAD.IADD R4, R23, 0x1, -R16 ;  /* 0x0000000117047824 */ /* 0x000fe200078e0a10 */
[----:B------:R-:W-:-:S04]  /*0920*/  ISETP.GT.U32.AND P3, PT, R16, R23, PT ;  /* 0x000000171000720c */ /* 0x000fc80003f64070 */
[----:B------:R-:W-:Y:S02]  /*0930*/  SEL R5, R4, R23, !P3 ;  /* 0x0000001704057207 */ /* 0x000fe40005800000 */
[----:B------:R-:W-:Y:S02]  /*0940*/  ISETP.NE.AND P3, PT, R6, RZ, PT ;  /* 0x000000ff0600720c */ /* 0x000fe40003f65270 */
[----:B------:R-:W-:Y:S01]  /*0950*/  IADD3 R4, PT, PT, -R15, RZ, RZ ;  /* 0x000000ff0f047210 */ /* 0x000fe20007ffe1ff */
[----:B------:R-:W-:-:S04]  /*0960*/  @!P4 IMAD.MOV R5, RZ, RZ, -R5 ;  /* 0x000000ffff05c224 */ /* 0x000fc800078e0a05 */
[----:B------:R-:W-:Y:S01]  /*0970*/  IMAD R11, R11, R4, R14 ;  /* 0x000000040b0b7224 */ /* 0x000fe200078e020e */
[----:B------:R-:W-:Y:S01]  /*0980*/  SEL R5, R20, R5, !P3 ;  /* 0x0000000514057207 */ /* 0x000fe20005800000 */
[----:B------:R-:W-:-:S04]  /*0990*/  IMAD.MOV R4, RZ, RZ, -R17 ;  /* 0x000000ffff047224 */ /* 0x000fc800078e0a11 */
[----:B------:R-:W-:Y:S02]  /*09a0*/  IMAD R11, R11, R6, R5 ;  /* 0x000000060b0b7224 */ /* 0x000fe400078e0205 */
[----:B------:R-:W-:-:S03]  /*09b0*/  IMAD R15, R12, R4, R15 ;  /* 0x000000040c0f7224 */ /* 0x000fc600078e020f */
[----:B------:R-:W-:-:S13]  /*09c0*/  ISETP.GE.AND P4, PT, R11, RZ, PT ;  /* 0x000000ff0b00720c */ /* 0x000fda0003f86270 */
[----:B------:R-:W-:Y:S05]  /*09d0*/  @!P4 BRA `(.L_x_132) ;  /* 0x0000000000a8c947 */ /* 0x000fea0003800000 */
[----:B------:R-:W0:Y:S02]  /*09e0*/  LDC.64 R4, c[0x0][0x388] ;  /* 0x0000e200ff047b82 */ /* 0x000e240000000a00 */
[----:B0-----:R-:W2:Y:S02]  /*09f0*/  LDG.E R12, desc[UR6][R4.64+0x4] ;  /* 0x00000406040c7981 */ /* 0x001ea4000c1e1900 */
[----:B--2---:R-:W-:-:S13]  /*0a00*/  ISETP.GE.AND P4, PT, R11, R12, PT ;  /* 0x0000000c0b00720c */ /* 0x004fda0003f86270 */
[----:B------:R-:W-:Y:S05]  /*0a10*/  @P4 BRA `(.L_x_132) ;  /* 0x0000000000984947 */ /* 0x000fea0003800000 */
[----:B------:R-:W2:Y:S04]  /*0a20*/  LDG.E R3, desc[UR6][R2.64] ;  /* 0x0000000602037981 */ /* 0x000ea8000c1e1900 */
[----:B------:R-:W3:Y:S01]  /*0a30*/  LDG.E R14, desc[UR6][R4.64+0xc] ;  /* 0x00000c06040e7981 */ /* 0x000ee2000c1e1900 */
[----:B------:R-:W-:Y:S01]  /*0a40*/  ISETP.GE.U32.AND P5, PT, R23, R16, PT ;  /* 0x000000101700720c */ /* 0x000fe20003fa6070 */
[----:B------:R-:W-:Y:S01]  /*0a50*/  @!P2 VIADD R22, R22, 0x1 ;  /* 0x000000011616a836 */ /* 0x000fe20000000000 */
[----:B------:R-:W-:Y:S02]  /*0a60*/  LOP3.LUT R6, R21, R6, RZ, 0x3c, !PT ;  /* 0x0000000615067212 */ /* 0x000fe400078e3cff */
[----:B------:R-:W-:Y:S01]  /*0a70*/  ISETP.GT.U32.AND P2, PT, R8, R9, PT ;  /* 0x000000090800720c */ /* 0x000fe20003f44070 */
[----:B------:R-:W-:Y:S01]  /*0a80*/  IMAD.IADD R8, R9, 0x1, -R8 ;  /* 0x0000000109087824 */ /* 0x000fe200078e0a08 */
[----:B------:R-:W-:-:S04]  /*0a90*/  ISETP.GE.AND P4, PT, R6, RZ, PT ;  /* 0x000000ff0600720c */ /* 0x000fc80003f86270 */
[----:B------:R-:W-:-:S03]  /*0aa0*/  SEL R9, R8, R9, !P2 ;  /* 0x0000000908097207 */ /* 0x000fc60005000000 */
[----:B------:R-:W-:Y:S01]  /*0ab0*/  @P5 VIADD R22, R22, 0x1 ;  /* 0x0000000116165836 */ /* 0x000fe20000000000 */
[----:B------:R-:W-:-:S05]  /*0ac0*/  ISETP.GE.AND P5, PT, R7, RZ, PT ;  /* 0x000000ff0700720c */ /* 0x000fca0003fa6270 */
[----:B------:R-:W-:-:S04]  /*0ad0*/  @!P4 IADD3 R22, PT, PT, -R22, RZ, RZ ;  /* 0x000000ff1616c210 */ /* 0x000fc80007ffe1ff */
[----:B------:R-:W-:-:S04]  /*0ae0*/  SEL R20, R20, R22, !P3 ;  /* 0x0000001614147207 */ /* 0x000fc80005800000 */
[----:B------:R-:W-:-:S05]  /*0af0*/  @!P5 IMAD.MOV R9, RZ, RZ, -R9 ;  /* 0x000000ffff09d224 */ /* 0x000fca00078e0a09 */
[----:B------:R-:W-:Y:S01]  /*0b00*/  SEL R9, R10, R9, !P0 ;  /* 0x000000090a097207 */ /* 0x000fe20004000000 */
[----:B--2---:R-:W-:Y:S02]  /*0b10*/  IMAD R20, R15, R3, R20 ;  /* 0x000000030f147224 */ /* 0x004fe400078e0214 */
[----:B---3--:R-:W-:-:S03]  /*0b20*/  IMAD R12, R12, R14, RZ ;  /* 0x0000000e0c0c7224 */ /* 0x008fc600078e02ff */
[----:B------:R-:W-:Y:S01]  /*0b30*/  ISETP.GE.AND P2, PT, R20, RZ, PT ;  /* 0x000000ff1400720c */ /* 0x000fe20003f46270 */
[----:B------:R-:W-:-:S12]  /*0b40*/  IMAD R11, R11, R14, R9 ;  /* 0x0000000e0b0b7224 */ /* 0x000fd800078e0209 */
[----:B------:R-:W-:Y:S05]  /*0b50*/  @!P2 BRA `(.L_x_132) ;  /* 0x000000000048a947 */ /* 0x000fea0003800000 */
[----:B------:R-:W2:Y:S02]  /*0b60*/  LDG.E R9, desc[UR6][R4.64] ;  /* 0x0000000604097981 */ /* 0x000ea4000c1e1900 */
[----:B--2---:R-:W-:-:S13]  /*0b70*/  ISETP.GE.AND P0, PT, R20, R9, PT ;  /* 0x000000091400720c */ /* 0x004fda0003f06270 */
[----:B------:R-:W-:Y:S05]  /*0b80*/  @P0 BRA `(.L_x_132) ;  /* 0x00000000003c0947 */ /* 0x000fea0003800000 */
[----:B------:R-:W0:Y:S01]  /*0b90*/  LDC.64 R4, c[0x0][0x3b0] ;  /* 0x0000ec00ff047b82 */ /* 0x000e220000000a00 */
[----:B------:R-:W-:-:S07]  /*0ba0*/  ISETP.GE.AND P2, PT, R17, RZ, PT ;  /* 0x000000ff1100720c */ /* 0x000fce0003f46270 */
[----:B------:R-:W1:Y:S01]  /*0bb0*/  LDC.64 R2, c[0x0][0x3a8] ;  /* 0x0000ea00ff027b82 */ /* 0x000e620000000a00 */
[----:B0-----:R-:W-:-:S06]  /*0bc0*/  IMAD.WIDE R4, R7, 0x4, R4 ;  /* 0x0000000407047825 */ /* 0x001fcc00078e0204 */
[----:B------:R-:W2:Y:S01]  /*0bd0*/  LDG.E R5, desc[UR6][R4.64] ;  /* 0x0000000604057981 */ /* 0x000ea2000c1e1900 */
[----:B------:R-:W-:Y:S01]  /*0be0*/  ISETP.GT.U32.AND P0, PT, R13, R18, PT ;  /* 0x000000120d00720c */ /* 0x000fe20003f04070 */
[----:B------:R-:W-:Y:S02]  /*0bf0*/  IMAD.IADD R13, R18, 0x1, -R13 ;  /* 0x00000001120d7824 */ /* 0x000fe400078e0a0d */
[C---:B------:R-:W-:Y:S02]  /*0c00*/  IMAD R11, R12.reuse, R20, R11 ;  /* 0x000000140c0b7224 */ /* 0x040fe400078e020b */
[----:B------:R-:W-:Y:S01]  /*0c10*/  IMAD R9, R12, R9, RZ ;  /* 0x000000090c097224 */ /* 0x000fe200078e02ff */
[----:B------:R-:W-:-:S05]  /*0c20*/  SEL R18, R13, R18, !P0 ;  /* 0x000000120d127207 */ /* 0x000fca0004000000 */
[----:B------:R-:W-:-:S05]  /*0c30*/  @!P2 IMAD.MOV R18, RZ, RZ, -R18 ;  /* 0x000000ffff12a224 */ /* 0x000fca00078e0a12 */
[----:B------:R-:W-:-:S05]  /*0c40*/  SEL R18, R19, R18, !P1 ;  /* 0x0000001213127207 */ /* 0x000fca0004800000 */
[----:B------:R-:W-:-:S04]  /*0c50*/  IMAD R9, R9, R18, R11 ;  /* 0x0000001209097224 */ /* 0x000fc800078e020b */
[----:B-1----:R-:W-:-:S05]  /*0c60*/  IMAD.WIDE R2, R9, 0x4, R2 ;  /* 0x0000000409027825 */ /* 0x002fca00078e0202 */
[----:B--2---:R0:W-:Y:S02]  /*0c70*/  STG.E desc[UR6][R2.64], R5 ;  /* 0x0000000502007986 */ /* 0x0041e4000c101906 */
.L_x_132:
[----:B------:R-:W-:Y:S05]  /*0c80*/  BSYNC.RECONVERGENT B0 ;  /* 0x0000000000007941 */ /* 0x000fea0003800200 */
.L_x_131:
[----:B------:R-:W-:-:S04]  /*0c90*/  IADD3 R7, PT, PT, R0, R7, RZ ;  /* 0x0000000700077210 */ /* 0x000fc80007ffe0ff */
[----:B------:R-:W-:-:S13]  /*0ca0*/  ISETP.GE.AND P0, PT, R7, UR8, PT ;  /* 0x0000000807007c0c */ /* 0x000fda000bf06270 */
[----:B------:R-:W-:Y:S05]  /*0cb0*/  @!P0 BRA `(.L_x_133) ;  /* 0xfffffff400108947 */ /* 0x000fea000383ffff */
[----:B------:R-:W-:Y:S05]  /*0cc0*/  EXIT ;  /* 0x000000000000794d */ /* 0x000fea0003800000 */
.L_x_130:
[----:B------:R-:W0:Y:S02]  /*0cd0*/  LDC.64 R14, c[0x0][0x380] ;  /* 0x0000e000ff0e7b82 */ /* 0x000e240000000a00 */
[----:B0-----:R-:W2:Y:S04]  /*0ce0*/  LDG.E R6, desc[UR6][R14.64+0xc] ;  /* 0x00000c060e067981 */ /* 0x001ea8000c1e1900 */
[----:B------:R-:W3:Y:S04]  /*0cf0*/  LDG.E R13, desc[UR6][R14.64+0x8] ;  /* 0x000008060e0d7981 */ /* 0x000ee8000c1e1900 */
[----:B------:R3:W4:Y:S01]  /*0d00*/  LDG.E R10, desc[UR6][R14.64+0x4] ;  /* 0x000004060e0a7981 */ /* 0x000722000c1e1900 */
[----:B------:R-:W0:Y:S03]  /*0d10*/  LDC.64 R2, c[0x0][0x390] ;  /* 0x0000e400ff027b82 */ /* 0x000e260000000a00 */
[----:B0-----:R-:W5:Y:S01]  /*0d20*/  LDG.E R9, desc[UR6][R2.64+0x4] ;  /* 0x0000040602097981 */ /* 0x001f62000c1e1900 */
[----:B------:R-:W-:Y:S01]  /*0d30*/  BSSY.RECONVERGENT B0, `(.L_x_134) ;  /* 0x00000b0000007945 */ /* 0x000fe20003800200 */
[----:B--2---:R-:W-:-:S04]  /*0d40*/  IABS R11, R6 ;  /* 0x00000006000b7213 */ /* 0x004fc80000000000 */
[----:B------:R-:W0:Y:S01]  /*0d50*/  I2F.RP R8, R11 ;  /* 0x0000000b00087306 */ /* 0x000e220000209400 */
[-C--:B---3--:R-:W-:Y:S02]  /*0d60*/  IABS R14, R13.reuse ;  /* 0x0000000d000e7213 */ /* 0x088fe40000000000 */
[----:B------:R-:W-:Y:S02]  /*0d70*/  IABS R19, R13 ;  /* 0x0000000d00137213 */ /* 0x000fe40000000000 */
[-C--:B----4-:R-:W-:Y:S02]  /*0d80*/  IABS R16, R10.reuse ;  /* 0x0000000a00107213 */ /* 0x090fe40000000000 */
[----:B------:R-:W-:Y:S01]  /*0d90*/  IABS R21, R10 ;  /* 0x0000000a00157213 */ /* 0x000fe20000000000 */
[----:B------:R-:W-:-:S04]  /*0da0*/  IMAD.MOV R19, RZ, RZ, -R19 ;  /* 0x000000ffff137224 */ /* 0x000fc800078e0a13 */
[----:B------:R-:W-:Y:S01]  /*0db0*/  IMAD.MOV R21, RZ, RZ, -R21 ;  /* 0x000000ffff157224 */ /* 0x000fe200078e0a15 */
[----:B0-----:R-:W0:Y:S02]  /*0dc0*/  MUFU.RCP R8, R8 ;  /* 0x0000000800087308 */ /* 0x001e240000001000 */
[----:B0-----:R-:W-:Y:S01]  /*0dd0*/  VIADD R4, R8, 0xffffffe ;  /* 0x0ffffffe08047836 */ /* 0x001fe20000000000 */
[----:B------:R-:W-:-:S05]  /*0de0*/  IABS R8, R7 ;  /* 0x0000000700087213 */ /* 0x000fca0000000000 */
        /* <DEDUP_REMOVED lines=8> */
[----:B------:R-:W-:Y:S02]  /*0e70*/  IADD3 R17, PT, PT, RZ, -R14, RZ ;  /* 0x8000000eff117210 */ /* 0x000fe40007ffe0ff */
[----:B------:R-:W-:Y:S01]  /*0e80*/  LOP3.LUT R14, R7, R6, RZ, 0x3c, !PT ;  /* 0x00000006070e7212 */ /* 0x000fe200078e3cff */
[----:B------:R-:W-:-:S03]  /*0e90*/  IMAD.HI.U32 R4, R5, R8, RZ ;  /* 0x0000000805047227 */ /* 0x000fc600078e00ff */
[----:B------:R-:W-:Y:S01]  /*0ea0*/  ISETP.GE.AND P2, PT, R14, RZ, PT ;  /* 0x000000ff0e00720c */ /* 0x000fe20003f46270 */
[----:B------:R-:W-:Y:S02]  /*0eb0*/  IMAD R8, R4, R17, R8 ;  /* 0x0000001104087224 */ /* 0x000fe400078e0208 */
[----:B------:R-:W1:Y:S03]  /*0ec0*/  I2F.RP R17, R16 ;  /* 0x0000001000117306 */ /* 0x000e660000209400 */
[----:B------:R-:W-:-:S05]  /*0ed0*/  ISETP.GT.U32.AND P1, PT, R11, R8, PT ;  /* 0x000000080b00720c */ /* 0x000fca0003f24070 */
[----:B0-----:R-:W0:Y:S08]  /*0ee0*/  MUFU.RCP R15, R15 ;  /* 0x0000000f000f7308 */ /* 0x001e300000001000 */
[----:B------:R-:W-:Y:S01]  /*0ef0*/  @!P1 IMAD.IADD R8, R8, 0x1, -R11 ;  /* 0x0000000108089824 */ /* 0x000fe200078e0a0b */
[----:B-1----:R-:W-:Y:S01]  /*0f00*/  MUFU.RCP R17, R17 ;  /* 0x0000001100117308 */ /* 0x002fe20000001000 */
[----:B------:R-:W-:-:S03]  /*0f10*/  @!P1 VIADD R4, R4, 0x1 ;  /* 0x0000000104049836 */ /* 0x000fc60000000000 */
[----:B------:R-:W-:Y:S01]  /*0f20*/  ISETP.GE.U32.AND P0, PT, R8, R11, PT ;  /* 0x0000000b0800720c */ /* 0x000fe20003f06070 */
[----:B0-----:R-:W-:-:S06]  /*0f30*/  VIADD R5, R15, 0xffffffe ;  /* 0x0ffffffe0f057836 */ /* 0x001fcc0000000000 */
[----:B------:R-:W0:Y:S06]  /*0f40*/  F2I.FTZ.U32.TRUNC.NTZ R5, R5 ;  /* 0x0000000500057305 */ /* 0x000e2c000021f000 */
[----:B------:R-:W-:Y:S01]  /*0f50*/  @P0 VIADD R4, R4, 0x1 ;  /* 0x0000000104040836 */ /* 0x000fe20000000000 */
[----:B------:R-:W-:Y:S02]  /*0f60*/  ISETP.NE.AND P0, PT, R6, RZ, PT ;  /* 0x000000ff0600720c */ /* 0x000fe40003f05270 */
[----:B------:R-:W-:Y:S01]  /*0f70*/  LOP3.LUT R6, RZ, R6, RZ, 0x33, !PT ;  /* 0x00000006ff067212 */ /* 0x000fe200078e33ff */
[----:B------:R-:W-:-:S05]  /*0f80*/  @!P2 IMAD.MOV R4, RZ, RZ, -R4 ;  /* 0x000000ffff04a224 */ /* 0x000fca00078e0a04 */
[----:B------:R-:W-:Y:S01]  /*0f90*/  SEL R14, R6, R4, !P0 ;  /* 0x00000004060e7207 */ /* 0x000fe20004000000 */
[----:B------:R-:W-:Y:S01]  /*0fa0*/  IMAD.MOV.U32 R4, RZ, RZ, RZ ;  /* 0x000000ffff047224 */ /* 0x000fe200078e00ff */
[----:B0-----:R-:W-:Y:S02]  /*0fb0*/  IADD3 R15, PT, PT, RZ, -R5, RZ ;  /* 0x80000005ff0f7210 */ /* 0x001fe40007ffe0ff */
[----:B------:R-:W-:-:S03]  /*0fc0*/  IABS R18, R14 ;  /* 0x0000000e00127213 */ /* 0x000fc60000000000 */
[----:B------:R-:W-:-:S04]  /*0fd0*/  IMAD R15, R15, R12, RZ ;  /* 0x0000000c0f0f7224 */ /* 0x000fc800078e02ff */
[----:B------:R-:W-:Y:S01]  /*0fe0*/  IMAD.HI.U32 R4, R5, R15, R4 ;  /* 0x0000000f05047227 */ /* 0x000fe200078e0004 */
[----:B------:R-:W-:-:S03]  /*0ff0*/  MOV R5, R18 ;  /* 0x0000001200057202 */ /* 0x000fc60000000f00 */
[----:B------:R-:W-:Y:S02]  /*1000*/  IMAD.MOV.U32 R18, RZ, RZ, R19 ;  /* 0x000000ffff127224 */ /* 0x000fe400078e0013 */
[----:B------:R-:W-:Y:S01]  /*1010*/  IMAD.HI.U32 R15, R4, R5, RZ ;  /* 0x00000005040f7227 */ /* 0x000fe200078e00ff */
[----:B------:R-:W-:-:S03]  /*1020*/  LOP3.LUT R4, R14, R13, RZ, 0x3c, !PT ;  /* 0x0000000d0e047212 */ /* 0x000fc600078e3cff */
[----:B------:R-:W-:Y:S01]  /*1030*/  IMAD R5, R15, R18, R5 ;  /* 0x000000120f057224 */ /* 0x000fe200078e0205 */
[----:B------:R-:W-:Y:S01]  /*1040*/  ISETP.GE.AND P3, PT, R4, RZ, PT ;  /* 0x000000ff0400720c */ /* 0x000fe20003f66270 */
[----:B------:R-:W0:Y:S01]  /*1050*/  LDC R18, c[0x0][0x39c] ;  /* 0x0000e700ff127b82 */ /* 0x000e220000000800 */
[----:B------:R-:W-:Y:S02]  /*1060*/  VIADD R19, R17, 0xffffffe ;  /* 0x0ffffffe11137836 */ /* 0x000fe40000000000 */
[----:B------:R-:W-:Y:S01]  /*1070*/  HFMA2 R4, -RZ, RZ, 0, 0 ;  /* 0x00000000ff047431 */ /* 0x000fe200000001ff */
[----:B------:R-:W-:-:S13]  /*1080*/  ISETP.GT.U32.AND P2, PT, R12, R5, PT ;  /* 0x000000050c00720c */ /* 0x000fda0003f44070 */
[----:B------:R-:W-:Y:S01]  /*1090*/  @!P2 IMAD.IADD R5, R5, 0x1, -R12 ;  /* 0x000000010505a824 */ /* 0x000fe200078e0a0c */
[----:B------:R-:W-:Y:S02]  /*10a0*/  @!P2 IADD3 R15, PT, PT, R15, 0x1, RZ ;  /* 0x000000010f0fa810 */ /* 0x000fe40007ffe0ff */
[----:B------:R-:W-:Y:S02]  /*10b0*/  ISETP.NE.AND P2, PT, R13, RZ, PT ;  /* 0x000000ff0d00720c */ /* 0x000fe40003f45270 */
[----:B------:R-:W-:Y:S02]  /*10c0*/  ISETP.GE.U32.AND P1, PT, R5, R12, PT ;  /* 0x0000000c0500720c */ /* 0x000fe40003f26070 */
[----:B------:R-:W1:Y:S01]  /*10d0*/  F2I.FTZ.U32.TRUNC.NTZ R5, R19 ;  /* 0x0000001300057305 */ /* 0x000e62000021f000 */
[----:B0-----:R-:W-:-:S07]  /*10e0*/  IABS R12, R18 ;  /* 0x00000012000c7213 */ /* 0x001fce0000000000 */
[----:B------:R-:W0:Y:S03]  /*10f0*/  I2F.RP R19, R12 ;  /* 0x0000000c00137306 */ /* 0x000e260000209400 */
[----:B------:R-:W-:Y:S02]  /*1100*/  @P1 VIADD R15, R15, 0x1 ;  /* 0x000000010f0f1836 */ /* 0x000fe40000000000 */
[----:B-1----:R-:W-:Y:S02]  /*1110*/  IMAD.MOV R17, RZ, RZ, -R5 ;  /* 0x000000ffff117224 */ /* 0x002fe400078e0a05 */
[----:B------:R-:W-:Y:S01]  /*1120*/  @!P3 IMAD.MOV R15, RZ, RZ, -R15 ;  /* 0x000000ffff0fb224 */ /* 0x000fe200078e0a0f */
[----:B------:R-:W-:Y:S01]  /*1130*/  @!P2 LOP3.LUT R15, RZ, R13, RZ, 0x33, !PT ;  /* 0x0000000dff0fa212 */ /* 0x000fe200078e33ff */
[----:B------:R-:W-:-:S03]  /*1140*/  IMAD R17, R17, R16, RZ ;  /* 0x0000001011117224 */ /* 0x000fc600078e02ff */
[----:B------:R-:W-:Y:S01]  /*1150*/  IABS R20, R15 ;  /* 0x0000000f00147213 */ /* 0x000fe20000000000 */
[----:B------:R-:W-:Y:S01]  /*1160*/  IMAD.HI.U32 R4, R5, R17, R4 ;  /* 0x0000001105047227 */ /* 0x000fe200078e0004 */
[----:B0-----:R-:W0:Y:S03]  /*1170*/  MUFU.RCP R19, R19 ;  /* 0x0000001300137308 */ /* 0x001e260000001000 */
[----:B------:R-:W-:Y:S02]  /*1180*/  IMAD.MOV.U32 R5, RZ, RZ, R20 ;  /* 0x000000ffff057224 */ /* 0x000fe400078e0014 */
[----:B------:R-:W-:Y:S02]  /*1190*/  IMAD.MOV.U32 R20, RZ, RZ, R21 ;  /* 0x000000ffff147224 */ /* 0x000fe400078e0015 */
[----:B------:R-:W-:Y:S01]  /*11a0*/  IMAD.HI.U32 R17, R4, R5, RZ ;  /* 0x0000000504117227 */ /* 0x000fe200078e00ff */
[----:B------:R-:W-:-:S03]  /*11b0*/  LOP3.LUT R4, R15, R10, RZ, 0x3c, !PT ;  /* 0x0000000a0f047212 */ /* 0x000fc600078e3cff */
[----:B------:R-:W-:Y:S01]  /*11c0*/  IMAD R5, R17, R20, R5 ;  /* 0x0000001411057224 */ /* 0x000fe200078e0205 */
[----:B------:R-:W-:Y:S01]  /*11d0*/  ISETP.GE.AND P3, PT, R4, RZ, PT ;  /* 0x000000ff0400720c */ /* 0x000fe20003f66270 */
[----:B------:R-:W-:Y:S02]  /*11e0*/  IMAD.MOV.U32 R4, RZ, RZ, RZ ;  /* 0x000000ffff047224 */ /* 0x000fe400078e00ff */
[----:B------:R-:W-:Y:S01]  /*11f0*/  IMAD.MOV R24, RZ, RZ, -R15 ;  /* 0x000000ffff187224 */ /* 0x000fe200078e0a0f */
[----:B------:R-:W-:Y:S01]  /*1200*/  ISETP.GT.U32.AND P2, PT, R16, R5, PT ;  /* 0x000000051000720c */ /* 0x000fe20003f44070 */
[----:B0-----:R-:W-:Y:S02]  /*1210*/  VIADD R20, R19, 0xffffffe ;  /* 0x0ffffffe13147836 */ /* 0x001fe40000000000 */
[----:B------:R-:W-:Y:S02]  /*1220*/  IMAD R14, R13, R24, R14 ;  /* 0x000000180d0e7224 */ /* 0x000fe400078e020e */
[----:B------:R-:W-:-:S08]  /*1230*/  IMAD.MOV.U32 R13, RZ, RZ, RZ ;  /* 0x000000ffff0d7224 */ /* 0x000fd000078e00ff */
[-C--:B------:R-:W-:Y:S01]  /*1240*/  @!P2 IADD3 R5, PT, PT, R5, -R16.reuse, RZ ;  /* 0x800000100505a210 */ /* 0x080fe20007ffe0ff */
[----:B------:R-:W-:Y:S01]  /*1250*/  @!P2 VIADD R17, R17, 0x1 ;  /* 0x000000011111a836 */ /* 0x000fe20000000000 */
[----:B------:R-:W-:Y:S02]  /*1260*/  ISETP.NE.AND P2, PT, R10, RZ, PT ;  /* 0x000000ff0a00720c */ /* 0x000fe40003f45270 */
[----:B------:R-:W-:Y:S02]  /*1270*/  ISETP.GE.U32.AND P1, PT, R5, R16, PT ;  /* 0x000000100500720c */ /* 0x000fe40003f26070 */
[----:B------:R-:W0:Y:S01]  /*1280*/  F2I.FTZ.U32.TRUNC.NTZ R5, R20 ;  /* 0x0000001400057305 */ /* 0x000e22000021f000 */
[----:B-----5:R-:W-:-:S07]  /*1290*/  IABS R16, R9 ;  /* 0x0000000900107213 */ /* 0x020fce0000000000 */
[----:B------:R-:W1:Y:S03]  /*12a0*/  I2F.RP R21, R16 ;  /* 0x0000001000157306 */ /* 0x000e660000209400 */
[----:B------:R-:W-:Y:S01]  /*12b0*/  @P1 VIADD R17, R17, 0x1 ;  /* 0x0000000111111836 */ /* 0x000fe20000000000 */
[----:B0-----:R-:W-:-:S03]  /*12c0*/  IADD3 R19, PT, PT, RZ, -R5, RZ ;  /* 0x80000005ff137210 */ /* 0x001fc60007ffe0ff */
[----:B------:R-:W-:Y:S01]  /*12d0*/  @!P3 IMAD.MOV R17, RZ, RZ, -R17 ;  /* 0x000000ffff11b224 */ /* 0x000fe200078e0a11 */
[----:B------:R-:W-:Y:S01]  /*12e0*/  @!P2 LOP3.LUT R17, RZ, R10, RZ, 0x33, !PT ;  /* 0x0000000aff11a212 */ /* 0x000fe200078e33ff */
[----:B------:R-:W-:-:S03]  /*12f0*/  IMAD R19, R19, R12, RZ ;  /* 0x0000000c13137224 */ /* 0x000fc600078e02ff */
[----:B------:R-:W-:Y:S01]  /*1300*/  IABS R20, R17 ;  /* 0x0000001100147213 */ /* 0x000fe20000000000 */
[----:B-1----:R-:W0:Y:S01]  /*1310*/  MUFU.RCP R21, R21 ;  /* 0x0000001500157308 */ /* 0x002e220000001000 */
[----:B------:R-:W-:-:S04]  /*1320*/  IMAD.HI.U32 R4, R5, R19, R4 ;  /* 0x0000001305047227 */ /* 0x000fc800078e0004 */
[----:B------:R-:W-:Y:S01]  /*1330*/  IMAD.MOV.U32 R19, RZ, RZ, R20 ;  /* 0x000000ffff137224 */ /* 0x000fe200078e0014 */
[----:B------:R-:W-:-:S03]  /*1340*/  LOP3.LUT R20, R17, R18, RZ, 0x3c, !PT ;  /* 0x0000001211147212 */ /* 0x000fc600078e3cff */
[----:B------:R-:W-:Y:S01]  /*1350*/  IMAD.HI.U32 R4, R4, R19, RZ ;  /* 0x0000001304047227 */ /* 0x000fe200078e00ff */
[----:B------:R-:W-:-:S04]  /*1360*/  ISETP.GE.AND P3, PT, R20, RZ, PT ;  /* 0x000000ff1400720c */ /* 0x000fc80003f66270 */
[----:B------:R-:W-:-:S05]  /*1370*/  IADD3 R5, PT, PT, -R4, RZ, RZ ;  /* 0x000000ff04057210 */ /* 0x000fca0007ffe1ff */
[----:B------:R-:W-:Y:S02]  /*1380*/  IMAD R19, R12, R5, R19 ;  /* 0x000000050c137224 */ /* 0x000fe400078e0213 */
[----:B0-----:R-:W-:-:S03]  /*1390*/  VIADD R5, R21, 0xffffffe ;  /* 0x0ffffffe15057836 */ /* 0x001fc60000000000 */
[----:B------:R-:W-:-:S03]  /*13a0*/  ISETP.GT.U32.AND P2, PT, R12, R19, PT ;  /* 0x000000130c00720c */ /* 0x000fc60003f44070 */
[----:B------:R-:W0:Y:S10]  /*13b0*/  F2I.FTZ.U32.TRUNC.NTZ R5, R5 ;  /* 0x0000000500057305 */ /* 0x000e34000021f000 */
[----:B------:R-:W-:-:S02]  /*13c0*/  @!P2 IMAD.IADD R19, R19, 0x1, -R12 ;  /* 0x000000011313a824 */ /* 0x000fc400078e0a0c */
[----:B------:R-:W-:-:S03]  /*13d0*/  @!P2 VIADD R4, R4, 0x1 ;  /* 0x000000010404a836 */ /* 0x000fc60000000000 */
[----:B------:R-:W-:Y:S01]  /*13e0*/  ISETP.GE.U32.AND P1, PT, R19, R12, PT ;  /* 0x0000000c1300720c */ /* 0x000fe20003f26070 */
[----:B0-----:R-:W-:-:S04]  /*13f0*/  IMAD.MOV R21, RZ, RZ, -R5 ;  /* 0x000000ffff157224 */ /* 0x001fc800078e0a05 */
[----:B------:R-:W-:-:S08]  /*1400*/  IMAD R21, R21, R16, RZ ;  /* 0x0000001015157224 */ /* 0x000fd000078e02ff */
[----:B------:R-:W-:Y:S02]  /*1410*/  @P1 IADD3 R4, PT, PT, R4, 0x1, RZ ;  /* 0x0000000104041810 */ /* 0x000fe40007ffe0ff */
[----:B------:R-:W-:Y:S02]  /*1420*/  ISETP.NE.AND P1, PT, R18, RZ, PT ;  /* 0x000000ff1200720c */ /* 0x000fe40003f25270 */
[----:B------:R-:W-:Y:S01]  /*1430*/  LOP3.LUT R18, RZ, R18, RZ, 0x33, !PT ;  /* 0x00000012ff127212 */ /* 0x000fe200078e33ff */
[----:B------:R-:W-:-:S05]  /*1440*/  @!P3 IMAD.MOV R4, RZ, RZ, -R4 ;  /* 0x000000ffff04b224 */ /* 0x000fca00078e0a04 */
[----:B------:R-:W-:Y:S02]  /*1450*/  SEL R20, R18, R4, !P1 ;  /* 0x0000000412147207 */ /* 0x000fe40004800000 */
[----:B------:R-:W-:Y:S02]  /*1460*/  IABS R4, R9 ;  /* 0x0000000900047213 */ /* 0x000fe40000000000 */
[----:B------:R-:W-:Y:S02]  /*1470*/  IABS R23, R20 ;  /* 0x0000001400177213 */ /* 0x000fe40000000000 */
[----:B------:R-:W-:Y:S01]  /*1480*/  ISETP.GE.AND P4, PT, R20, RZ, PT ;  /* 0x000000ff1400720c */ /* 0x000fe20003f86270 */
[----:B------:R-:W-:Y:S01]  /*1490*/  IMAD.MOV R22, RZ, RZ, -R4 ;  /* 0x000000ffff167224 */ /* 0x000fe200078e0a04 */
[----:B------:R-:W-:-:S05]  /*14a0*/  MOV R4, RZ ;  /* 0x000000ff00047202 */ /* 0x000fca0000000f00 */
[----:B------:R-:W-:-:S06]  /*14b0*/  IMAD.HI.U32 R4, R5, R21, R4 ;  /* 0x0000001505047227 */ /* 0x000fcc00078e0004 */
[----:B------:R-:W-:-:S04]  /*14c0*/  IMAD.HI.U32 R21, R4, R23, RZ ;  /* 0x0000001704157227 */ /* 0x000fc800078e00ff */
[----:B------:R-:W-:Y:S01]  /*14d0*/  IMAD R23, R21, R22, R23 ;  /* 0x0000001615177224 */ /* 0x000fe200078e0217 */
[----:B------:R-:W-:-:S04]  /*14e0*/  LOP3.LUT R22, RZ, R9, RZ, 0x33, !PT ;  /* 0x00000009ff167212 */ /* 0x000fc800078e33ff */
[----:B------:R-:W-:-:S13]  /*14f0*/  ISETP.GT.U32.AND P2, PT, R16, R23, PT ;  /* 0x000000171000720c */ /* 0x000fda0003f44070 */
[----:B------:R-:W-:-:S04]  /*1500*/  @!P2 IMAD.IADD R23, R23, 0x1, -R16 ;  /* 0x000000011717a824 */ /* 0x000fc800078e0a10 */
[----:B------:R-:W-:Y:S01]  /*1510*/  IMAD.IADD R4, R23, 0x1, -R16 ;  /* 0x0000000117047824 */ /* 0x000fe200078e0a10 */
[----:B------:R-:W-:-:S04]  /*1520*/  ISETP.GT.U32.AND P3, PT, R16, R23, PT ;  /* 0x000000171000720c */ /* 0x000fc80003f64070 */
[----:B------:R-:W-:Y:S02]  /*1530*/  SEL R5, R4, R23, !P3 ;  /* 0x0000001704057207 */ /* 0x000fe40005800000 */
[----:B------:R-:W-:Y:S02]  /*1540*/  ISETP.NE.AND P3, PT, R9, RZ, PT ;  /* 0x000000ff0900720c */ /* 0x000fe40003f65270 */
[----:B------:R-:W-:-:S04]  /*1550*/  @!P4 IADD3 R5, PT, PT, -R5, RZ, RZ ;  /* 0x000000ff0505c210 */ /* 0x000fc80007ffe1ff */
[----:B------:R-:W-:-:S05]  /*1560*/  SEL R4, R22, R5, !P3 ;  /* 0x0000000516047207 */ /* 0x000fca0005800000 */
[----:B------:R-:W-:Y:S02]  /*1570*/  IMAD R14, R14, R9, R4 ;  /* 0x000000090e0e7224 */ /* 0x000fe400078e0204 */
[----:B------:R-:W-:-:S03]  /*1580*/  IMAD.MOV R4, RZ, RZ, -R17 ;  /* 0x000000ffff047224 */ /* 0x000fc600078e0a11 */
[----:B------:R-:W-:Y:S01]  /*1590*/  ISETP.GT.AND P4, PT, R14, -0x1, PT ;  /* 0xffffffff0e00780c */ /* 0x000fe20003f84270 */
[----:B------:R-:W-:-:S12]  /*15a0*/  IMAD R10, R10, R4, R15 ;  /* 0x000000040a0a7224 */ /* 0x000fd800078e020f */
        /* <DEDUP_REMOVED lines=14> */
[----:B------:R-:W-:Y:S02]  /*1690*/  @P5 IADD3 R21, PT, PT, R21, 0x1, RZ ;  /* 0x0000000115155810 */ /* 0x000fe40007ffe0ff */
[----:B------:R-:W-:-:S04]  /*16a0*/  ISETP.GE.AND P5, PT, R7, RZ, PT ;  /* 0x000000ff0700720c */ /* 0x000fc80003fa6270 */
[----:B------:R-:W-:-:S05]  /*16b0*/  @!P4 IMAD.MOV R21, RZ, RZ, -R21 ;  /* 0x000000ffff15c224 */ /* 0x000fca00078e0a15 */
        /* <DEDUP_REMOVED lines=11> */
[----:B------:R-:W-:Y:S01]  /*1770*/  ISETP.GE.AND P2, PT, R17, RZ, PT ;  /* 0x000000ff1100720c */ /* 0x000fe20003f46270 */
[----:B------:R-:W0:Y:S01]  /*1780*/  LDC.64 R2, c[0x0][0x3a8] ;  /* 0x0000ea00ff027b82 */ /* 0x000e220000000a00 */
[----:B------:R-:W-:Y:S01]  /*1790*/  ISETP.GT.U32.AND P0, PT, R12, R19, PT ;  /* 0x000000130c00720c */ /* 0x000fe20003f04070 */
[----:B------:R-:W-:Y:S01]  /*17a0*/  IMAD R14, R15, R21, R14 ;  /* 0x000000150f0e7224 */ /* 0x000fe200078e020e */
[----:B------:R-:W-:Y:S01]  /*17b0*/  IADD3 R12, PT, PT, R19, -R12, RZ ;  /* 0x8000000c130c7210 */ /* 0x000fe20007ffe0ff */
[----:B------:R-:W-:-:S03]  /*17c0*/  IMAD R4, R15, R4, RZ ;  /* 0x000000040f047224 */ /* 0x000fc600078e02ff */
[----:B------:R-:W-:-:S05]  /*17d0*/  SEL R19, R12, R19, !P0 ;  /* 0x000000130c137207 */ /* 0x000fca0004000000 */
[----:B------:R-:W-:-:S05]  /*17e0*/  @!P2 IMAD.MOV R19, RZ, RZ, -R19 ;  /* 0x000000ffff13a224 */ /* 0x000fca00078e0a13 */
[----:B------:R-:W-:-:S05]  /*17f0*/  SEL R19, R18, R19, !P1 ;  /* 0x0000001312137207 */ /* 0x000fca0004800000 */
[----:B------:R-:W-:-:S04]  /*1800*/  IMAD R19, R4, R19, R14 ;  /* 0x0000001304137224 */ /* 0x000fc800078e020e */
[----:B0-----:R-:W-:-:S05]  /*1810*/  IMAD.WIDE R2, R19, 0x4, R2 ;  /* 0x0000000413027825 */ /* 0x001fca00078e0202 */
[----:B------:R0:W5:Y:S02]  /*1820*/  LDG.E R13, desc[UR6][R2.64] ;  /* 0x00000006020d7981 */ /* 0x000164000c1e1900 */
.L_x_135:
[----:B------:R-:W-:Y:S05]  /*1830*/  BSYNC.RECONVERGENT B0 ;  /* 0x0000000000007941 */ /* 0x000fea0003800200 */
.L_x_134:
[----:B0-----:R-:W0:Y:S02]  /*1840*/  LDC.64 R2, c[0x0][0x3b0] ;  /* 0x0000ec00ff027b82 */ /* 0x001e240000000a00 */
[----:B0-----:R-:W-:-:S04]  /*1850*/  IMAD.WIDE R2, R7, 0x4, R2 ;  /* 0x0000000407027825 */ /* 0x001fc800078e0202 */
[----:B------:R-:W-:Y:S01]  /*1860*/  IMAD.IADD R7, R0, 0x1, R7 ;  /* 0x0000000100077824 */ /* 0x000fe200078e0207 */
[----:B-----5:R0:W-:Y:S04]  /*1870*/  STG.E desc[UR6][R2.64], R13 ;  /* 0x0000000d02007986 */ /* 0x0201e8000c101906 */
[----:B------:R-:W-:-:S13]  /*1880*/  ISETP.GE.AND P0, PT, R7, UR9, PT ;  /* 0x0000000907007c0c */ /* 0x000fda000bf06270 */
[----:B0-----:R-:W-:Y:S05]  /*1890*/  @!P0 BRA `(.L_x_130) ;  /* 0xfffffff4000c8947 */ /* 0x001fea000383ffff */
[----:B------:R-:W-:Y:S05]  /*18a0*/  EXIT ;  /* 0x000000000000794d */ /* 0x000fea0003800000 */
.L_x_136:
        /* <DEDUP_REMOVED lines=13> */
.L_x_217:


//--------------------- .text.ShapetoBatch4DNCHW  --------------------------
	.section	.text.ShapetoBatch4DNCHW,"ax",@progbits
	.align	128
        .global         ShapetoBatch4DNCHW
        .type           ShapetoBatch4DNCHW,@function
        .size           ShapetoBatch4DNCHW,(.L_x_218 - ShapetoBatch4DNCHW)
        .other          ShapetoBatch4DNCHW,@"STO_CUDA_ENTRY STV_DEFAULT"
ShapetoBatch4DNCHW:
.text.ShapetoBatch4DNCHW:
[----:B------:R-:W-:Y:S08]  /*0000*/  LDC R1, c[0x0][0x37c] ;  /* 0x0000df00ff017b82 */ /* 0x000ff00000000800 */
[----:B------:R-:W0:Y:S02]  /*0010*/  LDC R0, c[0x0][0x39c] ;  /* 0x0000e700ff007b82 */ /* 0x000e240000000800 */
[----:B0-----:R-:W-:-:S13]  /*0020*/  ISETP.GE.AND P0, PT, R0, 0x1, PT ;  /* 0x000000010000780c */ /* 0x001fda0003f06270 */
[----:B------:R-:W-:Y:S05]  /*0030*/  @!P0 EXIT ;  /* 0x000000000000894d */ /* 0x000fea0003800000 */
[----:B------:R-:W0:Y:S01]  /*0040*/  LDC R0, c[0x0][0x3a0] ;  /* 0x0000e800ff007b82 */ /* 0x000e220000000800 */
[----:B------:R-:W1:Y:S07]  /*0050*/  S2R R3, SR_TID.Y ;  /* 0x0000000000037919 */ /* 0x000e6e0000002200 */
[----:B------:R-:W2:Y:S01]  /*0060*/  S2UR UR8, SR_CTAID.Y ;  /* 0x00000000000879c3 */ /* 0x000ea20000002600 */
[----:B0-----:R-:W-:-:S13]  /*0070*/  ISETP.GE.AND P0, PT, R0, 0x1, PT ;  /* 0x000000010000780c */ /* 0x001fda0003f06270 */
[----:B-12---:R-:W-:Y:S05]  /*0080*/  @!P0 EXIT ;  /* 0x000000000000894d */ /* 0x006fea0003800000 */
[----:B------:R-:W0:Y:S01]  /*0090*/  S2R R10, SR_TID.Z ;  /* 0x00000000000a7919 */ /* 0x000e220000002300 */
[----:B------:R-:W1:Y:S01]  /*00a0*/  S2UR UR4, SR_CTAID.Z ;  /* 0x00000000000479c3 */ /* 0x000e620000002700 */
[----:B------:R-:W2:Y:S01]  /*00b0*/  LDCU UR13, c[0x0][0x3b8] ;  /* 0x00007700ff0d77ac */ /* 0x000ea20008000800 */
[----:B------:R-:W3:Y:S06]  /*00c0*/  LDCU UR12, c[0x0][0x360] ;  /* 0x00006c00ff0c77ac */ /* 0x000eec0008000800 */
[----:B------:R-:W4:Y:S01]  /*00d0*/  LDC R2, c[0x0][0x364] ;  /* 0x0000d900ff027b82 */ /* 0x000f220000000800 */
[----:B------:R-:W1:Y:S01]  /*00e0*/  LDCU UR6, c[0x0][0x368] ;  /* 0x00006d00ff0677ac */ /* 0x000e620008000800 */
[----:B------:R-:W5:Y:S01]  /*00f0*/  LDCU UR5, c[0x0][0x378] ;  /* 0x00006f00ff0577ac */ /* 0x000f620008000800 */
[----:B------:R-:W3:Y:S01]  /*0100*/  LDCU UR9, c[0x0][0x374] ;  /* 0x00006e80ff0977ac */ /* 0x000ee20008000800 */
[----:B------:R-:W3:Y:S01]  /*0110*/  LDCU UR7, c[0x0][0x370] ;  /* 0x00006e00ff0777ac */ /* 0x000ee20008000800 */
[----:B--2---:R-:W-:-:S02]  /*0120*/  UISETP.GT.AND UP0, UPT, UR13, URZ, UPT ;  /* 0x000000ff0d00728c */ /* 0x004fc4000bf04270 */
[----:B-1----:R-:W-:Y:S01]  /*0130*/  UIMAD UR4, UR4, UR6, URZ ;  /* 0x00000006040472a4 */ /* 0x002fe2000f8e02ff */
[----:B------:R-:W1:Y:S01]  /*0140*/  LDCU.64 UR10, c[0x0][0x358] ;  /* 0x00006b00ff0a77ac */ /* 0x000e620008000a00 */
[----:B----4-:R-:W-:-:S04]  /*0150*/  IMAD R3, R2, UR8, R3 ;  /* 0x0000000802037c24 */ /* 0x010fc8000f8e0203 */
[----:B0-----:R-:W-:Y:S01]  /*0160*/  IADD3 R0, PT, PT, R10, UR4, RZ ;  /* 0x000000040a007c10 */ /* 0x001fe2000fffe0ff */
[----:B-----5:R-:W-:Y:S01]  /*0170*/  UIMAD UR6, UR6, UR5, URZ ;  /* 0x00000005060672a4 */ /* 0x020fe2000f8e02ff */
[----:B---3--:R-:W-:Y:S01]  /*0180*/  IMAD R2, R2, UR9, RZ ;  /* 0x0000000902027c24 */ /* 0x008fe2000f8e02ff */
[----:B------:R-:W-:Y:S01]  /*0190*/  UIMAD UR7, UR12, UR7, URZ ;  /* 0x000000070c0772a4 */ /* 0x000fe2000f8e02ff */
[----:B-1----:R-:W-:Y:S11]  /*01a0*/  BRA.U UP0, `(.L_x_137) ;  /* 0x0000000500187547 */ /* 0x002ff6000b800000 */
[----:B------:R-:W0:Y:S01]  /*01b0*/  S2R R10, SR_CTAID.X ;  /* 0x00000000000a7919 */ /* 0x000e220000002500 */
[----:B------:R-:W1:Y:S01]  /*01c0*/  LDCU.64 UR8, c[0x0][0x380] ;  /* 0x00007000ff0877ac */ /* 0x000e620008000a00 */
[----:B------:R-:W0:Y:S01]  /*01d0*/  S2R R5, SR_TID.X ;  /* 0x0000000000057919 */ /* 0x000e220000002100 */
[----:B------:R-:W-:Y:S01]  /*01e0*/  UMOV UR4, URZ ;  /* 0x000000ff00047c82 */ /* 0x000fe20008000000 */
[----:B-1----:R-:W-:Y:S01]  /*01f0*/  UIMAD UR8, UR9, UR8, URZ ;  /* 0x00000008090872a4 */ /* 0x002fe2000f8e02ff */
[----:B0-----:R-:W-:-:S11]  /*0200*/  IMAD R10, R10, UR12, R5 ;  /* 0x0000000c0a0a7c24 */ /* 0x001fd6000f8e0205 */
.L_x_148:
[----:B0-----:R-:W-:-:S05]  /*0210*/  UMOV UR5, URZ ;  /* 0x000000ff00057c82 */ /* 0x001fca0008000000 */
.L_x_147:
[----:B0-----:R-:W0:Y:S01]  /*0220*/  LDCU UR9, c[0x0][0x380] ;  /* 0x00007000ff0977ac */ /* 0x001e220008000800 */
[----:B------:R-:W-:Y:S01]  /*0230*/  BSSY.RECONVERGENT B0, `(.L_x_138) ;  /* 0x0000034000007945 */ /* 0x000fe20003800200 */
[----:B0-----:R-:W-:-:S13]  /*0240*/  ISETP.GE.AND P0, PT, R10, UR9, PT ;  /* 0x000000090a007c0c */ /* 0x001fda000bf06270 */
[----:B------:R-:W-:Y:S05]  /*0250*/  @P0 BRA `(.L_x_139) ;  /* 0x0000000000c40947 */ /* 0x000fea0003800000 */
[----:B------:R-:W0:Y:S01]  /*0260*/  LDC R13, c[0x0][0x388] ;  /* 0x0000e200ff0d7b82 */ /* 0x000e220000000800 */
[----:B------:R-:W-:-:S07]  /*0270*/  MOV R12, R10 ;  /* 0x0000000a000c7202 */ /* 0x000fce0000000f00 */
[----:B------:R-:W0:Y:S02]  /*0280*/  LDC R4, c[0x0][0x398] ;  /* 0x0000e600ff047b82 */ /* 0x000e240000000800 */
[----:B0-----:R-:W-:-:S07]  /*0290*/  IMAD R13, R13, UR5, R4 ;  /* 0x000000050d0d7c24 */ /* 0x001fce000f8e0204 */
.L_x_146:
[----:B0-----:R-:W0:Y:S01]  /*02a0*/  LDC R4, c[0x0][0x384] ;  /* 0x0000e100ff047b82 */ /* 0x001e220000000800 */
[----:B------:R-:W-:Y:S01]  /*02b0*/  BSSY.RECONVERGENT B1, `(.L_x_140) ;  /* 0x0000027000017945 */ /* 0x000fe20003800200 */
[----:B0-----:R-:W-:-:S13]  /*02c0*/  ISETP.GE.AND P0, PT, R3, R4, PT ;  /* 0x000000040300720c */ /* 0x001fda0003f06270 */
[----:B------:R-:W-:Y:S05]  /*02d0*/  @P0 BRA `(.L_x_141) ;  /* 0x0000000000900947 */ /* 0x000fea0003800000 */
[----:B------:R-:W0:Y:S01]  /*02e0*/  LDCU UR9, c[0x0][0x38c] ;  /* 0x00007180ff0977ac */ /* 0x000e220008000800 */
[----:B------:R-:W-:Y:S01]  /*02f0*/  MOV R11, R3 ;  /* 0x00000003000b7202 */ /* 0x000fe20000000f00 */
[----:B0-----:R-:W-:-:S04]  /*0300*/  IMAD R14, R12, UR9, RZ ;  /* 0x000000090c0e7c24 */ /* 0x001fc8000f8e02ff */
[----:B------:R-:W-:-:S07]  /*0310*/  IMAD R14, R4, UR4, R14 ;  /* 0x00000004040e7c24 */ /* 0x000fce000f8e020e */
.L_x_145:
[----:B0-----:R-:W0:Y:S01]  /*0320*/  LDC R15, c[0x0][0x388] ;  /* 0x0000e200ff0f7b82 */ /* 0x001e220000000800 */
[----:B------:R-:W-:Y:S01]  /*0330*/  BSSY.RECONVERGENT B2, `(.L_x_142) ;  /* 0x000001a000027945 */ /* 0x000fe20003800200 */
[----:B0-----:R-:W-:-:S13]  /*0340*/  ISETP.GE.AND P0, PT, R0, R15, PT ;  /* 0x0000000f0000720c */ /* 0x001fda0003f06270 */
[----:B------:R-:W-:Y:S05]  /*0350*/  @P0 BRA `(.L_x_143) ;  /* 0x00000000005c0947 */ /* 0x000fea0003800000 */
[----:B------:R-:W0:Y:S01]  /*0360*/  LDC R17, c[0x0][0x3a0] ;  /* 0x0000e800ff117b82 */ /* 0x000e220000000800 */
[----:B------:R-:W-:Y:S01]  /*0370*/  IMAD R16, R15, UR8, RZ ;  /* 0x000000080f107c24 */ /* 0x000fe2000f8e02ff */
[----:B------:R-:W1:Y:S06]  /*0380*/  LDCU UR9, c[0x0][0x384] ;  /* 0x00007080ff0977ac */ /* 0x000e6c0008000800 */
[----:B------:R-:W2:Y:S08]  /*0390*/  LDC.64 R8, c[0x0][0x390] ;  /* 0x0000e400ff087b82 */ /* 0x000eb00000000a00 */
[----:B------:R-:W3:Y:S08]  /*03a0*/  LDC.64 R6, c[0x0][0x3b0] ;  /* 0x0000ec00ff067b82 */ /* 0x000ef00000000a00 */
[----:B------:R-:W4:Y:S01]  /*03b0*/  LDC.64 R4, c[0x0][0x3a8] ;  /* 0x0000ea00ff047b82 */ /* 0x000f220000000a00 */
[----:B0-----:R-:W-:-:S02]  /*03c0*/  IMAD R18, R16, R17, RZ ;  /* 0x0000001110127224 */ /* 0x001fc400078e02ff */
[----:B------:R-:W-:Y:S02]  /*03d0*/  IMAD.IADD R17, R14, 0x1, R11 ;  /* 0x000000010e117824 */ /* 0x000fe400078e020b */
[----:B--2---:R-:W-:Y:S01]  /*03e0*/  IMAD R9, R18, UR4, R9 ;  /* 0x0000000412097c24 */ /* 0x004fe2000f8e0209 */
[----:B------:R-:W-:Y:S01]  /*03f0*/  MOV R18, R0 ;  /* 0x0000000000127202 */ /* 0x000fe20000000f00 */
[----:B------:R-:W-:Y:S02]  /*0400*/  IMAD R21, R17, R8, R13 ;  /* 0x0000000811157224 */ /* 0x000fe400078e020d */
[----:B------:R-:W-:-:S04]  /*0410*/  IMAD R9, R16, UR5, R9 ;  /* 0x0000000510097c24 */ /* 0x000fc8000f8e0209 */
[----:B------:R-:W-:-:S04]  /*0420*/  IMAD R16, R12, UR8, R9 ;  /* 0x000000080c107c24 */ /* 0x000fc8000f8e0209 */
[----:B-1-3--:R-:W-:-:S07]  /*0430*/  IMAD R19, R11, UR9, R16 ;  /* 0x000000090b137c24 */ /* 0x00afce000f8e0210 */
.L_x_144:
[----:B0-----:R-:W-:-:S05]  /*0440*/  IADD3 R17, PT, PT, R19, R18, RZ ;  /* 0x0000001213117210 */ /* 0x001fca0007ffe0ff */
[----:B------:R-:W-:-:S06]  /*0450*/  IMAD.WIDE R16, R17, 0x4, R6 ;  /* 0x0000000411107825 */ /* 0x000fcc00078e0206 */
[----:B------:R-:W2:Y:S01]  /*0460*/  LDG.E R17, desc[UR10][R16.64] ;  /* 0x0000000a10117981 */ /* 0x000ea2000c1e1900 */
[----:B------:R-:W-:Y:S01]  /*0470*/  IMAD.IADD R9, R21, 0x1, R18 ;  /* 0x0000000115097824 */ /* 0x000fe200078e0212 */
[----:B------:R-:W-:-:S03]  /*0480*/  IADD3 R18, PT, PT, R18, UR6, RZ ;  /* 0x0000000612127c10 */ /* 0x000fc6000fffe0ff */
[----:B----4-:R-:W-:Y:S01]  /*0490*/  IMAD.WIDE R8, R9, 0x4, R4 ;  /* 0x0000000409087825 */ /* 0x010fe200078e0204 */
[----:B------:R-:W-:-:S04]  /*04a0*/  ISETP.GE.AND P0, PT, R18, R15, PT ;  /* 0x0000000f1200720c */ /* 0x000fc80003f06270 */
[----:B--2---:R0:W-:Y:S09]  /*04b0*/  STG.E desc[UR10][R8.64], R17 ;  /* 0x0000001108007986 */ /* 0x0041f2000c10190a */
[----:B------:R-:W-:Y:S05]  /*04c0*/  @!P0 BRA `(.L_x_144) ;  /* 0xfffffffc00dc8947 */ /* 0x000fea000383ffff */
.L_x_143:
[----:B------:R-:W-:Y:S05]  /*04d0*/  BSYNC.RECONVERGENT B2 ;  /* 0x0000000000027941 */ /* 0x000fea0003800200 */
.L_x_142:
[----:B------:R-:W1:Y:S01]  /*04e0*/  LDCU UR9, c[0x0][0x384] ;  /* 0x00007080ff0977ac */ /* 0x000e620008000800 */
[----:B------:R-:W-:-:S04]  /*04f0*/  IADD3 R11, PT, PT, R2, R11, RZ ;  /* 0x0000000b020b7210 */ /* 0x000fc80007ffe0ff */
[----:B-1----:R-:W-:-:S13]  /*0500*/  ISETP.GE.AND P0, PT, R11, UR9, PT ;  /* 0x000000090b007c0c */ /* 0x002fda000bf06270 */
[----:B------:R-:W-:Y:S05]  /*0510*/  @!P0 BRA `(.L_x_145) ;  /* 0xfffffffc00808947 */ /* 0x000fea000383ffff */
.L_x_141:
[----:B------:R-:W-:Y:S05]  /*0520*/  BSYNC.RECONVERGENT B1 ;  /* 0x0000000000017941 */ /* 0x000fea0003800200 */
.L_x_140:
[----:B------:R-:W1:Y:S01]  /*0530*/  LDCU UR9, c[0x0][0x380] ;  /* 0x00007000ff0977ac */ /* 0x000e620008000800 */
[----:B------:R-:W-:-:S05]  /*0540*/  VIADD R12, R12, UR7 ;  /* 0x000000070c0c7c36 */ /* 0x000fca0008000000 */
[----:B-1----:R-:W-:-:S13]  /*0550*/  ISETP.GE.AND P0, PT, R12, UR9, PT ;  /* 0x000000090c007c0c */ /* 0x002fda000bf06270 */
[----:B------:R-:W-:Y:S05]  /*0560*/  @!P0 BRA `(.L_x_146) ;  /* 0xfffffffc004c8947 */ /* 0x000fea000383ffff */
.L_x_139:
[----:B------:R-:W-:Y:S05]  /*0570*/  BSYNC.RECONVERGENT B0 ;  /* 0x0000000000007941 */ /* 0x000fea0003800200 */
.L_x_138:
[----:B------:R-:W1:Y:S01]  /*0580*/  LDCU UR9, c[0x0][0x3a0] ;  /* 0x00007400ff0977ac */ /* 0x000e620008000800 */
[----:B------:R-:W-:-:S04]  /*0590*/  UIADD3 UR5, UPT, UPT, UR5, 0x1, URZ ;  /* 0x0000000105057890 */ /* 0x000fc8000fffe0ff */
[----:B-1----:R-:W-:-:S09]  /*05a0*/  UISETP.NE.AND UP0, UPT, UR5, UR9, UPT ;  /* 0x000000090500728c */ /* 0x002fd2000bf05270 */
[----:B------:R-:W-:Y:S05]  /*05b0*/  BRA.U UP0, `(.L_x_147) ;  /* 0xfffffffd00187547 */ /* 0x000fea000b83ffff */
[----:B------:R-:W1:Y:S01]  /*05c0*/  LDCU UR5, c[0x0][0x39c] ;  /* 0x00007380ff0577ac */ /* 0x000e620008000800 */
[----:B------:R-:W-:-:S04]  /*05d0*/  UIADD3 UR4, UPT, UPT, UR4, 0x1, URZ ;  /* 0x0000000104047890 */ /* 0x000fc8000fffe0ff */
[----:B-1----:R-:W-:-:S09]  /*05e0*/  UISETP.NE.AND UP0, UPT, UR4, UR5, UPT ;  /* 0x000000050400728c */ /* 0x002fd2000bf05270 */
[----:B------:R-:W-:Y:S05]  /*05f0*/  BRA.U UP0, `(.L_x_148) ;  /* 0xfffffffd00047547 */ /* 0x000fea000b83ffff */
[----:B------:R-:W-:Y:S05]  /*0600*/  EXIT ;  /* 0x000000000000794d */ /* 0x000fea0003800000 */
.L_x_137:
[----:B------:R-:W0:Y:S02]  /*0610*/  LDC R5, c[0x0][0x394] ;  /* 0x0000e500ff057b82 */ /* 0x000e240000000800 */
[----:B0-----:R-:W-:Y:S01]  /*0620*/  IADD3 R10, PT, PT, R5, UR4, R10 ;  /* 0x00000004050a7c10 */ /* 0x001fe2000fffe00a */
[----:B------:R-:W-:-:S06]  /*0630*/  UMOV UR4, URZ ;  /* 0x000000ff00047c82 */ /* 0x000fcc0008000000 */
.L_x_159:
[----:B------:R-:W-:-:S05]  /*0640*/  UMOV UR5, URZ ;  /* 0x000000ff00057c82 */ /* 0x000fca0008000000 */
.L_x_158:
[----:B------:R-:W0:Y:S01]  /*0650*/  S2R R4, SR_TID.X ;  /* 0x0000000000047919 */ /* 0x000e220000002100 */
[----:B------:R-:W0:Y:S01]  /*0660*/  S2UR UR8, SR_CTAID.X ;  /* 0x00000000000879c3 */ /* 0x000e220000002500 */
[----:B------:R-:W1:Y:S01]  /*0670*/  LDCU UR9, c[0x0][0x380] ;  /* 0x00007000ff0977ac */ /* 0x000e620008000800 */
[----:B------:R-:W-:Y:S06]  /*0680*/  BSSY.RECONVERGENT B0, `(.L_x_149) ;  /* 0x0000040000007945 */ /* 0x000fec0003800200 */
[----:B------:R-:W0:Y:S02]  /*0690*/  LDC R11, c[0x0][0x360] ;  /* 0x0000d800ff0b7b82 */ /* 0x000e240000000800 */
[----:B0-----:R-:W-:-:S05]  /*06a0*/  IMAD R11, R11, UR8, R4 ;  /* 0x000000080b0b7c24 */ /* 0x001fca000f8e0204 */
[----:B-1----:R-:W-:-:S13]  /*06b0*/  ISETP.GE.AND P0, PT, R11, UR9, PT ;  /* 0x000000090b007c0c */ /* 0x002fda000bf06270 */
[----:B------:R-:W-:Y:S05]  /*06c0*/  @P0 BRA `(.L_x_150) ;  /* 0x0000000000ec0947 */ /* 0x000fea0003800000 */
[----:B------:R-:W0:Y:S01]  /*06d0*/  S2R R4, SR_TID.Z ;  /* 0x0000000000047919 */ /* 0x000e220000002300 */
[----:B------:R-:W1:Y:S01]  /*06e0*/  S2UR UR9, SR_CTAID.Z ;  /* 0x00000000000979c3 */ /* 0x000e620000002700 */
[----:B------:R-:W0:Y:S07]  /*06f0*/  LDCU UR8, c[0x0][0x398] ;  /* 0x00007300ff0877ac */ /* 0x000e2e0008000800 */
[----:B------:R-:W1:Y:S08]  /*0700*/  LDC R5, c[0x0][0x368] ;  /* 0x0000da00ff057b82 */ /* 0x000e700000000800 */
[----:B------:R-:W2:Y:S01]  /*0710*/  LDC R19, c[0x0][0x388] ;  /* 0x0000e200ff137b82 */ /* 0x000ea20000000800 */
[----:B0-----:R-:W-:-:S05]  /*0720*/  IADD3 R4, PT, PT, R4, UR8, RZ ;  /* 0x0000000804047c10 */ /* 0x001fca000fffe0ff */
[----:B-1----:R-:W-:Y:S02]  /*0730*/  IMAD R4, R5, UR9, R4 ;  /* 0x0000000905047c24 */ /* 0x002fe4000f8e0204 */
[C---:B--2---:R-:W-:Y:S02]  /*0740*/  IMAD R12, R19.reuse, UR5, R0 ;  /* 0x00000005130c7c24 */ /* 0x044fe4000f8e0200 */
[----:B------:R-:W-:-:S07]  /*0750*/  IMAD R19, R19, UR5, R4 ;  /* 0x0000000513137c24 */ /* 0x000fce000f8e0204 */
.L_x_157:
[----:B------:R-:W0:Y:S01]  /*0760*/  LDCU UR8, c[0x0][0x384] ;  /* 0x00007080ff0877ac */ /* 0x000e220008000800 */
[----:B------:R-:W-:Y:S01]  /*0770*/  BSSY.RECONVERGENT B1, `(.L_x_151) ;  /* 0x000002c000017945 */ /* 0x000fe20003800200 */
[----:B0-----:R-:W-:-:S13]  /*0780*/  ISETP.GE.AND P0, PT, R3, UR8, PT ;  /* 0x0000000803007c0c */ /* 0x001fda000bf06270 */
[----:B------:R-:W-:Y:S05]  /*0790*/  @P0 BRA `(.L_x_152) ;  /* 0x0000000000a40947 */ /* 0x000fea0003800000 */
[----:B------:R-:W0:Y:S01]  /*07a0*/  LDCU UR8, c[0x0][0x3a0] ;  /* 0x00007400ff0877ac */ /* 0x000e220008000800 */
[----:B------:R-:W1:Y:S01]  /*07b0*/  LDC R18, c[0x0][0x388] ;  /* 0x0000e200ff127b82 */ /* 0x000e620000000800 */
[----:B------:R-:W-:Y:S01]  /*07c0*/  MOV R13, R3 ;  /* 0x00000003000d7202 */ /* 0x000fe20000000f00 */
[----:B0-----:R-:W-:-:S06]  /*07d0*/  UIMAD UR8, UR4, UR8, UR5 ;  /* 0x00000008040872a4 */ /* 0x001fcc000f8e0205 */
[----:B-1----:R-:W-:-:S07]  /*07e0*/  IMAD R18, R18, UR8, R11 ;  /* 0x0000000812127c24 */ /* 0x002fce000f8e020b */
.L_x_156:
[----:B------:R-:W0:Y:S01]  /*07f0*/  LDCU UR8, c[0x0][0x388] ;  /* 0x00007100ff0877ac */ /* 0x000e220008000800 */
[----:B------:R-:W-:Y:S01]  /*0800*/  BSSY.RECONVERGENT B2, `(.L_x_153) ;  /* 0x000001e000027945 */ /* 0x000fe20003800200 */
[----:B0-----:R-:W-:-:S13]  /*0810*/  ISETP.GE.AND P0, PT, R0, UR8, PT ;  /* 0x0000000800007c0c */ /* 0x001fda000bf06270 */
[----:B------:R-:W-:Y:S05]  /*0820*/  @P0 BRA `(.L_x_154) ;  /* 0x00000000006c0947 */ /* 0x000fea0003800000 */
[----:B------:R-:W0:Y:S01]  /*0830*/  LDC.64 R14, c[0x0][0x380] ;  /* 0x0000e000ff0e7b82 */ /* 0x000e220000000a00 */
[----:B------:R-:W1:Y:S01]  /*0840*/  LDCU UR8, c[0x0][0x38c] ;  /* 0x00007180ff0877ac */ /* 0x000e620008000800 */
[----:B------:R-:W-:Y:S01]  /*0850*/  MOV R16, R0 ;  /* 0x0000000000107202 */ /* 0x000fe20000000f00 */
[----:B------:R-:W2:Y:S05]  /*0860*/  LDCU UR9, c[0x0][0x390] ;  /* 0x00007200ff0977ac */ /* 0x000eaa0008000800 */
[----:B------:R-:W3:Y:S01]  /*0870*/  LDC.64 R4, c[0x0][0x3b0] ;  /* 0x0000ec00ff047b82 */ /* 0x000ee20000000a00 */
[--C-:B0-----:R-:W-:Y:S02]  /*0880*/  IMAD R20, R15, UR4, R13.reuse ;  /* 0x000000040f147c24 */ /* 0x101fe4000f8e020d */
[----:B------:R-:W-:-:S02]  /*0890*/  IMAD R7, R18, R14, R13 ;  /* 0x0000000e12077224 */ /* 0x000fc400078e020d */
[----:B-1----:R-:W-:Y:S02]  /*08a0*/  IMAD R6, R11, UR8, R20 ;  /* 0x000000080b067c24 */ /* 0x002fe4000f8e0214 */
[----:B------:R-:W-:Y:S02]  /*08b0*/  IMAD R15, R7, R15, R10 ;  /* 0x0000000f070f7224 */ /* 0x000fe400078e020a */
[----:B------:R-:W-:Y:S02]  /*08c0*/  IMAD.MOV.U32 R14, RZ, RZ, R12 ;  /* 0x000000ffff0e7224 */ /* 0x000fe400078e000c */
[----:B--23--:R-:W-:-:S07]  /*08d0*/  IMAD R17, R6, UR9, R19 ;  /* 0x0000000906117c24 */ /* 0x00cfce000f8e0213 */
.L_x_155:
[----:B------:R-:W0:Y:S01]  /*08e0*/  LDCU UR8, c[0x0][0x390] ;  /* 0x00007200ff0877ac */ /* 0x000e220008000800 */
[----:B------:R-:W-:Y:S01]  /*08f0*/  IMAD.WIDE R6, R15, 0x4, R4 ;  /* 0x000000040f067825 */ /* 0x000fe200078e0204 */
[----:B------:R-:W1:Y:S01]  /*0900*/  LDCU.64 UR12, c[0x0][0x388] ;  /* 0x00007100ff0c77ac */ /* 0x000e620008000a00 */
[----:B0-----:R-:W-:-:S04]  /*0910*/  ISETP.GE.AND P0, PT, R14, UR8, PT ;  /* 0x000000080e007c0c */ /* 0x001fc8000bf06270 */
[----:B-1----:R-:W-:-:S13]  /*0920*/  ISETP.LT.AND P0, PT, R20, UR13, !P0 ;  /* 0x0000000d14007c0c */ /* 0x002fda000c701270 */
[----:B------:R-:W0:Y:S01]  /*0930*/  @P0 LDC.64 R8, c[0x0][0x3a8] ;  /* 0x0000ea00ff080b82 */ /* 0x000e220000000a00 */
[----:B------:R1:W-:Y:S01]  /*0940*/  @!P0 STG.E desc[UR10][R6.64], RZ ;  /* 0x000000ff06008986 */ /* 0x0003e2000c10190a */
[----:B0-----:R-:W-:-:S06]  /*0950*/  @P0 IMAD.WIDE R8, R17, 0x4, R8 ;  /* 0x0000000411080825 */ /* 0x001fcc00078e0208 */
[----:B------:R-:W2:Y:S01]  /*0960*/  @P0 LDG.E R9, desc[UR10][R8.64] ;  /* 0x0000000a08090981 */ /* 0x000ea2000c1e1900 */
[----:B------:R-:W-:Y:S01]  /*0970*/  IADD3 R16, PT, PT, R16, UR6, RZ ;  /* 0x0000000610107c10 */ /* 0x000fe2000fffe0ff */
[----:B------:R-:W-:Y:S01]  /*0980*/  VIADD R14, R14, UR6 ;  /* 0x000000060e0e7c36 */ /* 0x000fe20008000000 */
[----:B------:R-:W-:Y:S02]  /*0990*/  IADD3 R15, PT, PT, R15, UR6, RZ ;  /* 0x000000060f0f7c10 */ /* 0x000fe4000fffe0ff */
[----:B------:R-:W-:Y:S01]  /*09a0*/  IADD3 R17, PT, PT, R17, UR6, RZ ;  /* 0x0000000611117c10 */ /* 0x000fe2000fffe0ff */
[----:B--2---:R1:W-:Y:S01]  /*09b0*/  @P0 STG.E desc[UR10][R6.64], R9 ;  /* 0x0000000906000986 */ /* 0x0043e2000c10190a */
[----:B------:R-:W-:-:S13]  /*09c0*/  ISETP.GE.AND P0, PT, R16, UR12, PT ;  /* 0x0000000c10007c0c */ /* 0x000fda000bf06270 */
[----:B-1----:R-:W-:Y:S05]  /*09d0*/  @!P0 BRA `(.L_x_155) ;  /* 0xfffffffc00c08947 */ /* 0x002fea000383ffff */
.L_x_154:
[----:B------:R-:W-:Y:S05]  /*09e0*/  BSYNC.RECONVERGENT B2 ;  /* 0x0000000000027941 */ /* 0x000fea0003800200 */
.L_x_153:
[----:B------:R-:W0:Y:S01]  /*09f0*/  LDCU UR8, c[0x0][0x384] ;  /* 0x00007080ff0877ac */ /* 0x000e220008000800 */
[----:B------:R-:W-:-:S04]  /*0a00*/  IADD3 R13, PT, PT, R2, R13, RZ ;  /* 0x0000000d020d7210 */ /* 0x000fc80007ffe0ff */
[----:B0-----:R-:W-:-:S13]  /*0a10*/  ISETP.GE.AND P0, PT, R13, UR8, PT ;  /* 0x000000080d007c0c */ /* 0x001fda000bf06270 */
[----:B------:R-:W-:Y:S05]  /*0a20*/  @!P0 BRA `(.L_x_156) ;  /* 0xfffffffc00708947 */ /* 0x000fea000383ffff */
.L_x_152:
[----:B------:R-:W-:Y:S05]  /*0a30*/  BSYNC.RECONVERGENT B1 ;  /* 0x0000000000017941 */ /* 0x000fea0003800200 */
.L_x_151:
[----:B------:R-:W0:Y:S01]  /*0a40*/  LDCU UR8, c[0x0][0x380] ;  /* 0x00007000ff0877ac */ /* 0x000e220008000800 */
[----:B------:R-:W-:-:S04]  /*0a50*/  IADD3 R11, PT, PT, R11, UR7, RZ ;  /* 0x000000070b0b7c10 */ /* 0x000fc8000fffe0ff */
[----:B0-----:R-:W-:-:S13]  /*0a60*/  ISETP.GE.AND P0, PT, R11, UR8, PT ;  /* 0x000000080b007c0c */ /* 0x001fda000bf06270 */
[----:B------:R-:W-:Y:S05]  /*0a70*/  @!P0 BRA `(.L_x_157) ;  /* 0xfffffffc00388947 */ /* 0x000fea000383ffff */
.L_x_150:
[----:B------:R-:W-:Y:S05]  /*0a80*/  BSYNC.RECONVERGENT B0 ;  /* 0x0000000000007941 */ /* 0x000fea0003800200 */
.L_x_149:
[----:B------:R-:W0:Y:S01]  /*0a90*/  LDCU UR8, c[0x0][0x3a0] ;  /* 0x00007400ff0877ac */ /* 0x000e220008000800 */
[----:B------:R-:W-:-:S04]  /*0aa0*/  UIADD3 UR5, UPT, UPT, UR5, 0x1, URZ ;  /* 0x0000000105057890 */ /* 0x000fc8000fffe0ff */
[----:B0-----:R-:W-:-:S09]  /*0ab0*/  UISETP.NE.AND UP0, UPT, UR5, UR8, UPT ;  /* 0x000000080500728c */ /* 0x001fd2000bf05270 */
[----:B------:R-:W-:Y:S05]  /*0ac0*/  BRA.U UP0, `(.L_x_158) ;  /* 0xfffffff900e07547 */ /* 0x000fea000b83ffff */
[----:B------:R-:W0:Y:S01]  /*0ad0*/  LDC R4, c[0x0][0x39c] ;  /* 0x0000e700ff047b82 */ /* 0x000e220000000800 */
[----:B------:R-:W-:-:S06]  /*0ae0*/  UIADD3 UR8, UPT, UPT, UR4, 0x1, URZ ;  /* 0x0000000104087890 */ /* 0x000fcc000fffe0ff */
[----:B0-----:R-:W-:-:S13]  /*0af0*/  ISETP.NE.AND P0, PT, R4, UR8, PT ;  /* 0x0000000804007c0c */ /* 0x001fda000bf05270 */
[----:B------:R-:W-:Y:S05]  /*0b00*/  @!P0 EXIT ;  /* 0x000000000000894d */ /* 0x000fea0003800000 */
[----:B------:R-:W-:Y:S01]  /*0b10*/  UMOV UR4, UR8 ;  /* 0x0000000800047c82 */ /* 0x000fe20008000000 */
[----:B------:R-:W-:Y:S05]  /*0b20*/  BRA `(.L_x_159) ;  /* 0xfffffff800c47947 */ /* 0x000fea000383ffff */
.L_x_160:
        /* <DEDUP_REMOVED lines=13> */
.L_x_218:


//--------------------- .text.ShapetoBatch4DNHWC  --------------------------
	.section	.text.ShapetoBatch4DNHWC,"ax",@progbits
	.align	128
        .global         ShapetoBatch4DNHWC
        .type           ShapetoBatch4DNHWC,@function
        .size           ShapetoBatch4DNHWC,(.L_x_219 - ShapetoBatch4DNHWC)
        .other          ShapetoBatch4DNHWC,@"STO_CUDA_ENTRY STV_DEFAULT"
ShapetoBatch4DNHWC:
.text.ShapetoBatch4DNHWC:
[----:B------:R-:W-:Y:S08]  /*0000*/  LDC R1, c[0x0][0x37c] ;  /* 0x0000df00ff017b82 */ /* 0x000ff00000000800 */
[----:B------:R-:W0:Y:S02]  /*0010*/  LDC R0, c[0x0][0x39c] ;  /* 0x0000e700ff007b82 */ /* 0x000e240000000800 */
[----:B0-----:R-:W-:-:S13]  /*0020*/  ISETP.GE.AND P0, PT, R0, 0x1, PT ;  /* 0x000000010000780c */ /* 0x001fda0003f06270 */
[----:B------:R-:W-:Y:S05]  /*0030*/  @!P0 EXIT ;  /* 0x000000000000894d */ /* 0x000fea0003800000 */
[----:B------:R-:W0:Y:S01]  /*0040*/  LDC R0, c[0x0][0x3a0] ;  /* 0x0000e800ff007b82 */ /* 0x000e220000000800 */
[----:B------:R-:W1:Y:S07]  /*0050*/  S2R R5, SR_TID.Y ;  /* 0x0000000000057919 */ /* 0x000e6e0000002200 */
[----:B------:R-:W2:Y:S08]  /*0060*/  S2UR UR8, SR_CTAID.Y ;  /* 0x00000000000879c3 */ /* 0x000eb00000002600 */
[----:B------:R-:W3:Y:S01]  /*0070*/  S2UR UR4, SR_CTAID.Z ;  /* 0x00000000000479c3 */ /* 0x000ee20000002700 */
[----:B0-----:R-:W-:-:S13]  /*0080*/  ISETP.GE.AND P0, PT, R0, 0x1, PT ;  /* 0x000000010000780c */ /* 0x001fda0003f06270 */
[----:B-123--:R-:W-:Y:S05]  /*0090*/  @!P0 EXIT ;  /* 0x000000000000894d */ /* 0x00efea0003800000 */
[----:B------:R-:W0:Y:S01]  /*00a0*/  S2R R11, SR_TID.Z ;  /* 0x00000000000b7919 */ /* 0x000e220000002300 */
[----:B------:R-:W1:Y:S01]  /*00b0*/  LDCU UR13, c[0x0][0x3b8] ;  /* 0x00007700ff0d77ac */ /* 0x000e620008000800 */
[----:B------:R-:W2:Y:S01]  /*00c0*/  LDCU UR9, c[0x0][0x360] ;  /* 0x00006c00ff0977ac */ /* 0x000ea20008000800 */
[----:B------:R-:W3:Y:S01]  /*00d0*/  LDC R4, c[0x0][0x364] ;  /* 0x0000d900ff047b82 */ /* 0x000ee20000000800 */
[----:B------:R-:W4:Y:S01]  /*00e0*/  LDCU UR6, c[0x0][0x368] ;  /* 0x00006d00ff0677ac */ /* 0x000f220008000800 */
[----:B------:R-:W5:Y:S01]  /*00f0*/  LDCU UR5, c[0x0][0x378] ;  /* 0x00006f00ff0577ac */ /* 0x000f620008000800 */
[----:B------:R-:W2:Y:S01]  /*0100*/  LDCU UR12, c[0x0][0x374] ;  /* 0x00006e80ff0c77ac */ /* 0x000ea20008000800 */
[----:B------:R-:W2:Y:S01]  /*0110*/  LDCU UR7, c[0x0][0x370] ;  /* 0x00006e00ff0777ac */ /* 0x000ea20008000800 */
[----:B-1----:R-:W-:Y:S02]  /*0120*/  UISETP.GT.AND UP0, UPT, UR13, URZ, UPT ;  /* 0x000000ff0d00728c */ /* 0x002fe4000bf04270 */
[----:B----4-:R-:W-:Y:S01]  /*0130*/  UIMAD UR4, UR4, UR6, URZ ;  /* 0x00000006040472a4 */ /* 0x010fe2000f8e02ff */
[----:B------:R-:W1:Y:S01]  /*0140*/  LDCU.64 UR10, c[0x0][0x358] ;  /* 0x00006b00ff0a77ac */ /* 0x000e620008000a00 */
[----:B---3--:R-:W-:-:S04]  /*0150*/  IMAD R5, R4, UR8, R5 ;  /* 0x0000000804057c24 */ /* 0x008fc8000f8e0205 */
[----:B0-----:R-:W-:Y:S01]  /*0160*/  IADD3 R0, PT, PT, R11, UR4, RZ ;  /* 0x000000040b007c10 */ /* 0x001fe2000fffe0ff */
[----:B-----5:R-:W-:Y:S01]  /*0170*/  UIMAD UR6, UR6, UR5, URZ ;  /* 0x00000005060672a4 */ /* 0x020fe2000f8e02ff */
[----:B--2---:R-:W-:Y:S01]  /*0180*/  IMAD R4, R4, UR12, RZ ;  /* 0x0000000c04047c24 */ /* 0x004fe2000f8e02ff */
[----:B------:R-:W-:Y:S01]  /*0190*/  UIMAD UR7, UR9, UR7, URZ ;  /* 0x00000007090772a4 */ /* 0x000fe2000f8e02ff */
[----:B-1----:R-:W-:Y:S11]  /*01a0*/  BRA.U UP0, `(.L_x_161) ;  /* 0x0000000500187547 */ /* 0x002ff6000b800000 */
[----:B------:R-:W0:Y:S01]  /*01b0*/  LDCU UR8, c[0x0][0x388] ;  /* 0x00007100ff0877ac */ /* 0x000e220008000800 */
[----:B------:R-:W0:Y:S02]  /*01c0*/  LDCU UR4, c[0x0][0x384] ;  /* 0x00007080ff0477ac */ /* 0x000e240008000800 */
[----:B0-----:R-:W-:-:S03]  /*01d0*/  UIMAD UR8, UR8, UR4, URZ ;  /* 0x00000004080872a4 */ /* 0x001fc6000f8e02ff */
[----:B------:R-:W-:-:S09]  /*01e0*/  UMOV UR4, URZ ;  /* 0x000000ff00047c82 */ /* 0x000fd20008000000 */
.L_x_172:
[----:B-1----:R-:W-:-:S05]  /*01f0*/  UMOV UR5, URZ ;  /* 0x000000ff00057c82 */ /* 0x002fca0008000000 */
.L_x_171:
[----:B------:R-:W0:Y:S01]  /*0200*/  S2R R8, SR_CTAID.X ;  /* 0x0000000000087919 */ /* 0x000e220000002500 */
[----:B-1----:R-:W1:Y:S01]  /*0210*/  LDCU UR12, c[0x0][0x380] ;  /* 0x00007000ff0c77ac */ /* 0x002e620008000800 */
[----:B------:R-:W-:Y:S01]  /*0220*/  BSSY.RECONVERGENT B0, `(.L_x_162) ;  /* 0x0000035000007945 */ /* 0x000fe20003800200 */
[----:B------:R-:W0:Y:S02]  /*0230*/  S2R R3, SR_TID.X ;  /* 0x0000000000037919 */ /* 0x000e240000002100 */
[----:B0-----:R-:W-:-:S05]  /*0240*/  IMAD R8, R8, UR9, R3 ;  /* 0x0000000908087c24 */ /* 0x001fca000f8e0203 */
[----:B-1----:R-:W-:-:S13]  /*0250*/  ISETP.GE.AND P0, PT, R8, UR12, PT ;  /* 0x0000000c08007c0c */ /* 0x002fda000bf06270 */
[----:B------:R-:W-:Y:S05]  /*0260*/  @P0 BRA `(.L_x_163) ;  /* 0x0000000000c00947 */ /* 0x000fea0003800000 */
.L_x_170:
[----:B------:R-:W0:Y:S01]  /*0270*/  LDC R18, c[0x0][0x384] ;  /* 0x0000e100ff127b82 */ /* 0x000e220000000800 */
[----:B------:R-:W-:Y:S01]  /*0280*/  BSSY.RECONVERGENT B1, `(.L_x_164) ;  /* 0x000002a000017945 */ /* 0x000fe20003800200 */
[----:B0-----:R-:W-:-:S13]  /*0290*/  ISETP.GE.AND P0, PT, R5, R18, PT ;  /* 0x000000120500720c */ /* 0x001fda0003f06270 */
[----:B-1----:R-:W-:Y:S05]  /*02a0*/  @P0 BRA `(.L_x_165) ;  /* 0x00000000009c0947 */ /* 0x002fea0003800000 */
[----:B------:R-:W0:Y:S01]  /*02b0*/  LDC R9, c[0x0][0x380] ;  /* 0x0000e000ff097b82 */ /* 0x000e220000000800 */
[----:B------:R-:W1:Y:S07]  /*02c0*/  LDCU.64 UR12, c[0x0][0x388] ;  /* 0x00007100ff0c77ac */ /* 0x000e6e0008000a00 */
[----:B------:R-:W2:Y:S08]  /*02d0*/  LDC R6, c[0x0][0x3a0] ;  /* 0x0000e800ff067b82 */ /* 0x000eb00000000800 */
[----:B------:R-:W3:Y:S01]  /*02e0*/  LDC R7, c[0x0][0x394] ;  /* 0x0000e500ff077b82 */ /* 0x000ee20000000800 */
[----:B0-----:R-:W-:-:S04]  /*02f0*/  IMAD R2, R18, R9, RZ ;  /* 0x0000000912027224 */ /* 0x001fc800078e02ff */
[----:B-1----:R-:W-:Y:S02]  /*0300*/  IMAD R3, R2, UR12, RZ ;  /* 0x0000000c02037c24 */ /* 0x002fe4000f8e02ff */
[----:B------:R-:W-:Y:S01]  /*0310*/  IMAD R2, R9, UR4, R8 ;  /* 0x0000000409027c24 */ /* 0x000fe2000f8e0208 */
[----:B------:R-:W-:Y:S01]  /*0320*/  MOV R9, R5 ;  /* 0x0000000500097202 */ /* 0x000fe20000000f00 */
[----:B--2---:R-:W-:Y:S02]  /*0330*/  IMAD R6, R3, R6, RZ ;  /* 0x0000000603067224 */ /* 0x004fe400078e02ff */
[----:B------:R-:W-:-:S04]  /*0340*/  IMAD R2, R2, UR13, RZ ;  /* 0x0000000d02027c24 */ /* 0x000fc8000f8e02ff */
[----:B------:R-:W-:Y:S02]  /*0350*/  IMAD R18, R18, UR5, R2 ;  /* 0x0000000512127c24 */ /* 0x000fe4000f8e0202 */
[----:B---3--:R-:W-:-:S04]  /*0360*/  IMAD R6, R6, UR4, R7 ;  /* 0x0000000406067c24 */ /* 0x008fc8000f8e0207 */
[----:B------:R-:W-:-:S04]  /*0370*/  IMAD R3, R3, UR5, R6 ;  /* 0x0000000503037c24 */ /* 0x000fc8000f8e0206 */
[----:B------:R-:W-:-:S07]  /*0380*/  IMAD R16, R8, UR8, R3 ;  /* 0x0000000808107c24 */ /* 0x000fce000f8e0203 */
.L_x_169:
[----:B------:R-:W0:Y:S01]  /*0390*/  LDC R19, c[0x0][0x388] ;  /* 0x0000e200ff137b82 */ /* 0x000e220000000800 */
[----:B------:R-:W-:Y:S01]  /*03a0*/  BSSY.RECONVERGENT B2, `(.L_x_166) ;  /* 0x0000013000027945 */ /* 0x000fe20003800200 */
[----:B0-----:R-:W-:-:S13]  /*03b0*/  ISETP.GE.AND P0, PT, R0, R19, PT ;  /* 0x000000130000720c */ /* 0x001fda0003f06270 */
[----:B-1----:R-:W-:Y:S05]  /*03c0*/  @P0 BRA `(.L_x_167) ;  /* 0x0000000000400947 */ /* 0x002fea0003800000 */
[----:B------:R-:W0:Y:S01]  /*03d0*/  LDC.64 R2, c[0x0][0x3b0] ;  /* 0x0000ec00ff027b82 */ /* 0x000e220000000a00 */
[----:B------:R-:W1:Y:S01]  /*03e0*/  LDCU UR12, c[0x0][0x398] ;  /* 0x00007300ff0c77ac */ /* 0x000e620008000800 */
[----:B------:R-:W-:Y:S01]  /*03f0*/  IMAD.IADD R10, R18, 0x1, R9 ;  /* 0x00000001120a7824 */ /* 0x000fe200078e0209 */
[----:B------:R-:W-:Y:S01]  /*0400*/  MOV R14, R0 ;  /* 0x00000000000e7202 */ /* 0x000fe20000000f00 */
[----:B------:R-:W-:-:S04]  /*0410*/  IMAD R15, R9, R19, R16 ;  /* 0x00000013090f7224 */ /* 0x000fc800078e0210 */
[----:B------:R-:W2:Y:S01]  /*0420*/  LDC.64 R6, c[0x0][0x3a8] ;  /* 0x0000ea00ff067b82 */ /* 0x000ea20000000a00 */
[----:B-1----:R-:W-:-:S07]  /*0430*/  IMAD R17, R10, R19, UR12 ;  /* 0x0000000c0a117e24 */ /* 0x002fce000f8e0213 */
.L_x_168:
[----:B-1----:R-:W-:-:S05]  /*0440*/  IADD3 R13, PT, PT, R15, R14, RZ ;  /* 0x0000000e0f0d7210 */ /* 0x002fca0007ffe0ff */
[----:B0-----:R-:W-:-:S06]  /*0450*/  IMAD.WIDE R12, R13, 0x4, R2 ;  /* 0x000000040d0c7825 */ /* 0x001fcc00078e0202 */
[----:B------:R-:W3:Y:S01]  /*0460*/  LDG.E R13, desc[UR10][R12.64] ;  /* 0x0000000a0c0d7981 */ /* 0x000ee2000c1e1900 */
[----:B------:R-:W-:Y:S01]  /*0470*/  IMAD.IADD R11, R17, 0x1, R14 ;  /* 0x00000001110b7824 */ /* 0x000fe200078e020e */
[----:B------:R-:W-:-:S03]  /*0480*/  IADD3 R14, PT, PT, R14, UR6, RZ ;  /* 0x000000060e0e7c10 */ /* 0x000fc6000fffe0ff */
[----:B--2---:R-:W-:Y:S01]  /*0490*/  IMAD.WIDE R10, R11, 0x4, R6 ;  /* 0x000000040b0a7825 */ /* 0x004fe200078e0206 */
[----:B------:R-:W-:-:S04]  /*04a0*/  ISETP.GE.AND P0, PT, R14, R19, PT ;  /* 0x000000130e00720c */ /* 0x000fc80003f06270 */
[----:B---3--:R1:W-:Y:S09]  /*04b0*/  STG.E desc[UR10][R10.64], R13 ;  /* 0x0000000d0a007986 */ /* 0x0083f2000c10190a */
[----:B------:R-:W-:Y:S05]  /*04c0*/  @!P0 BRA `(.L_x_168) ;  /* 0xfffffffc00dc8947 */ /* 0x000fea000383ffff */
.L_x_167:
[----:B------:R-:W-:Y:S05]  /*04d0*/  BSYNC.RECONVERGENT B2 ;  /* 0x0000000000027941 */ /* 0x000fea0003800200 */
.L_x_166:
[----:B------:R-:W0:Y:S01]  /*04e0*/  LDCU UR12, c[0x0][0x384] ;  /* 0x00007080ff0c77ac */ /* 0x000e220008000800 */
[----:B------:R-:W-:-:S04]  /*04f0*/  IADD3 R9, PT, PT, R4, R9, RZ ;  /* 0x0000000904097210 */ /* 0x000fc80007ffe0ff */
[----:B0-----:R-:W-:-:S13]  /*0500*/  ISETP.GE.AND P0, PT, R9, UR12, PT ;  /* 0x0000000c09007c0c */ /* 0x001fda000bf06270 */
[----:B------:R-:W-:Y:S05]  /*0510*/  @!P0 BRA `(.L_x_169) ;  /* 0xfffffffc009c8947 */ /* 0x000fea000383ffff */
.L_x_165:
[----:B------:R-:W-:Y:S05]  /*0520*/  BSYNC.RECONVERGENT B1 ;  /* 0x0000000000017941 */ /* 0x000fea0003800200 */
.L_x_164:
[----:B------:R-:W0:Y:S01]  /*0530*/  LDCU UR12, c[0x0][0x380] ;  /* 0x00007000ff0c77ac */ /* 0x000e220008000800 */
[----:B------:R-:W-:-:S05]  /*0540*/  VIADD R8, R8, UR7 ;  /* 0x0000000708087c36 */ /* 0x000fca0008000000 */
[----:B0-----:R-:W-:-:S13]  /*0550*/  ISETP.GE.AND P0, PT, R8, UR12, PT ;  /* 0x0000000c08007c0c */ /* 0x001fda000bf06270 */
[----:B------:R-:W-:Y:S05]  /*0560*/  @!P0 BRA `(.L_x_170) ;  /* 0xfffffffc00408947 */ /* 0x000fea000383ffff */
.L_x_163:
[----:B------:R-:W-:Y:S05]  /*0570*/  BSYNC.RECONVERGENT B0 ;  /* 0x0000000000007941 */ /* 0x000fea0003800200 */
.L_x_162:
[----:B------:R-:W0:Y:S01]  /*0580*/  LDCU UR12, c[0x0][0x3a0] ;  /* 0x00007400ff0c77ac */ /* 0x000e220008000800 */
[----:B------:R-:W-:-:S04]  /*0590*/  UIADD3 UR5, UPT, UPT, UR5, 0x1, URZ ;  /* 0x0000000105057890 */ /* 0x000fc8000fffe0ff */
[----:B0-----:R-:W-:-:S09]  /*05a0*/  UISETP.NE.AND UP0, UPT, UR5, UR12, UPT ;  /* 0x0000000c0500728c */ /* 0x001fd2000bf05270 */
[----:B------:R-:W-:Y:S05]  /*05b0*/  BRA.U UP0, `(.L_x_171) ;  /* 0xfffffffd00107547 */ /* 0x000fea000b83ffff */
[----:B------:R-:W0:Y:S01]  /*05c0*/  LDCU UR5, c[0x0][0x39c] ;  /* 0x00007380ff0577ac */ /* 0x000e220008000800 */
[----:B------:R-:W-:-:S04]  /*05d0*/  UIADD3 UR4, UPT, UPT, UR4, 0x1, URZ ;  /* 0x0000000104047890 */ /* 0x000fc8000fffe0ff */
[----:B0-----:R-:W-:-:S09]  /*05e0*/  UISETP.NE.AND UP0, UPT, UR4, UR5, UPT ;  /* 0x000000050400728c */ /* 0x001fd2000bf05270 */
[----:B------:R-:W-:Y:S05]  /*05f0*/  BRA.U UP0, `(.L_x_172) ;  /* 0xfffffff900fc7547 */ /* 0x000fea000b83ffff */
[----:B------:R-:W-:Y:S05]  /*0600*/  EXIT ;  /* 0x000000000000794d */ /* 0x000fea0003800000 */
.L_x_161:
[----:B------:R-:W0:Y:S08]  /*0610*/  LDC R10, c[0x0][0x394] ;  /* 0x0000e500ff0a7b82 */ /* 0x000e300000000800 */
[----:B------:R-:W1:Y:S01]  /*0620*/  LDC R2, c[0x0][0x398] ;  /* 0x0000e600ff027b82 */ /* 0x000e620000000800 */
[--C-:B0-----:R-:W-:Y:S02]  /*0630*/  IADD3 R10, PT, PT, R10, UR4, R11.reuse ;  /* 0x000000040a0a7c10 */ /* 0x101fe4000fffe00b */
[----:B-1----:R-:W-:Y:S01]  /*0640*/  IADD3 R11, PT, PT, R2, UR4, R11 ;  /* 0x00000004020b7c10 */ /* 0x002fe2000fffe00b */
[----:B------:R-:W-:-:S06]  /*0650*/  UMOV UR4, URZ ;  /* 0x000000ff00047c82 */ /* 0x000fcc0008000000 */
.L_x_183:
[----:B--2---:R-:W-:-:S05]  /*0660*/  UMOV UR5, URZ ;  /* 0x000000ff00057c82 */ /* 0x004fca0008000000 */
.L_x_182:
[----:B------:R-:W0:Y:S01]  /*0670*/  S2R R3, SR_TID.X ;  /* 0x0000000000037919 */ /* 0x000e220000002100 */
[----:B------:R-:W0:Y:S01]  /*0680*/  S2UR UR8, SR_CTAID.X ;  /* 0x00000000000879c3 */ /* 0x000e220000002500 */
[----:B------:R-:W1:Y:S01]  /*0690*/  LDCU UR9, c[0x0][0x380] ;  /* 0x00007000ff0977ac */ /* 0x000e620008000800 */
[----:B------:R-:W-:Y:S06]  /*06a0*/  BSSY.RECONVERGENT B0, `(.L_x_173) ;  /* 0x0000036000007945 */ /* 0x000fec0003800200 */
[----:B------:R-:W0:Y:S02]  /*06b0*/  LDC R2, c[0x0][0x360] ;  /* 0x0000d800ff027b82 */ /* 0x000e240000000800 */
[----:B0-----:R-:W-:-:S05]  /*06c0*/  IMAD R2, R2, UR8, R3 ;  /* 0x0000000802027c24 */ /* 0x001fca000f8e0203 */
[----:B-1----:R-:W-:-:S13]  /*06d0*/  ISETP.GE.AND P0, PT, R2, UR9, PT ;  /* 0x0000000902007c0c */ /* 0x002fda000bf06270 */
[----:B--2---:R-:W-:Y:S05]  /*06e0*/  @P0 BRA `(.L_x_174) ;  /* 0x0000000000c40947 */ /* 0x004fea0003800000 */
[----:B------:R-:W-:-:S07]  /*06f0*/  MOV R12, R2 ;  /* 0x00000002000c7202 */ /* 0x000fce0000000f00 */
.L_x_181:
[----:B------:R-:W0:Y:S01]  /*0700*/  LDCU UR8, c[0x0][0x384] ;  /* 0x00007080ff0877ac */ /* 0x000e220008000800 */
[----:B------:R-:W-:Y:S01]  /*0710*/  BSSY.RECONVERGENT B1, `(.L_x_175) ;  /* 0x000002a000017945 */ /* 0x000fe20003800200 */
[----:B0-----:R-:W-:-:S13]  /*0720*/  ISETP.GE.AND P0, PT, R5, UR8, PT ;  /* 0x0000000805007c0c */ /* 0x001fda000bf06270 */
[----:B--2---:R-:W-:Y:S05]  /*0730*/  @P0 BRA `(.L_x_176) ;  /* 0x00000000009c0947 */ /* 0x004fea0003800000 */
[----:B------:R-:W0:Y:S01]  /*0740*/  LDC R3, c[0x0][0x380] ;  /* 0x0000e000ff037b82 */ /* 0x000e220000000800 */
[----:B------:R-:W1:Y:S01]  /*0750*/  LDCU UR8, c[0x0][0x3a0] ;  /* 0x00007400ff0877ac */ /* 0x000e620008000800 */
[----:B------:R-:W-:Y:S01]  /*0760*/  MOV R13, R5 ;  /* 0x00000005000d7202 */ /* 0x000fe20000000f00 */
[----:B-1----:R-:W-:Y:S02]  /*0770*/  UIMAD UR8, UR4, UR8, UR5 ;  /* 0x00000008040872a4 */ /* 0x002fe4000f8e0205 */
[----:B0-----:R-:W-:-:S04]  /*0780*/  IMAD R19, R3, UR4, R12 ;  /* 0x0000000403137c24 */ /* 0x001fc8000f8e020c */
[----:B------:R-:W-:-:S07]  /*0790*/  IMAD R16, R3, UR8, R12 ;  /* 0x0000000803107c24 */ /* 0x000fce000f8e020c */
.L_x_180:
[----:B------:R-:W0:Y:S01]  /*07a0*/  LDC R17, c[0x0][0x388] ;  /* 0x0000e200ff117b82 */ /* 0x000e220000000800 */
[----:B------:R-:W-:Y:S01]  /*07b0*/  BSSY.RECONVERGENT B2, `(.L_x_177) ;  /* 0x000001b000027945 */ /* 0x000fe20003800200 */
[----:B0-----:R-:W-:-:S13]  /*07c0*/  ISETP.GE.AND P0, PT, R0, R17, PT ;  /* 0x000000110000720c */ /* 0x001fda0003f06270 */
[----:B--2---:R-:W-:Y:S05]  /*07d0*/  @P0 BRA `(.L_x_178) ;  /* 0x0000000000600947 */ /* 0x004fea0003800000 */
[----:B------:R-:W0:Y:S01]  /*07e0*/  LDC R8, c[0x0][0x384] ;  /* 0x0000e100ff087b82 */ /* 0x000e220000000800 */
[----:B------:R-:W1:Y:S01]  /*07f0*/  LDCU UR8, c[0x0][0x390] ;  /* 0x00007200ff0877ac */ /* 0x000e620008000800 */
[----:B------:R-:W-:Y:S01]  /*0800*/  IMAD.MOV.U32 R14, RZ, RZ, R0 ;  /* 0x000000ffff0e7224 */ /* 0x000fe200078e0000 */
[----:B------:R-:W2:Y:S05]  /*0810*/  LDCU UR9, c[0x0][0x38c] ;  /* 0x00007180ff0977ac */ /* 0x000eaa0008000800 */
[----:B------:R-:W3:Y:S01]  /*0820*/  LDC.64 R2, c[0x0][0x3b0] ;  /* 0x0000ec00ff027b82 */ /* 0x000ee20000000a00 */
[--C-:B0-----:R-:W-:Y:S02]  /*0830*/  IMAD R6, R8, UR5, R13.reuse ;  /* 0x0000000508067c24 */ /* 0x101fe4000f8e020d */
[----:B------:R-:W-:-:S03]  /*0840*/  IMAD R7, R16, R8, R13 ;  /* 0x0000000810077224 */ /* 0x000fc600078e020d */
[----:B-1----:R-:W-:Y:S01]  /*0850*/  ISETP.GE.AND P0, PT, R6, UR8, PT ;  /* 0x0000000806007c0c */ /* 0x002fe2000bf06270 */
[----:B--2---:R-:W-:Y:S02]  /*0860*/  IMAD R6, R19, UR9, R6 ;  /* 0x0000000913067c24 */ /* 0x004fe4000f8e0206 */
[-C--:B------:R-:W-:Y:S01]  /*0870*/  IMAD R15, R7, R17.reuse, R10 ;  /* 0x00000011070f7224 */ /* 0x080fe200078e020a */
[----:B------:R-:W-:Y:S01]  /*0880*/  ISETP.LT.AND P0, PT, R19, UR9, !P0 ;  /* 0x0000000913007c0c */ /* 0x000fe2000c701270 */
[----:B---3--:R-:W-:-:S12]  /*0890*/  IMAD R17, R6, R17, R11 ;  /* 0x0000001106117224 */ /* 0x008fd800078e020b */
.L_x_179:
[----:B--2---:R-:W0:Y:S01]  /*08a0*/  @P0 LDC.64 R8, c[0x0][0x3a8] ;  /* 0x0000ea00ff080b82 */ /* 0x004e220000000a00 */
[----:B------:R-:W-:Y:S01]  /*08b0*/  IMAD.WIDE R6, R15, 0x4, R2 ;  /* 0x000000040f067825 */ /* 0x000fe200078e0202 */
[----:B------:R-:W1:Y:S04]  /*08c0*/  LDCU UR8, c[0x0][0x388] ;  /* 0x00007100ff0877ac */ /* 0x000e680008000800 */
[----:B------:R2:W-:Y:S01]  /*08d0*/  @!P0 STG.E desc[UR10][R6.64], RZ ;  /* 0x000000ff06008986 */ /* 0x0005e2000c10190a */
[----:B0-----:R-:W-:-:S06]  /*08e0*/  @P0 IMAD.WIDE R8, R17, 0x4, R8 ;  /* 0x0000000411080825 */ /* 0x001fcc00078e0208 */
[----:B------:R-:W3:Y:S01]  /*08f0*/  @P0 LDG.E R9, desc[UR10][R8.64] ;  /* 0x0000000a08090981 */ /* 0x000ee2000c1e1900 */
[----:B------:R-:W-:Y:S01]  /*0900*/  IADD3 R14, PT, PT, R14, UR6, RZ ;  /* 0x000000060e0e7c10 */ /* 0x000fe2000fffe0ff */
[----:B------:R-:W-:Y:S01]  /*0910*/  VIADD R17, R17, UR6 ;  /* 0x0000000611117c36 */ /* 0x000fe20008000000 */
[----:B------:R-:W-:Y:S02]  /*0920*/  IADD3 R15, PT, PT, R15, UR6, RZ ;  /* 0x000000060f0f7c10 */ /* 0x000fe4000fffe0ff */
[----:B-1----:R-:W-:Y:S01]  /*0930*/  ISETP.GE.AND P1, PT, R14, UR8, PT ;  /* 0x000000080e007c0c */ /* 0x002fe2000bf26270 */
[----:B---3--:R2:W-:-:S12]  /*0940*/  @P0 STG.E desc[UR10][R6.64], R9 ;  /* 0x0000000906000986 */ /* 0x0085d8000c10190a */
[----:B------:R-:W-:Y:S05]  /*0950*/  @!P1 BRA `(.L_x_179) ;  /* 0xfffffffc00d09947 */ /* 0x000fea000383ffff */
.L_x_178:
[----:B------:R-:W-:Y:S05]  /*0960*/  BSYNC.RECONVERGENT B2 ;  /* 0x0000000000027941 */ /* 0x000fea0003800200 */
.L_x_177:
[----:B------:R-:W0:Y:S01]  /*0970*/  LDCU UR8, c[0x0][0x384] ;  /* 0x00007080ff0877ac */ /* 0x000e220008000800 */
[----:B------:R-:W-:-:S04]  /*0980*/  IADD3 R13, PT, PT, R4, R13, RZ ;  /* 0x0000000d040d7210 */ /* 0x000fc80007ffe0ff */
[----:B0-----:R-:W-:-:S13]  /*0990*/  ISETP.GE.AND P0, PT, R13, UR8, PT ;  /* 0x000000080d007c0c */ /* 0x001fda000bf06270 */
[----:B------:R-:W-:Y:S05]  /*09a0*/  @!P0 BRA `(.L_x_180) ;  /* 0xfffffffc007c8947 */ /* 0x000fea000383ffff */
.L_x_176:
[----:B------:R-:W-:Y:S05]  /*09b0*/  BSYNC.RECONVERGENT B1 ;  /* 0x0000000000017941 */ /* 0x000fea0003800200 */
.L_x_175:
[----:B------:R-:W0:Y:S01]  /*09c0*/  LDCU UR8, c[0x0][0x380] ;  /* 0x00007000ff0877ac */ /* 0x000e220008000800 */
[----:B------:R-:W-:-:S04]  /*09d0*/  IADD3 R12, PT, PT, R12, UR7, RZ ;  /* 0x000000070c0c7c10 */ /* 0x000fc8000fffe0ff */
[----:B0-----:R-:W-:-:S13]  /*09e0*/  ISETP.GE.AND P0, PT, R12, UR8, PT ;  /* 0x000000080c007c0c */ /* 0x001fda000bf06270 */
[----:B------:R-:W-:Y:S05]  /*09f0*/  @!P0 BRA `(.L_x_181) ;  /* 0xfffffffc00408947 */ /* 0x000fea000383ffff */
.L_x_174:
[----:B------:R-:W-:Y:S05]  /*0a00*/  BSYNC.RECONVERGENT B0 ;  /* 0x0000000000007941 */ /* 0x000fea0003800200 */
.L_x_173:
        /* <DEDUP_REMOVED lines=10> */
.L_x_184:
        /* <DEDUP_REMOVED lines=13> */
.L_x_219:


//--------------------- .text.Transpose           --------------------------
	.section	.text.Transpose,"ax",@progbits
	.align	128
        .global         Transpose
        .type           Transpose,@function
        .size           Transpose,(.L_x_220 - Transpose)
        .other          Transpose,@"STO_CUDA_ENTRY STV_DEFAULT"
Transpose:
.text.Transpose:
        /* <DEDUP_REMOVED lines=11> */
[----:B0-----:R-:W-:Y:S01]  /*00b0*/  UISETP.GT.AND UP0, UPT, UR4, URZ, UPT ;  /* 0x000000ff0400728c */ /* 0x001fe2000bf04270 */
[----:B-1----:R-:W-:-:S08]  /*00c0*/  IMAD R3, R3, UR5, RZ ;  /* 0x0000000503037c24 */ /* 0x002fd0000f8e02ff */
[----:B--2---:R-:W-:Y:S05]  /*00d0*/  BRA.U UP0, `(.L_x_185) ;  /* 0x0000000100247547 */ /* 0x004fea000b800000 */
[----:B------:R-:W0:Y:S08]  /*00e0*/  LDC.64 R4, c[0x0][0x388] ;  /* 0x0000e200ff047b82 */ /* 0x000e300000000a00 */
[----:B------:R-:W1:Y:S01]  /*00f0*/  LDC.64 R6, c[0x0][0x3a0] ;  /* 0x0000e800ff067b82 */ /* 0x000e620000000a00 */
[----:B0-----:R0:W5:Y:S02]  /*0100*/  LDG.E R9, desc[UR14][R4.64] ;  /* 0x0000000e04097981 */ /* 0x001164000c1e1900 */
.L_x_186:
[----:B01----:R-:W-:-:S04]  /*0110*/  IMAD.WIDE R4, R0, 0x4, R6 ;  /* 0x0000000400047825 */ /* 0x003fc800078e0206 */
[----:B------:R-:W-:Y:S01]  /*0120*/  IMAD.IADD R0, R3, 0x1, R0 ;  /* 0x0000000103007824 */ /* 0x000fe200078e0200 */
[----:B-----5:R2:W-:Y:S04]  /*0130*/  STG.E desc[UR14][R4.64], R9 ;  /* 0x0000000904007986 */ /* 0x0205e8000c10190e */
[----:B------:R-:W-:-:S13]  /*0140*/  ISETP.GE.AND P0, PT, R0, UR6, PT ;  /* 0x0000000600007c0c */ /* 0x000fda000bf06270 */
[----:B--2---:R-:W-:Y:S05]  /*0150*/  @!P0 BRA `(.L_x_186) ;  /* 0xfffffffc00ec8947 */ /* 0x004fea000383ffff */
[----:B------:R-:W-:Y:S05]  /*0160*/  EXIT ;  /* 0x000000000000794d */ /* 0x000fea0003800000 */
.L_x_185:
[----:B------:R-:W-:Y:S02]  /*0170*/  ULOP3.LUT UR12, UR4, 0x7ffffff8, URZ, 0xc0, !UPT ;  /* 0x7ffffff8040c7892 */ /* 0x000fe4000f8ec0ff */
[----:B------:R-:W-:Y:S02]  /*0180*/  USHF.L.U32 UR13, UR4, 0x1, URZ ;  /* 0x00000001040d7899 */ /* 0x000fe400080006ff */
[----:B------:R-:W-:Y:S02]  /*0190*/  ULOP3.LUT UR10, UR4, 0x7, URZ, 0xc0, !UPT ;  /* 0x00000007040a7892 */ /* 0x000fe4000f8ec0ff */
[----:B------:R-:W-:Y:S02]  /*01a0*/  ULOP3.LUT UR11, UR4, 0x3, URZ, 0xc0, !UPT ;  /* 0x00000003040b7892 */ /* 0x000fe4000f8ec0ff */
[----:B------:R-:W-:Y:S02]  /*01b0*/  USHF.R.S32.HI UR4, URZ, 0x1f, UR4 ;  /* 0x0000001fff047899 */ /* 0x000fe40008011404 */
[----:B------:R-:W-:-:S02]  /*01c0*/  UIADD3 UR17, UPT, UPT, -UR12, URZ, URZ ;  /* 0x000000ff0c117290 */ /* 0x000fc4000fffe1ff */
[----:B------:R-:W-:-:S12]  /*01d0*/  USHF.R.S32.HI UR16, URZ, 0x1f, UR13 ;  /* 0x0000001fff107899 */ /* 0x000fd8000801140d */
.L_x_192:
[----:B0-----:R-:W0:Y:S01]  /*01e0*/  LDCU UR6, c[0x0][0x398] ;  /* 0x00007300ff0677ac */ /* 0x001e220008000800 */
[----:B------:R-:W-:Y:S01]  /*01f0*/  IMAD.MOV.U32 R4, RZ, RZ, RZ ;  /* 0x000000ffff047224 */ /* 0x000fe200078e00ff */
[----:B------:R-:W-:Y:S01]  /*0200*/  MOV R5, R0 ;  /* 0x0000000000057202 */ /* 0x000fe20000000f00 */
[----:B------:R-:W-:Y:S01]  /*0210*/  IMAD.MOV.U32 R6, RZ, RZ, RZ ;  /* 0x000000ffff067224 */ /* 0x000fe200078e00ff */
[----:B0-----:R-:W-:-:S09]  /*0220*/  UISETP.GE.U32.AND UP0, UPT, UR6, 0x8, UPT ;  /* 0x000000080600788c */ /* 0x001fd2000bf06070 */
[----:B------:R-:W-:Y:S05]  /*0230*/  BRA.U !UP0, `(.L_x_187) ;  /* 0x0000001108507547 */ /* 0x000fea000b800000 */
[----:B------:R-:W0:Y:S01]  /*0240*/  LDCU.64 UR8, c[0x0][0x390] ;  /* 0x00007200ff0877ac */ /* 0x000e220008000a00 */
[----:B------:R-:W1:Y:S01]  /*0250*/  LDC.64 R14, c[0x0][0x390] ;  /* 0x0000e400ff0e7b82 */ /* 0x000e620000000a00 */
[----:B------:R-:W-:Y:S01]  /*0260*/  IMAD.MOV.U32 R6, RZ, RZ, RZ ;  /* 0x000000ffff067224 */ /* 0x000fe200078e00ff */
[----:B------:R-:W-:Y:S01]  /*0270*/  MOV R4, UR17 ;  /* 0x0000001100047c02 */ /* 0x000fe20008000f00 */
[----:B------:R-:W-:Y:S01]  /*0280*/  IMAD.MOV.U32 R5, RZ, RZ, R0 ;  /* 0x000000ffff057224 */ /* 0x000fe200078e0000 */
[----:B0-----:R-:W-:Y:S02]  /*0290*/  ULEA UR7, UP0, UR6, UR8, 0x2 ;  /* 0x0000000806077291 */ /* 0x001fe4000f8010ff */
[----:B------:R-:W-:Y:S02]  /*02a0*/  ULEA UR5, UP1, UR13, UR8, 0x2 ;  /* 0x000000080d057291 */ /* 0x000fe4000f8210ff */
[----:B------:R-:W-:Y:S02]  /*02b0*/  ULEA.HI.X UR8, UR6, UR9, UR4, 0x2, UP0 ;  /* 0x0000000906087291 */ /* 0x000fe400080f1404 */
[----:B------:R-:W-:-:S02]  /*02c0*/  ULEA.HI.X UR6, UR13, UR9, UR16, 0x2, UP1 ;  /* 0x000000090d067291 */ /* 0x000fc400088f1410 */
[----:B------:R-:W-:Y:S02]  /*02d0*/  UIADD3 UR7, UP0, UPT, UR7, 0x10, URZ ;  /* 0x0000001007077890 */ /* 0x000fe4000ff1e0ff */
[----:B------:R-:W-:Y:S02]  /*02e0*/  UIADD3 UR5, UP1, UPT, UR5, 0x10, URZ ;  /* 0x0000001005057890 */ /* 0x000fe4000ff3e0ff */
[----:B------:R-:W-:Y:S02]  /*02f0*/  UIADD3.X UR8, UPT, UPT, URZ, UR8, URZ, UP0, !UPT ;  /* 0x00000008ff087290 */ /* 0x000fe400087fe4ff */
[----:B------:R-:W-:Y:S01]  /*0300*/  UIADD3.X UR6, UPT, UPT, URZ, UR6, URZ, UP1, !UPT ;  /* 0x00000006ff067290 */ /* 0x000fe20008ffe4ff */
[----:B------:R-:W-:Y:S01]  /*0310*/  IMAD.U32 R12, RZ, RZ, UR7 ;  /* 0x00000007ff0c7e24 */ /* 0x000fe2000f8e00ff */
[----:B------:R-:W-:Y:S02]  /*0320*/  MOV R16, UR5 ;  /* 0x0000000500107c02 */ /* 0x000fe40008000f00 */
[----:B------:R-:W-:-:S02]  /*0330*/  IMAD.U32 R13, RZ, RZ, UR8 ;  /* 0x00000008ff0d7e24 */ /* 0x000fc4000f8e00ff */
[----:B------:R-:W-:-:S07]  /*0340*/  IMAD.U32 R17, RZ, RZ, UR6 ;  /* 0x00000006ff117e24 */ /* 0x000fce000f8e00ff */
.L_x_188:
[----:B------:R-:W2:Y:S04]  /*0350*/  LDG.E R8, desc[UR14][R12.64+-0x10] ;  /* 0xfffff00e0c087981 */ /* 0x000ea8000c1e1900 */
[----:B------:R-:W3:Y:S04]  /*0360*/  LDG.E R27, desc[UR14][R12.64+-0xc] ;  /* 0xfffff40e0c1b7981 */ /* 0x000ee8000c1e1900 */
[----:B------:R-:W4:Y:S04]  /*0370*/  LDG.E R18, desc[UR14][R12.64+-0x8] ;  /* 0xfffff80e0c127981 */ /* 0x000f28000c1e1900 */
[----:B------:R-:W5:Y:S04]  /*0380*/  LDG.E R9, desc[UR14][R12.64+-0x4] ;  /* 0xfffffc0e0c097981 */ /* 0x000f68000c1e1900 */
[----:B------:R-:W1:Y:S04]  /*0390*/  LDG.E R25, desc[UR14][R16.64+-0x10] ;  /* 0xfffff00e10197981 */ /* 0x000e68000c1e1900 */
[----:B------:R-:W5:Y:S04]  /*03a0*/  LDG.E R19, desc[UR14][R16.64+-0xc] ;  /* 0xfffff40e10137981 */ /* 0x000f68000c1e1900 */
[----:B------:R-:W5:Y:S01]  /*03b0*/  LDG.E R2, desc[UR14][R12.64] ;  /* 0x0000000e0c027981 */ /* 0x000f62000c1e1900 */
[----:B------:R-:W-:-:S02]  /*03c0*/  IABS R24, R5 ;  /* 0x0000000500187213 */ /* 0x000fc40000000000 */
[----:B--2---:R-:W-:-:S04]  /*03d0*/  IABS R21, R8 ;  /* 0x0000000800157213 */ /* 0x004fc80000000000 */
[----:B------:R-:W0:Y:S08]  /*03e0*/  I2F.RP R7, R21 ;  /* 0x0000001500077306 */ /* 0x000e300000209400 */
[----:B0-----:R-:W0:Y:S02]  /*03f0*/  MUFU.RCP R7, R7 ;  /* 0x0000000700077308 */ /* 0x001e240000001000 */
[----:B0-----:R-:W-:-:S02]  /*0400*/  IADD3 R10, PT, PT, R7, 0xffffffe, RZ ;  /* 0x0ffffffe070a7810 */ /* 0x001fc40007ffe0ff */
[----:B------:R-:W-:Y:S01]  /*0410*/  IABS R22, R8 ;  /* 0x0000000800167213 */ /* 0x000fe20000000000 */
[----:B------:R-:W2:Y:S03]  /*0420*/  LDG.E R7, desc[UR14][R12.64+0x4] ;  /* 0x0000040e0c077981 */ /* 0x000ea6000c1e1900 */
[----:B------:R0:W3:Y:S02]  /*0430*/  F2I.FTZ.U32.TRUNC.NTZ R11, R10 ;  /* 0x0000000a000b7305 */ /* 0x0000e4000021f000 */
[----:B0-----:R-:W-:Y:S02]  /*0440*/  IMAD.MOV.U32 R10, RZ, RZ, RZ ;  /* 0x000000ffff0a7224 */ /* 0x001fe400078e00ff */
[----:B---3--:R-:W-:-:S04]  /*0450*/  IMAD.MOV R20, RZ, RZ, -R11 ;  /* 0x000000ffff147224 */ /* 0x008fc800078e0a0b */
[----:B------:R-:W-:Y:S01]  /*0460*/  IMAD R23, R20, R21, RZ ;  /* 0x0000001514177224 */ /* 0x000fe200078e02ff */
[----:B------:R-:W-:-:S03]  /*0470*/  IABS R20, R27 ;  /* 0x0000001b00147213 */ /* 0x000fc60000000000 */
[----:B------:R-:W-:Y:S01]  /*0480*/  IMAD.HI.U32 R11, R11, R23, R10 ;  /* 0x000000170b0b7227 */ /* 0x000fe200078e000a */
[----:B------:R-:W-:Y:S02]  /*0490*/  IADD3 R10, PT, PT, RZ, -R22, RZ ;  /* 0x80000016ff0a7210 */ /* 0x000fe40007ffe0ff */
[----:B------:R-:W0:Y:S03]  /*04a0*/  I2F.RP R22, R20 ;  /* 0x0000001400167306 */ /* 0x000e260000209400 */
[----:B------:R-:W-:-:S04]  /*04b0*/  IMAD.HI.U32 R23, R11, R24, RZ ;  /* 0x000000180b177227 */ /* 0x000fc800078e00ff */
[----:B------:R-:W-:-:S05]  /*04c0*/  IMAD R10, R23, R10, R24 ;  /* 0x0000000a170a7224 */ /* 0x000fca00078e0218 */
[----:B------:R-:W-:Y:S01]  /*04d0*/  ISETP.GT.U32.AND P2, PT, R21, R10, PT ;  /* 0x0000000a1500720c */ /* 0x000fe20003f44070 */
[----:B0-----:R-:W0:-:S12]  /*04e0*/  MUFU.RCP R22, R22 ;  /* 0x0000001600167308 */ /* 0x001e180000001000 */
[----:B------:R-:W-:-:S05]  /*04f0*/  @!P2 IMAD.IADD R10, R10, 0x1, -R21 ;  /* 0x000000010a0aa824 */ /* 0x000fca00078e0a15 */
[----:B------:R-:W-:Y:S02]  /*0500*/  ISETP.GE.U32.AND P0, PT, R10, R21, PT ;  /* 0x000000150a00720c */ /* 0x000fe40003f06070 */
[----:B------:R-:W-:Y:S01]  /*0510*/  LOP3.LUT R10, R5, R8, RZ, 0x3c, !PT ;  /* 0x00000008050a7212 */ /* 0x000fe200078e3cff */
[----:B0-----:R-:W-:Y:S01]  /*0520*/  VIADD R11, R22, 0xffffffe ;  /* 0x0ffffffe160b7836 */ /* 0x001fe20000000000 */
[----:B------:R-:W-:Y:S02]  /*0530*/  @!P2 IADD3 R23, PT, PT, R23, 0x1, RZ ;  /* 0x000000011717a810 */ /* 0x000fe40007ffe0ff */
[----:B------:R-:W-:Y:S02]  /*0540*/  ISETP.GE.AND P1, PT, R10, RZ, PT ;  /* 0x000000ff0a00720c */ /* 0x000fe40003f26270 */
[----:B------:R-:W-:Y:S01]  /*0550*/  ISETP.NE.AND P2, PT, R8, RZ, PT ;  /* 0x000000ff0800720c */ /* 0x000fe20003f45270 */
[----:B------:R-:W0:Y:S04]  /*0560*/  F2I.FTZ.U32.TRUNC.NTZ R11, R11 ;  /* 0x0000000b000b7305 */ /* 0x000e28000021f000 */
[----:B------:R-:W-:-:S06]  /*0570*/  @P0 VIADD R23, R23, 0x1 ;  /* 0x0000000117170836 */ /* 0x000fcc0000000000 */
[----:B------:R-:W-:Y:S02]  /*0580*/  @!P1 IMAD.MOV R23, RZ, RZ, -R23 ;  /* 0x000000ffff179224 */ /* 0x000fe400078e0a17 */
[----:B------:R-:W-:Y:S02]  /*0590*/  @!P2 LOP3.LUT R23, RZ, R8, RZ, 0x33, !PT ;  /* 0x00000008ff17a212 */ /* 0x000fe400078e33ff */
[----:B0-----:R-:W-:-:S03]  /*05a0*/  IADD3 R21, PT, PT, RZ, -R11, RZ ;  /* 0x8000000bff157210 */ /* 0x001fc60007ffe0ff */
[----:B------:R-:W-:Y:S02]  /*05b0*/  IMAD.MOV R10, RZ, RZ, -R23 ;  /* 0x000000ffff0a7224 */ /* 0x000fe400078e0a17 */
[----:B------:R-:W-:Y:S02]  /*05c0*/  IMAD R21, R21, R20, RZ ;  /* 0x0000001415157224 */ /* 0x000fe400078e02ff */
[----:B------:R-:W-:Y:S02]  /*05d0*/  IMAD R8, R8, R10, R5 ;  /* 0x0000000a08087224 */ /* 0x000fe400078e0205 */
[----:B------:R-:W-:-:S04]  /*05e0*/  IMAD.MOV.U32 R10, RZ, RZ, RZ ;  /* 0x000000ffff0a7224 */ /* 0x000fc800078e00ff */
[----:B------:R-:W-:Y:S01]  /*05f0*/  IMAD.HI.U32 R5, R11, R21, R10 ;  /* 0x000000150b057227 */ /* 0x000fe200078e000a */
[----:B------:R-:W-:Y:S02]  /*0600*/  IABS R11, R27 ;  /* 0x0000001b000b7213 */ /* 0x000fe40000000000 */
[----:B------:R-:W-:Y:S02]  /*0610*/  IABS R10, R8 ;  /* 0x00000008000a7213 */ /* 0x000fe40000000000 */
[----:B------:R-:W-:-:S03]  /*0620*/  IADD3 R11, PT, PT, RZ, -R11, RZ ;  /* 0x8000000bff0b7210 */ /* 0x000fc60007ffe0ff */
[----:B------:R-:W-:Y:S01]  /*0630*/  IMAD.HI.U32 R5, R5, R10, RZ ;  /* 0x0000000a05057227 */ /* 0x000fe200078e00ff */
[----:B----4-:R-:W-:-:S03]  /*0640*/  IABS R22, R18 ;  /* 0x0000001200167213 */ /* 0x010fc60000000000 */
[----:B------:R-:W-:Y:S01]  /*0650*/  IMAD R11, R5, R11, R10 ;  /* 0x0000000b050b7224 */ /* 0x000fe200078e020a */
[----:B------:R-:W0:Y:S04]  /*0660*/  I2F.RP R21, R22 ;  /* 0x0000001600157306 */ /* 0x000e280000209400 */
[----:B------:R-:W-:Y:S02]  /*0670*/  ISETP.GT.U32.AND P2, PT, R20, R11, PT ;  /* 0x0000000b1400720c */ /* 0x000fe40003f44070 */
[----:B------:R-:W-:Y:S02]  /*0680*/  LOP3.LUT R10, R8, R27, RZ, 0x3c, !PT ;  /* 0x0000001b080a7212 */ /* 0x000fe400078e3cff */
[----:B0-----:R-:W0:Y:S09]  /*0690*/  MUFU.RCP R21, R21 ;  /* 0x0000001500157308 */ /* 0x001e320000001000 */
[----:B------:R-:W-:-:S05]  /*06a0*/  @!P2 IMAD.IADD R11, R11, 0x1, -R20 ;  /* 0x000000010b0ba824 */ /* 0x000fca00078e0a14 */
[----:B------:R-:W-:Y:S02]  /*06b0*/  ISETP.GE.U32.AND P0, PT, R11, R20, PT ;  /* 0x000000140b00720c */ /* 0x000fe40003f06070 */
[----:B------:R-:W-:Y:S02]  /*06c0*/  @!P2 IADD3 R5, PT, PT, R5, 0x1, RZ ;  /* 0x000000010505a810 */ /* 0x000fe40007ffe0ff */
[----:B------:R-:W-:Y:S02]  /*06d0*/  ISETP.GE.AND P1, PT, R10, RZ, PT ;  /* 0x000000ff0a00720c */ /* 0x000fe40003f26270 */
[----:B------:R-:W-:Y:S01]  /*06e0*/  ISETP.NE.AND P2, PT, R27, RZ, PT ;  /* 0x000000ff1b00720c */ /* 0x000fe20003f45270 */
[----:B0-----:R-:W-:-:S06]  /*06f0*/  VIADD R11, R21, 0xffffffe ;  /* 0x0ffffffe150b7836 */ /* 0x001fcc0000000000 */
[----:B------:R-:W-:-:S04]  /*0700*/  @P0 VIADD R5, R5, 0x1 ;  /* 0x0000000105050836 */ /* 0x000fc80000000000 */
[----:B------:R-:W-:Y:S01]  /*0710*/  IMAD.MOV.U32 R20, RZ, RZ, R5 ;  /* 0x000000ffff147224 */ /* 0x000fe200078e0005 */
[----:B------:R-:W0:Y:S01]  /*0720*/  F2I.FTZ.U32.TRUNC.NTZ R11, R11 ;  /* 0x0000000b000b7305 */ /* 0x000e22000021f000 */
[----:B------:R-:W3:Y:S03]  /*0730*/  LDG.E R5, desc[UR14][R12.64+0x8] ;  /* 0x0000080e0c057981 */ /* 0x000ee6000c1e1900 */
[----:B------:R-:W-:Y:S02]  /*0740*/  @!P1 IADD3 R20, PT, PT, -R20, RZ, RZ ;  /* 0x000000ff14149210 */ /* 0x000fe40007ffe1ff */
[----:B------:R-:W-:-:S05]  /*0750*/  @!P2 LOP3.LUT R20, RZ, R27, RZ, 0x33, !PT ;  /* 0x0000001bff14a212 */ /* 0x000fca00078e33ff */
[----:B------:R-:W-:-:S04]  /*0760*/  IMAD.MOV R10, RZ, RZ, -R20 ;  /* 0x000000ffff0a7224 */ /* 0x000fc800078e0a14 */
[----:B------:R-:W-:Y:S02]  /*0770*/  IMAD R27, R27, R10, R8 ;  /* 0x0000000a1b1b7224 */ /* 0x000fe400078e0208 */
[----:B------:R-:W-:Y:S02]  /*0780*/  HFMA2 R10, -RZ, RZ, 0, 0 ;  /* 0x00000000ff0a7431 */ /* 0x000fe400000001ff */
[----:B0-----:R-:W-:-:S04]  /*0790*/  IMAD.MOV R21, RZ, RZ, -R11 ;  /* 0x000000ffff157224 */ /* 0x001fc800078e0a0b */
[----:B------:R-:W-:Y:S01]  /*07a0*/  IMAD R21, R21, R22, RZ ;  /* 0x0000001615157224 */ /* 0x000fe200078e02ff */
[----:B-----5:R-:W-:-:S03]  /*07b0*/  IABS R26, R9 ;  /* 0x00000009001a7213 */ /* 0x020fc60000000000 */
[----:B------:R-:W-:Y:S01]  /*07c0*/  IMAD.HI.U32 R8, R11, R21, R10 ;  /* 0x000000150b087227 */ /* 0x000fe200078e000a */
[----:B------:R-:W-:Y:S01]  /*07d0*/  IABS R10, R18 ;  /* 0x00000012000a7213 */ /* 0x000fe20000000000 */
[----:B------:R-:W0:Y:S01]  /*07e0*/  I2F.RP R28, R26 ;  /* 0x0000001a001c7306 */ /* 0x000e220000209400 */
[----:B------:R-:W-:Y:S01]  /*07f0*/  IABS R11, R27 ;  /* 0x0000001b000b7213 */ /* 0x000fe20000000000 */
[----:B------:R-:W4:Y:S02]  /*0800*/  LDG.E R21, desc[UR14][R16.64+-0x8] ;  /* 0xfffff80e10157981 */ /* 0x000f24000c1e1900 */
[----:B------:R-:W-:Y:S02]  /*0810*/  IMAD.MOV R10, RZ, RZ, -R10 ;  /* 0x000000ffff0a7224 */ /* 0x000fe400078e0a0a */
[----:B------:R-:W-:-:S04]  /*0820*/  IMAD.HI.U32 R8, R8, R11, RZ ;  /* 0x0000000b08087227 */ /* 0x000fc800078e00ff */
[----:B------:R-:W-:-:S05]  /*0830*/  IMAD R11, R8, R10, R11 ;  /* 0x0000000a080b7224 */ /* 0x000fca00078e020b */
[----:B------:R-:W-:Y:S01]  /*0840*/  ISETP.GT.U32.AND P2, PT, R22, R11, PT ;  /* 0x0000000b1600720c */ /* 0x000fe20003f44070 */
[----:B0-----:R-:W0:Y:S01]  /*0850*/  MUFU.RCP R10, R28 ;  /* 0x0000001c000a7308 */ /* 0x001e220000001000 */
[----:B-1----:R-:W-:-:S11]  /*0860*/  IMAD.WIDE R24, R25, 0x4, R14 ;  /* 0x0000000419187825 */ /* 0x002fd600078e020e */
[----:B------:R-:W-:-:S05]  /*0870*/  @!P2 IMAD.IADD R11, R11, 0x1, -R22 ;  /* 0x000000010b0ba824 */ /* 0x000fca00078e0a16 */
[----:B------:R-:W-:Y:S02]  /*0880*/  ISETP.GE.U32.AND P0, PT, R11, R22, PT ;  /* 0x000000160b00720c */ /* 0x000fe40003f06070 */
[----:B------:R-:W-:Y:S01]  /*0890*/  LOP3.LUT R11, R27, R18, RZ, 0x3c, !PT ;  /* 0x000000121b0b7212 */ /* 0x000fe200078e3cff */
[----:B------:R1:W5:Y:S01]  /*08a0*/  LDG.E R22, desc[UR14][R24.64] ;  /* 0x0000000e18167981 */ /* 0x000362000c1e1900 */
[----:B0-----:R-:W-:Y:S02]  /*08b0*/  IADD3 R29, PT, PT, R10, 0xffffffe, RZ ;  /* 0x0ffffffe0a1d7810 */ /* 0x001fe40007ffe0ff */
[----:B------:R-:W-:Y:S01]  /*08c0*/  ISETP.GE.AND P1, PT, R11, RZ, PT ;  /* 0x000000ff0b00720c */ /* 0x000fe20003f26270 */
[----:B------:R-:W-:-:S06]  /*08d0*/  IMAD.WIDE R10, R19, 0x4, R14 ;  /* 0x00000004130a7825 */ /* 0x000fcc00078e020e */
[----:B------:R0:W5:Y:S01]  /*08e0*/  LDG.E R11, desc[UR14][R10.64] ;  /* 0x0000000e0a0b7981 */ /* 0x000162000c1e1900 */
[----:B------:R-:W-:Y:S01]  /*08f0*/  @!P2 VIADD R8, R8, 0x1 ;  /* 0x000000010808a836 */ /* 0x000fe20000000000 */
[----:B------:R-:W-:Y:S01]  /*0900*/  ISETP.NE.AND P2, PT, R18, RZ, PT ;  /* 0x000000ff1200720c */ /* 0x000fe20003f45270 */
[----:B------:R-:W1:Y:S02]  /*0910*/  F2I.FTZ.U32.TRUNC.NTZ R19, R29 ;  /* 0x0000001d00137305 */ /* 0x000e64000021f000 */
[----:B------:R-:W-:-:S05]  /*0920*/  @P0 VIADD R8, R8, 0x1 ;  /* 0x0000000108080836 */ /* 0x000fca0000000000 */
[----:B------:R-:W-:-:S05]  /*0930*/  @!P1 IADD3 R8, PT, PT, -R8, RZ, RZ ;  /* 0x000000ff08089210 */ /* 0x000fca0007ffe1ff */
[----:B------:R-:W-:Y:S01]  /*0940*/  @!P2 LOP3.LUT R8, RZ, R18, RZ, 0x33, !PT ;  /* 0x00000012ff08a212 */ /* 0x000fe200078e33ff */
[----:B-1----:R-:W-:-:S04]  /*0950*/  IMAD.MOV R25, RZ, RZ, -R19 ;  /* 0x000000ffff197224 */ /* 0x002fc800078e0a13 */
[----:B------:R-:W-:Y:S02]  /*0960*/  IMAD.MOV R28, RZ, RZ, -R8 ;  /* 0x000000ffff1c7224 */ /* 0x000fe400078e0a08 */
[----:B------:R-:W-:Y:S02]  /*0970*/  IMAD R25, R25, R26, RZ ;  /* 0x0000001a19197224 */ /* 0x000fe400078e02ff */
[----:B------:R-:W-:Y:S01]  /*0980*/  IMAD R28, R18, R28, R27 ;  /* 0x0000001c121c7224 */ /* 0x000fe200078e021b */
[----:B------:R-:W-:Y:S02]  /*0990*/  MOV R18, RZ ;  /* 0x000000ff00127202 */ /* 0x000fe40000000f00 */
[----:B------:R-:W-:-:S03]  /*09a0*/  IABS R24, R2 ;  /* 0x0000000200187213 */ /* 0x000fc60000000000 */
[----:B0-----:R-:W-:Y:S01]  /*09b0*/  IMAD.HI.U32 R10, R19, R25, R18 ;  /* 0x00000019130a7227 */ /* 0x001fe200078e0012 */
[----:B------:R-:W-:Y:S02]  /*09c0*/  IABS R18, R9 ;  /* 0x0000000900127213 */ /* 0x000fe40000000000 */
[----:B------:R-:W-:Y:S01]  /*09d0*/  IABS R19, R28 ;  /* 0x0000001c00137213 */ /* 0x000fe20000000000 */
[----:B------:R-:W0:Y:S02]  /*09e0*/  I2F.RP R25, R24 ;  /* 0x0000001800197306 */ /* 0x000e240000209400 */
[----:B------:R-:W-:Y:S02]  /*09f0*/  IMAD.MOV R18, RZ, RZ, -R18 ;  /* 0x000000ffff127224 */ /* 0x000fe400078e0a12 */
[----:B------:R-:W-:-:S04]  /*0a00*/  IMAD.HI.U32 R10, R10, R19, RZ ;  /* 0x000000130a0a7227 */ /* 0x000fc800078e00ff */
[----:B------:R-:W-:-:S05]  /*0a10*/  IMAD R19, R10, R18, R19 ;  /* 0x000000120a137224 */ /* 0x000fca00078e0213 */
[----:B------:R-:W-:Y:S01]  /*0a20*/  ISETP.GT.U32.AND P2, PT, R26, R19, PT ;  /* 0x000000131a00720c */ /* 0x000fe20003f44070 */
[----:B0-----:R-:W0:Y:S01]  /*0a30*/  MUFU.RCP R25, R25 ;  /* 0x0000001900197308 */ /* 0x001e220000001000 */
[----:B------:R-:W-:-:S11]  /*0a40*/  LOP3.LUT R18, R28, R9, RZ, 0x3c, !PT ;  /* 0x000000091c127212 */ /* 0x000fd600078e3cff */
[----:B------:R-:W-:-:S05]  /*0a50*/  @!P2 IMAD.IADD R19, R19, 0x1, -R26 ;  /* 0x000000011313a824 */ /* 0x000fca00078e0a1a */
[----:B------:R-:W-:Y:S01]  /*0a60*/  ISETP.GE.U32.AND P0, PT, R19, R26, PT ;  /* 0x0000001a1300720c */ /* 0x000fe20003f06070 */
[----:B------:R-:W-:Y:S01]  /*0a70*/  @!P2 VIADD R10, R10, 0x1 ;  /* 0x000000010a0aa836 */ /* 0x000fe20000000000 */
[----:B0-----:R-:W-:Y:S02]  /*0a80*/  IADD3 R19, PT, PT, R25, 0xffffffe, RZ ;  /* 0x0ffffffe19137810 */ /* 0x001fe40007ffe0ff */
[----:B------:R-:W-:Y:S02]  /*0a90*/  ISETP.GE.AND P1, PT, R18, RZ, PT ;  /* 0x000000ff1200720c */ /* 0x000fe40003f26270 */
[----:B------:R-:W-:Y:S02]  /*0aa0*/  ISETP.NE.AND P2, PT, R9, RZ, PT ;  /* 0x000000ff0900720c */ /* 0x000fe40003f45270 */
[----:B------:R-:W0:Y:S05]  /*0ab0*/  F2I.FTZ.U32.TRUNC.NTZ R19, R19 ;  /* 0x0000001300137305 */ /* 0x000e2a000021f000 */
[----:B------:R-:W-:-:S05]  /*0ac0*/  @P0 VIADD R10, R10, 0x1 ;  /* 0x000000010a0a0836 */ /* 0x000fca0000000000 */
[----:B------:R-:W-:Y:S02]  /*0ad0*/  @!P1 IADD3 R10, PT, PT, -R10, RZ, RZ ;  /* 0x000000ff0a0a9210 */ /* 0x000fe40007ffe1ff */
[----:B------:R-:W-:Y:S01]  /*0ae0*/  @!P2 LOP3.LUT R10, RZ, R9, RZ, 0x33, !PT ;  /* 0x00000009ff0aa212 */ /* 0x000fe200078e33ff */
[----:B------:R-:W-:Y:S02]  /*0af0*/  HFMA2 R18, -RZ, RZ, 0, 0 ;  /* 0x00000000ff127431 */ /* 0x000fe400000001ff */
[----:B0-----:R-:W-:Y:S02]  /*0b00*/  IMAD.MOV R27, RZ, RZ, -R19 ;  /* 0x000000ffff1b7224 */ /* 0x001fe400078e0a13 */
[----:B------:R-:W-:-:S04]  /*0b10*/  IMAD.MOV R25, RZ, RZ, -R10 ;  /* 0x000000ffff197224 */ /* 0x000fc800078e0a0a */
[----:B------:R-:W-:Y:S02]  /*0b20*/  IMAD R25, R9, R25, R28 ;  /* 0x0000001909197224 */ /* 0x000fe400078e021c */
[----:B------:R-:W-:Y:S01]  /*0b30*/  IMAD R9, R27, R24, RZ ;  /* 0x000000181b097224 */ /* 0x000fe200078e02ff */
[----:B--2---:R-:W-:-:S03]  /*0b40*/  IABS R27, R7 ;  /* 0x00000007001b7213 */ /* 0x004fc60000000000 */
[----:B------:R-:W-:Y:S01]  /*0b50*/  IMAD.HI.U32 R9, R19, R9, R18 ;  /* 0x0000000913097227 */ /* 0x000fe200078e0012 */
        /* <DEDUP_REMOVED lines=19> */
[----:B0-----:R-:W-:-:S04]  /*0c90*/  IMAD.MOV R24, RZ, RZ, -R19 ;  /* 0x000000ffff187224 */ /* 0x001fc800078e0a13 */
[----:B------:R-:W-:-:S04]  /*0ca0*/  IMAD.MOV R18, RZ, RZ, -R9 ;  /* 0x000000ffff127224 */ /* 0x000fc800078e0a09 */
[----:B------:R-:W-:Y:S01]  /*0cb0*/  IMAD R2, R2, R18, R25 ;  /* 0x0000001202027224 */ /* 0x000fe200078e0219 */
[----:B------:R-:W-:Y:S01]  /*0cc0*/  MOV R18, RZ ;  /* 0x000000ff00127202 */ /* 0x000fe20000000f00 */
[----:B------:R-:W-:Y:S01]  /*0cd0*/  IMAD R25, R24, R27, RZ ;  /* 0x0000001b18197224 */ /* 0x000fe200078e02ff */
[----:B------:R-:W-:-:S03]  /*0ce0*/  IABS R24, R7 ;  /* 0x0000000700187213 */ /* 0x000fc60000000000 */
[----:B------:R-:W-:Y:S01]  /*0cf0*/  IMAD.HI.U32 R18, R19, R25, R18 ;  /* 0x0000001913127227 */ /* 0x000fe200078e0012 */
[----:B------:R-:W-:Y:S01]  /*0d00*/  IABS R19, R2 ;  /* 0x0000000200137213 */ /* 0x000fe20000000000 */
[----:B------:R-:W2:Y:S02]  /*0d10*/  LDG.E R25, desc[UR14][R12.64+0xc] ;  /* 0x00000c0e0c197981 */ /* 0x000ea4000c1e1900 */
[----:B------:R-:W-:Y:S02]  /*0d20*/  IMAD.MOV R24, RZ, RZ, -R24 ;  /* 0x000000ffff187224 */ /* 0x000fe400078e0a18 */
[----:B------:R-:W-:-:S04]  /*0d30*/  IMAD.HI.U32 R26, R18, R19, RZ ;  /* 0x00000013121a7227 */ /* 0x000fc800078e00ff */
[----:B------:R-:W-:-:S05]  /*0d40*/  IMAD R18, R26, R24, R19 ;  /* 0x000000181a127224 */ /* 0x000fca00078e0213 */
[----:B------:R-:W-:-:S13]  /*0d50*/  ISETP.GT.U32.AND P2, PT, R27, R18, PT ;  /* 0x000000121b00720c */ /* 0x000fda0003f44070 */
[----:B------:R-:W-:-:S05]  /*0d60*/  @!P2 IMAD.IADD R18, R18, 0x1, -R27 ;  /* 0x000000011212a824 */ /* 0x000fca00078e0a1b */
[----:B------:R-:W-:Y:S02]  /*0d70*/  ISETP.GE.U32.AND P0, PT, R18, R27, PT ;  /* 0x0000001b1200720c */ /* 0x000fe40003f06070 */
[----:B---3--:R-:W-:-:S04]  /*0d80*/  IABS R24, R5 ;  /* 0x0000000500187213 */ /* 0x008fc80000000000 */
[----:B------:R-:W0:Y:S08]  /*0d90*/  I2F.RP R27, R24 ;  /* 0x00000018001b7306 */ /* 0x000e300000209400 */
[----:B0-----:R-:W0:Y:S01]  /*0da0*/  MUFU.RCP R27, R27 ;  /* 0x0000001b001b7308 */ /* 0x001e220000001000 */
[----:B----4-:R-:W-:Y:S01]  /*0db0*/  IMAD.WIDE R18, R21, 0x4, R14 ;  /* 0x0000000415127825 */ /* 0x010fe200078e020e */
[----:B------:R-:W-:-:S04]  /*0dc0*/  LOP3.LUT R21, R2, R7, RZ, 0x3c, !PT ;  /* 0x0000000702157212 */ /* 0x000fc800078e3cff */
[----:B------:R-:W-:Y:S01]  /*0dd0*/  ISETP.GE.AND P1, PT, R21, RZ, PT ;  /* 0x000000ff1500720c */ /* 0x000fe20003f26270 */
[----:B------:R1:W3:Y:S01]  /*0de0*/  LDG.E R19, desc[UR14][R18.64] ;  /* 0x0000000e12137981 */ /* 0x0002e2000c1e1900 */
[----:B0-----:R-:W-:Y:S01]  /*0df0*/  IADD3 R21, PT, PT, R27, 0xffffffe, RZ ;  /* 0x0ffffffe1b157810 */ /* 0x001fe20007ffe0ff */
[----:B------:R-:W-:Y:S01]  /*0e00*/  @!P2 VIADD R26, R26, 0x1 ;  /* 0x000000011a1aa836 */ /* 0x000fe20000000000 */
[----:B------:R-:W-:Y:S01]  /*0e10*/  ISETP.NE.AND P2, PT, R7, RZ, PT ;  /* 0x000000ff0700720c */ /* 0x000fe20003f45270 */
[----:B------:R-:W4:Y:S03]  /*0e20*/  LDG.E R27, desc[UR14][R16.64] ;  /* 0x0000000e101b7981 */ /* 0x000f26000c1e1900 */
[----:B------:R-:W0:Y:S01]  /*0e30*/  F2I.FTZ.U32.TRUNC.NTZ R21, R21 ;  /* 0x0000001500157305 */ /* 0x000e22000021f000 */
[----:B------:R-:W-:-:S05]  /*0e40*/  @P0 VIADD R26, R26, 0x1 ;  /* 0x000000011a1a0836 */ /* 0x000fca0000000000 */
[----:B------:R-:W-:-:S03]  /*0e50*/  @!P1 IADD3 R26, PT, PT, -R26, RZ, RZ ;  /* 0x000000ff1a1a9210 */ /* 0x000fc60007ffe1ff */
[----:B------:R-:W-:Y:S01]  /*0e60*/  @!P2 LOP3.LUT R26, RZ, R7, RZ, 0x33, !PT ;  /* 0x00000007ff1aa212 */ /* 0x000fe200078e33ff */
[----:B-----5:R-:W-:Y:S02]  /*0e70*/  IMAD R22, R23, R22, R6 ;  /* 0x0000001617167224 */ /* 0x020fe400078e0206 */
[----:B0-----:R-:W-:Y:S02]  /*0e80*/  IMAD.MOV R23, RZ, RZ, -R21 ;  /* 0x000000ffff177224 */ /* 0x001fe400078e0a15 */
[----:B------:R-:W-:Y:S02]  /*0e90*/  IMAD.MOV R6, RZ, RZ, -R26 ;  /* 0x000000ffff067224 */ /* 0x000fe400078e0a1a */
[----:B------:R-:W-:Y:S02]  /*0ea0*/  IMAD R29, R20, R11, R22 ;  /* 0x0000000b141d7224 */ /* 0x000fe400078e0216 */
[----:B------:R-:W-:Y:S02]  /*0eb0*/  HFMA2 R20, -RZ, RZ, 0, 0 ;  /* 0x00000000ff147431 */ /* 0x000fe400000001ff */
[----:B------:R-:W-:-:S02]  /*0ec0*/  IMAD R2, R7, R6, R2 ;  /* 0x0000000607027224 */ /* 0x000fc400078e0202 */
[----:B------:R-:W-:Y:S01]  /*0ed0*/  IMAD R23, R23, R24, RZ ;  /* 0x0000001817177224 */ /* 0x000fe200078e02ff */
[----:B------:R-:W5:Y:S01]  /*0ee0*/  LDG.E R7, desc[UR14][R16.64+-0x4] ;  /* 0xfffffc0e10077981 */ /* 0x000f62000c1e1900 */
[----:B------:R-:W-:Y:S02]  /*0ef0*/  IABS R11, R5 ;  /* 0x00000005000b7213 */ /* 0x000fe40000000000 */
[----:B------:R-:W-:Y:S01]  /*0f00*/  IMAD.HI.U32 R6, R21, R23, R20 ;  /* 0x0000001715067227 */ /* 0x000fe200078e0014 */
[----:B------:R-:W-:Y:S01]  /*0f10*/  IABS R21, R2 ;  /* 0x0000000200157213 */ /* 0x000fe20000000000 */
[----:B------:R-:W5:Y:S02]  /*0f20*/  LDG.E R23, desc[UR14][R16.64+0xc] ;  /* 0x00000c0e10177981 */ /* 0x000f64000c1e1900 */
[----:B-1----:R-:W-:Y:S02]  /*0f30*/  IMAD.MOV R18, RZ, RZ, -R11 ;  /* 0x000000ffff127224 */ /* 0x002fe400078e0a0b */
[----:B------:R-:W-:Y:S01]  /*0f40*/  IMAD.HI.U32 R6, R6, R21, RZ ;  /* 0x0000001506067227 */ /* 0x000fe200078e00ff */
[----:B------:R-:W5:Y:S03]  /*0f50*/  LDG.E R11, desc[UR14][R16.64+0x4] ;  /* 0x0000040e100b7981 */ /* 0x000f66000c1e1900 */
[----:B------:R-:W-:-:S02]  /*0f60*/  IMAD R18, R6, R18, R21 ;  /* 0x0000001206127224 */ /* 0x000fc400078e0215 */
[----:B------:R-:W5:Y:S03]  /*0f70*/  LDG.E R21, desc[UR14][R16.64+0x8] ;  /* 0x0000080e10157981 */ /* 0x000f66000c1e1900 */
[----:B------:R-:W-:-:S13]  /*0f80*/  ISETP.GT.U32.AND P2, PT, R24, R18, PT ;  /* 0x000000121800720c */ /* 0x000fda0003f44070 */
[----:B------:R-:W-:-:S05]  /*0f90*/  @!P2 IMAD.IADD R18, R18, 0x1, -R24 ;  /* 0x000000011212a824 */ /* 0x000fca00078e0a18 */
[----:B------:R-:W-:Y:S01]  /*0fa0*/  ISETP.GE.U32.AND P0, PT, R18, R24, PT ;  /* 0x000000181200720c */ /* 0x000fe20003f06070 */
[----:B------:R-:W-:Y:S01]  /*0fb0*/  @!P2 VIADD R6, R6, 0x1 ;  /* 0x000000010606a836 */ /* 0x000fe20000000000 */
[----:B------:R-:W-:-:S11]  /*0fc0*/  ISETP.NE.AND P2, PT, R5, RZ, PT ;  /* 0x000000ff0500720c */ /* 0x000fd60003f45270 */
[----:B------:R-:W-:Y:S01]  /*0fd0*/  @P0 VIADD R6, R6, 0x1 ;  /* 0x0000000106060836 */ /* 0x000fe20000000000 */
[----:B--2---:R-:W-:-:S04]  /*0fe0*/  IABS R20, R25 ;  /* 0x0000001900147213 */ /* 0x004fc80000000000 */
[----:B------:R-:W0:Y:S08]  /*0ff0*/  I2F.RP R22, R20 ;  /* 0x0000001400167306 */ /* 0x000e300000209400 */
[----:B0-----:R-:W0:Y:S02]  /*1000*/  MUFU.RCP R22, R22 ;  /* 0x0000001600167308 */ /* 0x001e240000001000 */
[----:B0-----:R-:W-:Y:S01]  /*1010*/  IADD3 R18, PT, PT, R22, 0xffffffe, RZ ;  /* 0x0ffffffe16127810 */ /* 0x001fe20007ffe0ff */
[----:B---3--:R-:W-:Y:S01]  /*1020*/  IMAD R29, R8, R19, R29 ;  /* 0x00000013081d7224 */ /* 0x008fe200078e021d */
[----:B------:R-:W-:-:S04]  /*1030*/  LOP3.LUT R8, R2, R5, RZ, 0x3c, !PT ;  /* 0x0000000502087212 */ /* 0x000fc800078e3cff */
[----:B------:R-:W-:Y:S01]  /*1040*/  ISETP.GE.AND P1, PT, R8, RZ, PT ;  /* 0x000000ff0800720c */ /* 0x000fe20003f26270 */
[----:B------:R-:W0:Y:S01]  /*1050*/  F2I.FTZ.U32.TRUNC.NTZ R19, R18 ;  /* 0x0000001200137305 */ /* 0x000e22000021f000 */
[----:B------:R-:W-:-:S11]  /*1060*/  MOV R8, R6 ;  /* 0x0000000600087202 */ /* 0x000fd60000000f00 */
[----:B------:R-:W-:Y:S01]  /*1070*/  @!P1 IMAD.MOV R8, RZ, RZ, -R8 ;  /* 0x000000ffff089224 */ /* 0x000fe200078e0a08 */
[----:B------:R-:W-:Y:S01]  /*1080*/  @!P2 LOP3.LUT R8, RZ, R5, RZ, 0x33, !PT ;  /* 0x00000005ff08a212 */ /* 0x000fe200078e33ff */
[----:B0-----:R-:W-:-:S03]  /*1090*/  IMAD.MOV R22, RZ, RZ, -R19 ;  /* 0x000000ffff167224 */ /* 0x001fc600078e0a13 */
[----:B------:R-:W-:Y:S01]  /*10a0*/  IADD3 R6, PT, PT, -R8, RZ, RZ ;  /* 0x000000ff08067210 */ /* 0x000fe20007ffe1ff */
[----:B------:R-:W-:-:S04]  /*10b0*/  IMAD.MOV.U32 R18, RZ, RZ, RZ ;  /* 0x000000ffff127224 */ /* 0x000fc800078e00ff */
[----:B------:R-:W-:Y:S02]  /*10c0*/  IMAD R2, R5, R6, R2 ;  /* 0x0000000605027224 */ /* 0x000fe400078e0202 */
[----:B------:R-:W-:-:S04]  /*10d0*/  IMAD R5, R22, R20, RZ ;  /* 0x0000001416057224 */ /* 0x000fc800078e02ff */
[----:B------:R-:W-:-:S04]  /*10e0*/  IMAD.HI.U32 R5, R19, R5, R18 ;  /* 0x0000000513057227 */ /* 0x000fc800078e0012 */
[----:B----4-:R-:W-:-:S04]  /*10f0*/  IMAD.WIDE R18, R27, 0x4, R14 ;  /* 0x000000041b127825 */ /* 0x010fc800078e020e */
[--C-:B-----5:R-:W-:Y:S01]  /*1100*/  IMAD.WIDE R6, R7, 0x4, R14.reuse ;  /* 0x0000000407067825 */ /* 0x120fe200078e020e */
[----:B------:R-:W2:Y:S04]  /*1110*/  LDG.E R24, desc[UR14][R18.64] ;  /* 0x0000000e12187981 */ /* 0x000ea8000c1e1900 */
[----:B------:R0:W3:Y:S02]  /*1120*/  LDG.E R22, desc[UR14][R6.64] ;  /* 0x0000000e06167981 */ /* 0x0000e4000c1e1900 */
[----:B0-----:R-:W-:-:S04]  /*1130*/  IMAD.WIDE R6, R11, 0x4, R14 ;  /* 0x000000040b067825 */ /* 0x001fc800078e020e */
[--C-:B------:R-:W-:Y:S01]  /*1140*/  IMAD.WIDE R18, R21, 0x4, R14.reuse ;  /* 0x0000000415127825 */ /* 0x100fe200078e020e */
[----:B------:R0:W4:Y:S04]  /*1150*/  LDG.E R11, desc[UR14][R6.64] ;  /* 0x0000000e060b7981 */ /* 0x000128000c1e1900 */
[----:B------:R-:W5:Y:S01]  /*1160*/  LDG.E R21, desc[UR14][R18.64] ;  /* 0x0000000e12157981 */ /* 0x000f62000c1e1900 */
[----:B0-----:R-:W-:-:S05]  /*1170*/  IMAD.WIDE R6, R23, 0x4, R14 ;  /* 0x0000000417067825 */ /* 0x001fca00078e020e */
[----:B------:R0:W5:Y:S01]  /*1180*/  LDG.E R23, desc[UR14][R6.64] ;  /* 0x0000000e06177981 */ /* 0x000162000c1e1900 */
[----:B------:R-:W-:Y:S02]  /*1190*/  IABS R27, R25 ;  /* 0x00000019001b7213 */ /* 0x000fe40000000000 */
[----:B------:R-:W-:-:S03]  /*11a0*/  IABS R28, R2 ;  /* 0x00000002001c7213 */ /* 0x000fc60000000000 */
[----:B------:R-:W-:Y:S02]  /*11b0*/  IMAD.MOV R27, RZ, RZ, -R27 ;  /* 0x000000ffff1b7224 */ /* 0x000fe400078e0a1b */
[----:B------:R-:W-:-:S04]  /*11c0*/  IMAD.HI.U32 R5, R5, R28, RZ ;  /* 0x0000001c05057227 */ /* 0x000fc800078e00ff */
[----:B------:R-:W-:-:S05]  /*11d0*/  IMAD R27, R5, R27, R28 ;  /* 0x0000001b051b7224 */ /* 0x000fca00078e021c */
[----:B------:R-:W-:Y:S02]  /*11e0*/  ISETP.GT.U32.AND P2, PT, R20, R27, PT ;  /* 0x0000001b1400720c */ /* 0x000fe40003f44070 */
[----:B0-----:R-:W-:-:S11]  /*11f0*/  LOP3.LUT R6, R2, R25, RZ, 0x3c, !PT ;  /* 0x0000001902067212 */ /* 0x001fd600078e3cff */
[----:B------:R-:W-:-:S04]  /*1200*/  @!P2 IADD3 R27, PT, PT, R27, -R20, RZ ;  /* 0x800000141b1ba210 */ /* 0x000fc80007ffe0ff */
[----:B------:R-:W-:Y:S01]  /*1210*/  ISETP.GE.U32.AND P0, PT, R27, R20, PT ;  /* 0x000000141b00720c */ /* 0x000fe20003f06070 */
[----:B------:R-:W-:Y:S01]  /*1220*/  @!P2 VIADD R5, R5, 0x1 ;  /* 0x000000010505a836 */ /* 0x000fe20000000000 */
[----:B------:R-:W-:Y:S02]  /*1230*/  ISETP.GE.AND P1, PT, R6, RZ, PT ;  /* 0x000000ff0600720c */ /* 0x000fe40003f26270 */
[----:B------:R-:W-:Y:S01]  /*1240*/  ISETP.NE.AND P2, PT, R25, RZ, PT ;  /* 0x000000ff1900720c */ /* 0x000fe20003f45270 */
[----:B------:R-:W-:-:S08]  /*1250*/  VIADD R4, R4, 0x8 ;  /* 0x0000000804047836 */ /* 0x000fd00000000000 */
[----:B------:R-:W-:Y:S01]  /*1260*/  @P0 VIADD R5, R5, 0x1 ;  /* 0x0000000105050836 */ /* 0x000fe20000000000 */
[----:B------:R-:W-:-:S04]  /*1270*/  ISETP.NE.AND P0, PT, R4, RZ, PT ;  /* 0x000000ff0400720c */ /* 0x000fc80003f05270 */
[----:B------:R-:W-:-:S05]  /*1280*/  MOV R6, R5 ;  /* 0x0000000500067202 */ /* 0x000fca0000000f00 */
[----:B------:R-:W-:Y:S01]  /*1290*/  @!P1 IMAD.MOV R6, RZ, RZ, -R6 ;  /* 0x000000ffff069224 */ /* 0x000fe200078e0a06 */
[----:B------:R-:W-:Y:S02]  /*12a0*/  @!P2 LOP3.LUT R6, RZ, R25, RZ, 0x33, !PT ;  /* 0x00000019ff06a212 */ /* 0x000fe400078e33ff */
[----:B------:R-:W-:Y:S02]  /*12b0*/  IADD3 R12, P1, PT, R12, 0x20, RZ ;  /* 0x000000200c0c7810 */ /* 0x000fe40007f3e0ff */
[----:B------:R-:W-:Y:S02]  /*12c0*/  IADD3 R16, P2, PT, R16, 0x20, RZ ;  /* 0x0000002010107810 */ /* 0x000fe40007f5e0ff */
[----:B------:R-:W-:Y:S01]  /*12d0*/  IADD3 R5, PT, PT, -R6, RZ, RZ ;  /* 0x000000ff06057210 */ /* 0x000fe20007ffe1ff */
[----:B------:R-:W-:Y:S02]  /*12e0*/  IMAD.X R13, RZ, RZ, R13, P1 ;  /* 0x000000ffff0d7224 */ /* 0x000fe400008e060d */
[----:B------:R-:W-:-:S02]  /*12f0*/  IMAD.X R17, RZ, RZ, R17, P2 ;  /* 0x000000ffff117224 */ /* 0x000fc400010e0611 */
[----:B------:R-:W-:Y:S02]  /*1300*/  IMAD R5, R25, R5, R2 ;  /* 0x0000000519057224 */ /* 0x000fe400078e0202 */
[----:B---3--:R-:W-:-:S04]  /*1310*/  IMAD R22, R10, R22, R29 ;  /* 0x000000160a167224 */ /* 0x008fc800078e021d */
[----:B--2---:R-:W-:-:S04]  /*1320*/  IMAD R22, R9, R24, R22 ;  /* 0x0000001809167224 */ /* 0x004fc800078e0216 */
[----:B----4-:R-:W-:-:S04]  /*1330*/  IMAD R11, R26, R11, R22 ;  /* 0x0000000b1a0b7224 */ /* 0x010fc800078e0216 */
[----:B-----5:R-:W-:-:S04]  /*1340*/  IMAD R11, R8, R21, R11 ;  /* 0x00000015080b7224 */ /* 0x020fc800078e020b */
[----:B------:R-:W-:Y:S01]  /*1350*/  IMAD R6, R6, R23, R11 ;  /* 0x0000001706067224 */ /* 0x000fe200078e020b */
[----:B------:R-:W-:Y:S06]  /*1360*/  @P0 BRA `(.L_x_188) ;  /* 0xffffffec00f80947 */ /* 0x000fec000383ffff */
[----:B------:R-:W-:-:S07]  /*1370*/  MOV R4, UR12 ;  /* 0x0000000c00047c02 */ /* 0x000fce0008000f00 */
.L_x_187:
[----:B------:R-:W-:-:S09]  /*1380*/  UISETP.NE.AND UP0, UPT, UR10, URZ, UPT ;  /* 0x000000ff0a00728c */ /* 0x000fd2000bf05270 */
[----:B------:R-:W-:Y:S05]  /*1390*/  BRA.U !UP0, `(.L_x_189) ;  /* 0x00000011083c7547 */ /* 0x000fea000b800000 */
[----:B------:R-:W-:Y:S02]  /*13a0*/  UIADD3 UR5, UPT, UPT, UR10, -0x1, URZ ;  /* 0xffffffff0a057890 */ /* 0x000fe4000fffe0ff */
[----:B------:R-:W-:Y:S02]  /*13b0*/  UISETP.NE.AND UP1, UPT, UR11, URZ, UPT ;  /* 0x000000ff0b00728c */ /* 0x000fe4000bf25270 */
[----:B------:R-:W-:-:S09]  /*13c0*/  UISETP.GE.U32.AND UP0, UPT, UR5, 0x3, UPT ;  /* 0x000000030500788c */ /* 0x000fd2000bf06070 */
[----:B------:R-:W-:Y:S05]  /*13d0*/  BRA.U !UP0, `(.L_x_190) ;  /* 0x0000000908447547 */ /* 0x000fea000b800000 */
[----:B------:R-:W0:Y:S01]  /*13e0*/  LDC.64 R8, c[0x0][0x390] ;  /* 0x0000e400ff087b82 */ /* 0x000e220000000a00 */
[----:B------:R-:W1:Y:S07]  /*13f0*/  LDCU UR5, c[0x0][0x398] ;  /* 0x00007300ff0577ac */ /* 0x000e6e0008000800 */
[----:B------:R-:W2:Y:S01]  /*1400*/  LDC.64 R10, c[0x0][0x390] ;  /* 0x0000e400ff0a7b82 */ /* 0x000ea20000000a00 */
[----:B-1----:R-:W-:-:S05]  /*1410*/  IADD3 R2, P0, PT, R4, UR5, RZ ;  /* 0x0000000504027c10 */ /* 0x002fca000ff1e0ff */
[----:B------:R-:W-:Y:S01]  /*1420*/  IMAD.X R7, RZ, RZ, UR4, P0 ;  /* 0x00000004ff077e24 */ /* 0x000fe200080e06ff */
[----:B0-----:R-:W-:-:S04]  /*1430*/  LEA R24, P0, R2, R8, 0x2 ;  /* 0x0000000802187211 */ /* 0x001fc800078010ff */
[----:B------:R-:W-:-:S05]  /*1440*/  LEA.HI.X R25, R2, R9, R7, 0x2, P0 ;  /* 0x0000000902197211 */ /* 0x000fca00000f1407 */
[----:B------:R-:W3:Y:S01]  /*1450*/  LDG.E R20, desc[UR14][R24.64] ;  /* 0x0000000e18147981 */ /* 0x000ee2000c1e1900 */
[----:B------:R-:W-:-:S03]  /*1460*/  IADD3 R2, P0, PT, R4, UR13, RZ ;  /* 0x0000000d04027c10 */ /* 0x000fc6000ff1e0ff */
[----:B------:R-:W4:Y:S02]  /*1470*/  LDG.E R16, desc[UR14][R24.64+0x4] ;  /* 0x0000040e18107981 */ /* 0x000f24000c1e1900 */
[----:B------:R-:W-:Y:S01]  /*1480*/  IMAD.X R7, RZ, RZ, UR16, P0 ;  /* 0x00000010ff077e24 */ /* 0x000fe200080e06ff */
[----:B------:R-:W-:-:S04]  /*1490*/  LEA R8, P0, R2, R8, 0x2 ;  /* 0x0000000802087211 */ /* 0x000fc800078010ff */
[----:B------:R-:W-:Y:S02]  /*14a0*/  LEA.HI.X R9, R2, R9, R7, 0x2, P0 ;  /* 0x0000000902097211 */ /* 0x000fe400000f1407 */
[----:B------:R-:W5:Y:S04]  /*14b0*/  LDG.E R7, desc[UR14][R24.64+0x8] ;  /* 0x0000080e18077981 */ /* 0x000f68000c1e1900 */
[----:B------:R-:W2:Y:S04]  /*14c0*/  LDG.E R19, desc[UR14][R8.64] ;  /* 0x0000000e08137981 */ /* 0x000ea8000c1e1900 */
[----:B------:R-:W4:Y:S04]  /*14d0*/  LDG.E R13, desc[UR14][R8.64+0x4] ;  /* 0x0000040e080d7981 */ /* 0x000f28000c1e1900 */
[----:B------:R-:W5:Y:S04]  /*14e0*/  LDG.E R15, desc[UR14][R8.64+0x8] ;  /* 0x0000080e080f7981 */ /* 0x000f68000c1e1900 */
[----:B------:R-:W5:Y:S04]  /*14f0*/  LDG.E R23, desc[UR14][R8.64+0xc] ;  /* 0x00000c0e08177981 */ /* 0x000f68000c1e1900 */
[----:B------:R0:W5:Y:S01]  /*1500*/  LDG.E R2, desc[UR14][R24.64+0xc] ;  /* 0x00000c0e18027981 */ /* 0x000162000c1e1900 */
[----:B---3--:R-:W-:-:S04]  /*1510*/  IABS R21, R20 ;  /* 0x0000001400157213 */ /* 0x008fc80000000000 */
[----:B------:R-:W1:Y:S08]  /*1520*/  I2F.RP R22, R21 ;  /* 0x0000001500167306 */ /* 0x000e700000209400 */
[----:B-1----:R-:W1:Y:S01]  /*1530*/  MUFU.RCP R22, R22 ;  /* 0x0000001600167308 */ /* 0x002e620000001000 */
[----:B--2---:R-:W-:-:S04]  /*1540*/  IMAD.WIDE R18, R19, 0x4, R10 ;  /* 0x0000000413127825 */ /* 0x004fc800078e020a */
[--C-:B----4-:R-:W-:Y:S01]  /*1550*/  IMAD.WIDE R12, R13, 0x4, R10.reuse ;  /* 0x000000040d0c7825 */ /* 0x110fe200078e020a */
[----:B------:R-:W2:Y:S03]  /*1560*/  LDG.E R17, desc[UR14][R18.64] ;  /* 0x0000000e12117981 */ /* 0x000ea6000c1e1900 */
[--C-:B-----5:R-:W-:Y:S02]  /*1570*/  IMAD.WIDE R14, R15, 0x4, R10.reuse ;  /* 0x000000040f0e7825 */ /* 0x120fe400078e020a */
[----:B------:R3:W4:Y:S02]  /*1580*/  LDG.E R12, desc[UR14][R12.64] ;  /* 0x0000000e0c0c7981 */ /* 0x000724000c1e1900 */
[----:B------:R-:W-:Y:S02]  /*1590*/  IMAD.WIDE R10, R23, 0x4, R10 ;  /* 0x00000004170a7825 */ /* 0x000fe400078e020a */
[----:B------:R-:W5:Y:S01]  /*15a0*/  LDG.E R14, desc[UR14][R14.64] ;  /* 0x0000000e0e0e7981 */ /* 0x000f62000c1e1900 */
[----:B-1----:R-:W-:-:S03]  /*15b0*/  IADD3 R26, PT, PT, R22, 0xffffffe, RZ ;  /* 0x0ffffffe161a7810 */ /* 0x002fc60007ffe0ff */
[----:B------:R1:W5:Y:S01]  /*15c0*/  LDG.E R10, desc[UR14][R10.64] ;  /* 0x0000000e0a0a7981 */ /* 0x000362000c1e1900 */
[----:B------:R-:W3:Y:S01]  /*15d0*/  F2I.FTZ.U32.TRUNC.NTZ R9, R26 ;  /* 0x0000001a00097305 */ /* 0x000ee2000021f000 */
[----:B------:R-:W-:Y:S02]  /*15e0*/  IABS R22, R5 ;  /* 0x0000000500167213 */ /* 0x000fe40000000000 */
[----:B0-----:R-:W-:Y:S01]  /*15f0*/  IABS R24, R20 ;  /* 0x0000001400187213 */ /* 0x001fe20000000000 */
[----:B---3--:R-:W-:-:S04]  /*1600*/  IMAD.MOV R8, RZ, RZ, -R9 ;  /* 0x000000ffff087224 */ /* 0x008fc800078e0a09 */
[----:B------:R-:W-:Y:S02]  /*1610*/  IMAD R23, R8, R21, RZ ;  /* 0x0000001508177224 */ /* 0x000fe400078e02ff */
[----:B------:R-:W-:-:S04]  /*1620*/  IMAD.MOV.U32 R8, RZ, RZ, RZ ;  /* 0x000000ffff087224 */ /* 0x000fc800078e00ff */
[----:B------:R-:W-:Y:S01]  /*1630*/  IMAD.HI.U32 R8, R9, R23, R8 ;  /* 0x0000001709087227 */ /* 0x000fe200078e0008 */
[----:B------:R-:W-:Y:S02]  /*1640*/  MOV R9, R22 ;  /* 0x0000001600097202 */ /* 0x000fe40000000f00 */
[----:B------:R-:W-:Y:S01]  /*1650*/  IABS R13, R16 ;  /* 0x00000010000d7213 */ /* 0x000fe20000000000 */
[----:B------:R-:W-:Y:S02]  /*1660*/  IMAD.MOV R18, RZ, RZ, -R24 ;  /* 0x000000ffff127224 */ /* 0x000fe400078e0a18 */
[----:B-1----:R-:W-:Y:S01]  /*1670*/  IMAD.HI.U32 R11, R8, R9, RZ ;  /* 0x00000009080b7227 */ /* 0x002fe200078e00ff */
[----:B------:R-:W0:Y:S03]  /*1680*/  I2F.RP R15, R13 ;  /* 0x0000000d000f7306 */ /* 0x000e260000209400 */
[----:B------:R-:W-:-:S05]  /*1690*/  IMAD R8, R11, R18, R9 ;  /* 0x000000120b087224 */ /* 0x000fca00078e0209 */
[----:B------:R-:W-:Y:S01]  /*16a0*/  ISETP.GT.U32.AND P2, PT, R21, R8, PT ;  /* 0x000000081500720c */ /* 0x000fe20003f44070 */
[----:B0-----:R-:W0:-:S12]  /*16b0*/  MUFU.RCP R15, R15 ;  /* 0x0000000f000f7308 */ /* 0x001e180000001000 */
[----:B------:R-:W-:-:S05]  /*16c0*/  @!P2 IMAD.IADD R8, R8, 0x1, -R21 ;  /* 0x000000010808a824 */ /* 0x000fca00078e0a15 */
[----:B------:R-:W-:Y:S02]  /*16d0*/  ISETP.GE.U32.AND P0, PT, R8, R21, PT ;  /* 0x000000150800720c */ /* 0x000fe40003f06070 */
[----:B------:R-:W-:Y:S01]  /*16e0*/  LOP3.LUT R8, R5, R20, RZ, 0x3c, !PT ;  /* 0x0000001405087212 */ /* 0x000fe200078e3cff */
[----:B------:R-:W-:Y:S01]  /*16f0*/  @!P2 VIADD R11, R11, 0x1 ;  /* 0x000000010b0ba836 */ /* 0x000fe20000000000 */
[----:B------:R-:W-:Y:S02]  /*1700*/  ISETP.NE.AND P2, PT, R20, RZ, PT ;  /* 0x000000ff1400720c */ /* 0x000fe40003f45270 */
[----:B------:R-:W-:Y:S02]  /*1710*/  ISETP.GE.AND P1, PT, R8, RZ, PT ;  /* 0x000000ff0800720c */ /* 0x000fe40003f26270 */
[----:B0-----:R-:W-:-:S04]  /*1720*/  IADD3 R8, PT, PT, R15, 0xffffffe, RZ ;  /* 0x0ffffffe0f087810 */ /* 0x001fc80007ffe0ff */
[----:B------:R0:W1:Y:S01]  /*1730*/  F2I.FTZ.U32.TRUNC.NTZ R9, R8 ;  /* 0x0000000800097305 */ /* 0x000062000021f000 */
[----:B------:R-:W-:-:S06]  /*1740*/  @P0 VIADD R11, R11, 0x1 ;  /* 0x000000010b0b0836 */ /* 0x000fcc0000000000 */
[----:B------:R-:W-:Y:S02]  /*1750*/  @!P1 IADD3 R11, PT, PT, -R11, RZ, RZ ;  /* 0x000000ff0b0b9210 */ /* 0x000fe40007ffe1ff */
[----:B------:R-:W-:Y:S01]  /*1760*/  @!P2 LOP3.LUT R11, RZ, R20, RZ, 0x33, !PT ;  /* 0x00000014ff0ba212 */ /* 0x000fe200078e33ff */
[----:B0-----:R-:W-:-:S04]  /*1770*/  HFMA2 R8, -RZ, RZ, 0, 0 ;  /* 0x00000000ff087431 */ /* 0x001fc800000001ff */
[----:B------:R-:W-:Y:S02]  /*1780*/  IMAD.MOV R15, RZ, RZ, -R11 ;  /* 0x000000ffff0f7224 */ /* 0x000fe400078e0a0b */
[----:B-1----:R-:W-:Y:S02]  /*1790*/  IMAD.MOV R18, RZ, RZ, -R9 ;  /* 0x000000ffff127224 */ /* 0x002fe400078e0a09 */
[----:B------:R-:W-:Y:S01]  /*17a0*/  IMAD R15, R20, R15, R5 ;  /* 0x0000000f140f7224 */ /* 0x000fe200078e0205 */
[----:B------:R-:W-:Y:S01]  /*17b0*/  IABS R19, R16 ;  /* 0x0000001000137213 */ /* 0x000fe20000000000 */
[----:B------:R-:W-:-:S03]  /*17c0*/  IMAD R5, R18, R13, RZ ;  /* 0x0000000d12057224 */ /* 0x000fc600078e02ff */
[----:B------:R-:W-:Y:S01]  /*17d0*/  IABS R18, R15 ;  /* 0x0000000f00127213 */ /* 0x000fe20000000000 */
[----:B------:R-:W-:-:S04]  /*17e0*/  IMAD.HI.U32 R8, R9, R5, R8 ;  /* 0x0000000509087227 */ /* 0x000fc800078e0008 */
[----:B------:R-:W-:Y:S02]  /*17f0*/  IMAD.MOV R19, RZ, RZ, -R19 ;  /* 0x000000ffff137224 */ /* 0x000fe400078e0a13 */
[----:B------:R-:W-:-:S03]  /*1800*/  IMAD.MOV.U32 R9, RZ, RZ, R18 ;  /* 0x000000ffff097224 */ /* 0x000fc600078e0012 */
[----:B------:R-:W-:Y:S01]  /*1810*/  MOV R18, R19 ;  /* 0x0000001300127202 */ /* 0x000fe20000000f00 */
[----:B------:R-:W-:Y:S01]  /*1820*/  IMAD.HI.U32 R8, R8, R9, RZ ;  /* 0x0000000908087227 */ /* 0x000fe200078e00ff */
[----:B------:R-:W-:-:S03]  /*1830*/  IABS R5, R7 ;  /* 0x0000000700057213 */ /* 0x000fc60000000000 */
        /* <DEDUP_REMOVED lines=13> */
[----:B------:R-:W0:Y:S04]  /*1910*/  F2I.FTZ.U32.TRUNC.NTZ R9, R9 ;  /* 0x0000000900097305 */ /* 0x000e28000021f000 */
[----:B------:R-:W-:Y:S02]  /*1920*/  @!P1 IADD3 R13, PT, PT, -R13, RZ, RZ ;  /* 0x000000ff0d0d9210 */ /* 0x000fe40007ffe1ff */
[----:B------:R-:W-:-:S05]  /*1930*/  @!P2 LOP3.LUT R13, RZ, R16, RZ, 0x33, !PT ;  /* 0x00000010ff0da212 */ /* 0x000fca00078e33ff */
[----:B------:R-:W-:-:S04]  /*1940*/  IMAD.MOV R8, RZ, RZ, -R13 ;  /* 0x000000ffff087224 */ /* 0x000fc800078e0a0d */
[----:B------:R-:W-:Y:S02]  /*1950*/  IMAD R16, R16, R8, R15 ;  /* 0x0000000810107224 */ /* 0x000fe400078e020f */
[----:B------:R-:W-:Y:S02]  /*1960*/  HFMA2 R8, -RZ, RZ, 0, 0 ;  /* 0x00000000ff087431 */ /* 0x000fe400000001ff */
[----:B0-----:R-:W-:Y:S01]  /*1970*/  IMAD.MOV R18, RZ, RZ, -R9 ;  /* 0x000000ffff127224 */ /* 0x001fe200078e0a09 */
[----:B------:R-:W-:-:S03]  /*1980*/  IABS R19, R7 ;  /* 0x0000000700137213 */ /* 0x000fc60000000000 */
[----:B------:R-:W-:Y:S01]  /*1990*/  IMAD R15, R18, R5, RZ ;  /* 0x00000005120f7224 */ /* 0x000fe200078e02ff */
[----:B------:R-:W-:Y:S01]  /*19a0*/  IABS R18, R16 ;  /* 0x0000001000127213 */ /* 0x000fe20000000000 */
[----:B------:R-:W-:Y:S02]  /*19b0*/  IMAD.MOV R19, RZ, RZ, -R19 ;  /* 0x000000ffff137224 */ /* 0x000fe400078e0a13 */
[----:B------:R-:W-:-:S04]  /*19c0*/  IMAD.HI.U32 R8, R9, R15, R8 ;  /* 0x0000000f09087227 */ /* 0x000fc800078e0008 */
[----:B------:R-:W-:Y:S01]  /*19d0*/  IMAD.MOV.U32 R9, RZ, RZ, R18 ;  /* 0x000000ffff097224 */ /* 0x000fe200078e0012 */
[----:B------:R-:W-:-:S03]  /*19e0*/  MOV R18, R19 ;  /* 0x0000001300127202 */ /* 0x000fc60000000f00 */
[----:B------:R-:W-:Y:S01]  /*19f0*/  IMAD.HI.U32 R8, R8, R9, RZ ;  /* 0x0000000908087227 */ /* 0x000fe200078e00ff */
[----:B------:R-:W-:-:S03]  /*1a00*/  IABS R15, R2 ;  /* 0x00000002000f7213 */ /* 0x000fc60000000000 */
[----:B------:R-:W-:Y:S01]  /*1a10*/  IMAD R18, R8, R18, R9 ;  /* 0x0000001208127224 */ /* 0x000fe200078e0209 */
[----:B------:R-:W0:Y:S04]  /*1a20*/  I2F.RP R19, R15 ;  /* 0x0000000f00137306 */ /* 0x000e280000209400 */
[----:B------:R-:W-:-:S04]  /*1a30*/  ISETP.GT.U32.AND P2, PT, R5, R18, PT ;  /* 0x000000120500720c */ /* 0x000fc80003f44070 */
[----:B0-----:R-:W0:Y:S09]  /*1a40*/  MUFU.RCP R19, R19 ;  /* 0x0000001300137308 */ /* 0x001e320000001000 */
[----:B------:R-:W-:-:S05]  /*1a50*/  @!P2 IMAD.IADD R18, R18, 0x1, -R5 ;  /* 0x000000011212a824 */ /* 0x000fca00078e0a05 */
[----:B------:R-:W-:Y:S02]  /*1a60*/  ISETP.GE.U32.AND P0, PT, R18, R5, PT ;  /* 0x000000051200720c */ /* 0x000fe40003f06070 */
[----:B------:R-:W-:Y:S02]  /*1a70*/  LOP3.LUT R5, R16, R7, RZ, 0x3c, !PT ;  /* 0x0000000710057212 */ /* 0x000fe400078e3cff */
[----:B------:R-:W-:Y:S02]  /*1a80*/  @!P2 IADD3 R8, PT, PT, R8, 0x1, RZ ;  /* 0x000000010808a810 */ /* 0x000fe40007ffe0ff */
[----:B------:R-:W-:Y:S02]  /*1a90*/  ISETP.GE.AND P1, PT, R5, RZ, PT ;  /* 0x000000ff0500720c */ /* 0x000fe40003f26270 */
[----:B------:R-:W-:Y:S01]  /*1aa0*/  ISETP.NE.AND P2, PT, R7, RZ, PT ;  /* 0x000000ff0700720c */ /* 0x000fe20003f45270 */
[----:B0-----:R-:W-:-:S04]  /*1ab0*/  VIADD R9, R19, 0xffffffe ;  /* 0x0ffffffe13097836 */ /* 0x001fc80000000000 */
[----:B------:R-:W-:Y:S02]  /*1ac0*/  @P0 VIADD R8, R8, 0x1 ;  /* 0x0000000108080836 */ /* 0x000fe40000000000 */
[----:B------:R-:W0:Y:S02]  /*1ad0*/  F2I.FTZ.U32.TRUNC.NTZ R9, R9 ;  /* 0x0000000900097305 */ /* 0x000e24000021f000 */
[----:B------:R-:W-:-:S05]  /*1ae0*/  IMAD.MOV.U32 R5, RZ, RZ, R8 ;  /* 0x000000ffff057224 */ /* 0x000fca00078e0008 */
[----:B------:R-:W-:Y:S02]  /*1af0*/  @!P1 IADD3 R5, PT, PT, -R5, RZ, RZ ;  /* 0x000000ff05059210 */ /* 0x000fe40007ffe1ff */
[----:B------:R-:W-:-:S05]  /*1b00*/  @!P2 LOP3.LUT R5, RZ, R7, RZ, 0x33, !PT ;  /* 0x00000007ff05a212 */ /* 0x000fca00078e33ff */
[----:B------:R-:W-:Y:S02]  /*1b10*/  IMAD.MOV R8, RZ, RZ, -R5 ;  /* 0x000000ffff087224 */ /* 0x000fe400078e0a05 */
[----:B0-----:R-:W-:Y:S02]  /*1b20*/  IMAD.MOV R18, RZ, RZ, -R9 ;  /* 0x000000ffff127224 */ /* 0x001fe400078e0a09 */
[----:B------:R-:W-:Y:S02]  /*1b30*/  IMAD R7, R7, R8, R16 ;  /* 0x0000000807077224 */ /* 0x000fe400078e0210 */
[----:B------:R-:W-:Y:S02]  /*1b40*/  HFMA2 R8, -RZ, RZ, 0, 0 ;  /* 0x00000000ff087431 */ /* 0x000fe400000001ff */
[----:B------:R-:W-:Y:S01]  /*1b50*/  IMAD R19, R18, R15, RZ ;  /* 0x0000000f12137224 */ /* 0x000fe200078e02ff */
[----:B------:R-:W-:Y:S02]  /*1b60*/  IABS R18, R2 ;  /* 0x0000000200127213 */ /* 0x000fe40000000000 */
[----:B------:R-:W-:-:S03]  /*1b70*/  IABS R16, R7 ;  /* 0x0000000700107213 */ /* 0x000fc60000000000 */
[----:B------:R-:W-:Y:S02]  /*1b80*/  IMAD.MOV R18, RZ, RZ, -R18 ;  /* 0x000000ffff127224 */ /* 0x000fe400078e0a12 */
[----:B------:R-:W-:-:S04]  /*1b90*/  IMAD.HI.U32 R8, R9, R19, R8 ;  /* 0x0000001309087227 */ /* 0x000fc800078e0008 */
[----:B------:R-:W-:Y:S01]  /*1ba0*/  IMAD.MOV.U32 R9, RZ, RZ, R16 ;  /* 0x000000ffff097224 */ /* 0x000fe200078e0010 */
[----:B------:R-:W-:-:S03]  /*1bb0*/  MOV R16, R18 ;  /* 0x0000001200107202 */ /* 0x000fc60000000f00 */
[----:B------:R-:W-:-:S04]  /*1bc0*/  IMAD.HI.U32 R8, R8, R9, RZ ;  /* 0x0000000908087227 */ /* 0x000fc800078e00ff */
[----:B------:R-:W-:-:S05]  /*1bd0*/  IMAD R16, R8, R16, R9 ;  /* 0x0000001008107224 */ /* 0x000fca00078e0209 */
[----:B------:R-:W-:Y:S02]  /*1be0*/  ISETP.GT.U32.AND P2, PT, R15, R16, PT ;  /* 0x000000100f00720c */ /* 0x000fe40003f44070 */
[----:B------:R-:W-:-:S11]  /*1bf0*/  LOP3.LUT R9, R7, R2, RZ, 0x3c, !PT ;  /* 0x0000000207097212 */ /* 0x000fd600078e3cff */
[----:B------:R-:W-:-:S05]  /*1c00*/  @!P2 IMAD.IADD R16, R16, 0x1, -R15 ;  /* 0x000000011010a824 */ /* 0x000fca00078e0a0f */
[----:B------:R-:W-:Y:S01]  /*1c10*/  ISETP.GE.U32.AND P0, PT, R16, R15, PT ;  /* 0x0000000f1000720c */ /* 0x000fe20003f06070 */
[----:B------:R-:W-:Y:S01]  /*1c20*/  @!P2 VIADD R8, R8, 0x1 ;  /* 0x000000010808a836 */ /* 0x000fe20000000000 */
[----:B------:R-:W-:Y:S02]  /*1c30*/  ISETP.GE.AND P1, PT, R9, RZ, PT ;  /* 0x000000ff0900720c */ /* 0x000fe40003f26270 */
[----:B------:R-:W-:Y:S01]  /*1c40*/  ISETP.NE.AND P2, PT, R2, RZ, PT ;  /* 0x000000ff0200720c */ /* 0x000fe20003f45270 */
[----:B--2---:R-:W-:-:S08]  /*1c50*/  IMAD R17, R11, R17, R6 ;  /* 0x000000110b117224 */ /* 0x004fd000078e0206 */
[----:B------:R-:W-:Y:S01]  /*1c60*/  @P0 IADD3 R8, PT, PT, R8, 0x1, RZ ;  /* 0x0000000108080810 */ /* 0x000fe20007ffe0ff */
[----:B----4-:R-:W-:-:S04]  /*1c70*/  IMAD R12, R13, R12, R17 ;  /* 0x0000000c0d0c7224 */ /* 0x010fc800078e0211 */
[----:B------:R-:W-:Y:S01]  /*1c80*/  @!P1 IMAD.MOV R8, RZ, RZ, -R8 ;  /* 0x000000ffff089224 */ /* 0x000fe200078e0a08 */
[----:B------:R-:W-:Y:S01]  /*1c90*/  @!P2 LOP3.LUT R8, RZ, R2, RZ, 0x33, !PT ;  /* 0x00000002ff08a212 */ /* 0x000fe200078e33ff */
[----:B-----5:R-:W-:-:S04]  /*1ca0*/  IMAD R9, R5, R14, R12 ;  /* 0x0000000e05097224 */ /* 0x020fc800078e020c */
[----:B------:R-:W-:Y:S01]  /*1cb0*/  IMAD.MOV R5, RZ, RZ, -R8 ;  /* 0x000000ffff057224 */ /* 0x000fe200078e0a08 */
[----:B------:R-:W-:Y:S01]  /*1cc0*/  IADD3 R4, PT, PT, R4, 0x4, RZ ;  /* 0x0000000404047810 */ /* 0x000fe20007ffe0ff */
[----:B------:R-:W-:Y:S02]  /*1cd0*/  IMAD R6, R8, R10, R9 ;  /* 0x0000000a08067224 */ /* 0x000fe400078e0209 */
[----:B------:R-:W-:-:S07]  /*1ce0*/  IMAD R5, R2, R5, R7 ;  /* 0x0000000502057224 */ /* 0x000fce00078e0207 */
.L_x_190:
[----:B------:R-:W-:Y:S05]  /*1cf0*/  BRA.U !UP1, `(.L_x_189) ;  /* 0x0000000509e47547 */ /* 0x000fea000b800000 */
[----:B------:R-:W0:Y:S01]  /*1d00*/  LDCU UR6, c[0x0][0x398] ;  /* 0x00007300ff0677ac */ /* 0x000e220008000800 */
[----:B------:R-:W-:Y:S02]  /*1d10*/  UISETP.NE.AND UP0, UPT, UR11, 0x1, UPT ;  /* 0x000000010b00788c */ /* 0x000fe4000bf05270 */
[----:B0-----:R-:W-:-:S07]  /*1d20*/  ULOP3.LUT UP1, URZ, UR6, 0x1, URZ, 0xc0, !UPT ;  /* 0x0000000106ff7892 */ /* 0x001fce000f82c0ff */
[----:B------:R-:W-:Y:S05]  /*1d30*/  BRA.U !UP0, `(.L_x_191) ;  /* 0x0000000508347547 */ /* 0x000fea000b800000 */
[----:B------:R-:W0:Y:S01]  /*1d40*/  LDC.64 R18, c[0x0][0x390] ;  /* 0x0000e400ff127b82 */ /* 0x000e220000000a00 */
[----:B------:R-:W-:Y:S01]  /*1d50*/  IADD3 R2, P0, PT, R4, UR13, RZ ;  /* 0x0000000d04027c10 */ /* 0x000fe2000ff1e0ff */
[----:B------:R-:W1:Y:S04]  /*1d60*/  LDCU UR5, c[0x0][0x398] ;  /* 0x00007300ff0577ac */ /* 0x000e680008000800 */
[----:B------:R-:W-:Y:S02]  /*1d70*/  IMAD.X R7, RZ, RZ, UR16, P0 ;  /* 0x00000010ff077e24 */ /* 0x000fe400080e06ff */
[----:B------:R-:W2:Y:S01]  /*1d80*/  LDC.64 R16, c[0x0][0x390] ;  /* 0x0000e400ff107b82 */ /* 0x000ea20000000a00 */
[----:B0-----:R-:W-:-:S04]  /*1d90*/  LEA R10, P0, R2, R18, 0x2 ;  /* 0x00000012020a7211 */ /* 0x001fc800078010ff */
[----:B------:R-:W-:-:S05]  /*1da0*/  LEA.HI.X R11, R2, R19, R7, 0x2, P0 ;  /* 0x00000013020b7211 */ /* 0x000fca00000f1407 */
[----:B------:R-:W2:Y:S04]  /*1db0*/  LDG.E R15, desc[UR14][R10.64] ;  /* 0x0000000e0a0f7981 */ /* 0x000ea8000c1e1900 */
[----:B------:R-:W3:Y:S01]  /*1dc0*/  LDG.E R13, desc[UR14][R10.64+0x4] ;  /* 0x0000040e0a0d7981 */ /* 0x000ee2000c1e1900 */
[----:B-1----:R-:W-:-:S05]  /*1dd0*/  IADD3 R2, P0, PT, R4, UR5, RZ ;  /* 0x0000000504027c10 */ /* 0x002fca000ff1e0ff */
[----:B------:R-:W-:Y:S01]  /*1de0*/  IMAD.X R7, RZ, RZ, UR4, P0 ;  /* 0x00000004ff077e24 */ /* 0x000fe200080e06ff */
[----:B------:R-:W-:-:S04]  /*1df0*/  LEA R18, P0, R2, R18, 0x2 ;  /* 0x0000001202127211 */ /* 0x000fc800078010ff */
[----:B------:R-:W-:-:S05]  /*1e00*/  LEA.HI.X R19, R2, R19, R7, 0x2, P0 ;  /* 0x0000001302137211 */ /* 0x000fca00000f1407 */
[----:B------:R-:W4:Y:S04]  /*1e10*/  LDG.E R2, desc[UR14][R18.64] ;  /* 0x0000000e12027981 */ /* 0x000f28000c1e1900 */
[----:B------:R-:W5:Y:S01]  /*1e20*/  LDG.E R7, desc[UR14][R18.64+0x4] ;  /* 0x0000040e12077981 */ /* 0x000f62000c1e1900 */
[----:B--2---:R-:W-:-:S04]  /*1e30*/  IMAD.WIDE R14, R15, 0x4, R16 ;  /* 0x000000040f0e7825 */ /* 0x004fc800078e0210 */
[----:B---3--:R-:W-:Y:S01]  /*1e40*/  IMAD.WIDE R16, R13, 0x4, R16 ;  /* 0x000000040d107825 */ /* 0x008fe200078e0210 */
[----:B------:R0:W2:Y:S04]  /*1e50*/  LDG.E R9, desc[UR14][R14.64] ;  /* 0x0000000e0e097981 */ /* 0x0000a8000c1e1900 */
[----:B------:R1:W3:Y:S01]  /*1e60*/  LDG.E R8, desc[UR14][R16.64] ;  /* 0x0000000e10087981 */ /* 0x0002e2000c1e1900 */
[----:B------:R-:W-:Y:S01]  /*1e70*/  VIADD R4, R4, 0x2 ;  /* 0x0000000204047836 */ /* 0x000fe20000000000 */
[----:B0-----:R-:W-:Y:S02]  /*1e80*/  IABS R14, R5 ;  /* 0x00000005000e7213 */ /* 0x001fe40000000000 */
[-C--:B----4-:R-:W-:Y:S02]  /*1e90*/  IABS R13, R2.reuse ;  /* 0x00000002000d7213 */ /* 0x090fe40000000000 */
[----:B-1----:R-:W-:-:S02]  /*1ea0*/  IABS R16, R2 ;  /* 0x0000000200107213 */ /* 0x002fc40000000000 */
[----:B------:R-:W0:Y:S03]  /*1eb0*/  I2F.RP R12, R13 ;  /* 0x0000000d000c7306 */ /* 0x000e260000209400 */
[----:B------:R-:W-:-:S05]  /*1ec0*/  IMAD.MOV R17, RZ, RZ, -R16 ;  /* 0x000000ffff117224 */ /* 0x000fca00078e0a10 */
[----:B0-----:R-:W0:Y:S02]  /*1ed0*/  MUFU.RCP R12, R12 ;  /* 0x0000000c000c7308 */ /* 0x001e240000001000 */
[----:B0-----:R-:W-:Y:S02]  /*1ee0*/  IADD3 R10, PT, PT, R12, 0xffffffe, RZ ;  /* 0x0ffffffe0c0a7810 */ /* 0x001fe40007ffe0ff */
[----:B-----5:R-:W-:-:S04]  /*1ef0*/  IABS R12, R7 ;  /* 0x00000007000c7213 */ /* 0x020fc80000000000 */
[----:B------:R0:W1:Y:S02]  /*1f00*/  F2I.FTZ.U32.TRUNC.NTZ R11, R10 ;  /* 0x0000000a000b7305 */ /* 0x000064000021f000 */
[----:B0-----:R-:W-:Y:S02]  /*1f10*/  HFMA2 R10, -RZ, RZ, 0, 0 ;  /* 0x00000000ff0a7431 */ /* 0x001fe400000001ff */
[----:B-1----:R-:W-:-:S04]  /*1f20*/  IMAD.MOV R18, RZ, RZ, -R11 ;  /* 0x000000ffff127224 */ /* 0x002fc800078e0a0b */
[----:B------:R-:W-:-:S04]  /*1f30*/  IMAD R15, R18, R13, RZ ;  /* 0x0000000d120f7224 */ /* 0x000fc800078e02ff */
[----:B------:R-:W-:Y:S02]  /*1f40*/  IMAD.HI.U32 R11, R11, R15, R10 ;  /* 0x0000000f0b0b7227 */ /* 0x000fe400078e000a */
[----:B------:R-:W0:Y:S04]  /*1f50*/  I2F.RP R15, R12 ;  /* 0x0000000c000f7306 */ /* 0x000e280000209400 */
[----:B------:R-:W-:Y:S01]  /*1f60*/  IMAD.HI.U32 R10, R11, R14, RZ ;  /* 0x0000000e0b0a7227 */ /* 0x000fe200078e00ff */
[----:B------:R-:W-:-:S03]  /*1f70*/  LOP3.LUT R11, R5, R2, RZ, 0x3c, !PT ;  /* 0x00000002050b7212 */ /* 0x000fc600078e3cff */
[----:B------:R-:W-:Y:S01]  /*1f80*/  IMAD R14, R10, R17, R14 ;  /* 0x000000110a0e7224 */ /* 0x000fe200078e020e */
[----:B------:R-:W-:-:S04]  /*1f90*/  ISETP.GE.AND P1, PT, R11, RZ, PT ;  /* 0x000000ff0b00720c */ /* 0x000fc80003f26270 */
[----:B------:R-:W-:Y:S01]  /*1fa0*/  ISETP.GT.U32.AND P2, PT, R13, R14, PT ;  /* 0x0000000e0d00720c */ /* 0x000fe20003f44070 */
[----:B0-----:R-:W0:-:S12]  /*1fb0*/  MUFU.RCP R15, R15 ;  /* 0x0000000f000f7308 */ /* 0x001e180000001000 */
[-C--:B------:R-:W-:Y:S02]  /*1fc0*/  @!P2 IADD3 R14, PT, PT, R14, -R13.reuse, RZ ;  /* 0x8000000d0e0ea210 */ /* 0x080fe40007ffe0ff */
[----:B------:R-:W-:Y:S02]  /*1fd0*/  @!P2 IADD3 R10, PT, PT, R10, 0x1, RZ ;  /* 0x000000010a0aa810 */ /* 0x000fe40007ffe0ff */
[----:B------:R-:W-:Y:S02]  /*1fe0*/  ISETP.GE.U32.AND P0, PT, R14, R13, PT ;  /* 0x0000000d0e00720c */ /* 0x000fe40003f06070 */
[----:B------:R-:W-:Y:S01]  /*1ff0*/  ISETP.NE.AND P2, PT, R2, RZ, PT ;  /* 0x000000ff0200720c */ /* 0x000fe20003f45270 */
[----:B0-----:R-:W-:-:S06]  /*2000*/  VIADD R11, R15, 0xffffffe ;  /* 0x0ffffffe0f0b7836 */ /* 0x001fcc0000000000 */
[----:B------:R-:W0:Y:S04]  /*2010*/  F2I.FTZ.U32.TRUNC.NTZ R11, R11 ;  /* 0x0000000b000b7305 */ /* 0x000e28000021f000 */
[----:B------:R-:W-:-:S05]  /*2020*/  @P0 VIADD R10, R10, 0x1 ;  /* 0x000000010a0a0836 */ /* 0x000fca0000000000 */
[----:B------:R-:W-:-:S05]  /*2030*/  MOV R13, R10 ;  /* 0x0000000a000d7202 */ /* 0x000fca0000000f00 */
[----:B------:R-:W-:Y:S01]  /*2040*/  @!P1 IMAD.MOV R13, RZ, RZ, -R13 ;  /* 0x000000ffff0d9224 */ /* 0x000fe200078e0a0d */
[----:B------:R-:W-:Y:S02]  /*2050*/  @!P2 LOP3.LUT R13, RZ, R2, RZ, 0x33, !PT ;  /* 0x00000002ff0da212 */ /* 0x000fe400078e33ff */
[----:B0-----:R-:W-:-:S03]  /*2060*/  IADD3 R15, PT, PT, RZ, -R11, RZ ;  /* 0x8000000bff0f7210 */ /* 0x001fc60007ffe0ff */
[----:B------:R-:W-:-:S04]  /*2070*/  IMAD.MOV R10, RZ, RZ, -R13 ;  /* 0x000000ffff0a7224 */ /* 0x000fc800078e0a0d */
[----:B------:R-:W-:Y:S02]  /*2080*/  IMAD R14, R2, R10, R5 ;  /* 0x0000000a020e7224 */ /* 0x000fe400078e0205 */
[----:B------:R-:W-:Y:S02]  /*2090*/  HFMA2 R10, -RZ, RZ, 0, 0 ;  /* 0x00000000ff0a7431 */ /* 0x000fe400000001ff */
[----:B------:R-:W-:Y:S01]  /*20a0*/  IMAD R5, R15, R12, RZ ;  /* 0x0000000c0f057224 */ /* 0x000fe200078e02ff */
[----:B------:R-:W-:Y:S02]  /*20b0*/  IABS R15, R7 ;  /* 0x00000007000f7213 */ /* 0x000fe40000000000 */
[----:B------:R-:W-:-:S03]  /*20c0*/  IABS R2, R14 ;  /* 0x0000000e00027213 */ /* 0x000fc60000000000 */
[----:B------:R-:W-:Y:S02]  /*20d0*/  IMAD.MOV R15, RZ, RZ, -R15 ;  /* 0x000000ffff0f7224 */ /* 0x000fe400078e0a0f */
[----:B------:R-:W-:Y:S01]  /*20e0*/  IMAD.HI.U32 R10, R11, R5, R10 ;  /* 0x000000050b0a7227 */ /* 0x000fe200078e000a */
[----:B------:R-:W-:-:S03]  /*20f0*/  MOV R5, R2 ;  /* 0x0000000200057202 */ /* 0x000fc60000000f00 */
[----:B------:R-:W-:Y:S02]  /*2100*/  IMAD.MOV.U32 R2, RZ, RZ, R15 ;  /* 0x000000ffff027224 */ /* 0x000fe400078e000f */
[----:B------:R-:W-:-:S04]  /*2110*/  IMAD.HI.U32 R10, R10, R5, RZ ;  /* 0x000000050a0a7227 */ /* 0x000fc800078e00ff */
[----:B------:R-:W-:Y:S01]  /*2120*/  IMAD R5, R10, R2, R5 ;  /* 0x000000020a057224 */ /* 0x000fe200078e0205 */
[----:B------:R-:W-:-:S04]  /*2130*/  LOP3.LUT R2, R14, R7, RZ, 0x3c, !PT ;  /* 0x000000070e027212 */ /* 0x000fc800078e3cff */
[----:B------:R-:W-:Y:S02]  /*2140*/  ISETP.GT.U32.AND P2, PT, R12, R5, PT ;  /* 0x000000050c00720c */ /* 0x000fe40003f44070 */
[----:B------:R-:W-:-:S11]  /*2150*/  ISETP.GE.AND P1, PT, R2, RZ, PT ;  /* 0x000000ff0200720c */ /* 0x000fd60003f26270 */
[-C--:B------:R-:W-:Y:S01]  /*2160*/  @!P2 IADD3 R5, PT, PT, R5, -R12.reuse, RZ ;  /* 0x8000000c0505a210 */ /* 0x080fe20007ffe0ff */
[----:B------:R-:W-:Y:S01]  /*2170*/  @!P2 VIADD R10, R10, 0x1 ;  /* 0x000000010a0aa836 */ /* 0x000fe20000000000 */
[----:B------:R-:W-:Y:S02]  /*2180*/  ISETP.NE.AND P2, PT, R7, RZ, PT ;  /* 0x000000ff0700720c */ /* 0x000fe40003f45270 */
[----:B------:R-:W-:-:S13]  /*2190*/  ISETP.GE.U32.AND P0, PT, R5, R12, PT ;  /* 0x0000000c0500720c */ /* 0x000fda0003f06070 */
[----:B------:R-:W-:-:S05]  /*21a0*/  @P0 IADD3 R10, PT, PT, R10, 0x1, RZ ;  /* 0x000000010a0a0810 */ /* 0x000fca0007ffe0ff */
[----:B------:R-:W-:Y:S01]  /*21b0*/  @!P1 IMAD.MOV R10, RZ, RZ, -R10 ;  /* 0x000000ffff0a9224 */ /* 0x000fe200078e0a0a */
[----:B------:R-:W-:-:S04]  /*21c0*/  @!P2 LOP3.LUT R10, RZ, R7, RZ, 0x33, !PT ;  /* 0x00000007ff0aa212 */ /* 0x000fc800078e33ff */
[----:B------:R-:W-:-:S05]  /*21d0*/  IADD3 R2, PT, PT, -R10, RZ, RZ ;  /* 0x000000ff0a027210 */ /* 0x000fca0007ffe1ff */
[----:B------:R-:W-:Y:S02]  /*21e0*/  IMAD R5, R7, R2, R14 ;  /* 0x0000000207057224 */ /* 0x000fe400078e020e */
[----:B--2---:R-:W-:-:S04]  /*21f0*/  IMAD R9, R13, R9, R6 ;  /* 0x000000090d097224 */ /* 0x004fc800078e0206 */
[----:B---3--:R-:W-:-:S07]  /*2200*/  IMAD R6, R10, R8, R9 ;  /* 0x000000080a067224 */ /* 0x008fce00078e0209 */
.L_x_191:
[----:B------:R-:W-:Y:S05]  /*2210*/  BRA.U !UP1, `(.L_x_189) ;  /* 0x00000001099c7547 */ /* 0x000fea000b800000 */
[----:B------:R-:W0:Y:S01]  /*2220*/  LDC.64 R10, c[0x0][0x390] ;  /* 0x0000e400ff0a7b82 */ /* 0x000e220000000a00 */
[----:B------:R-:W-:-:S04]  /*2230*/  IADD3 R2, P0, PT, R4, UR13, RZ ;  /* 0x0000000d04027c10 */ /* 0x000fc8000ff1e0ff */
[----:B------:R-:W-:-:S03]  /*2240*/  IADD3.X R7, PT, PT, RZ, UR16, RZ, P0, !PT ;  /* 0x00000010ff077c10 */ /* 0x000fc600087fe4ff */
[----:B------:R-:W1:Y:S01]  /*2250*/  LDC.64 R8, c[0x0][0x390] ;  /* 0x0000e400ff087b82 */ /* 0x000e620000000a00 */
[----:B0-----:R-:W-:-:S04]  /*2260*/  LEA R12, P0, R2, R10, 0x2 ;  /* 0x0000000a020c7211 */ /* 0x001fc800078010ff */
[----:B------:R-:W-:-:S06]  /*2270*/  LEA.HI.X R13, R2, R11, R7, 0x2, P0 ;  /* 0x0000000b020d7211 */ /* 0x000fcc00000f1407 */
[----:B------:R-:W1:Y:S01]  /*2280*/  LDG.E R13, desc[UR14][R12.64] ;  /* 0x0000000e0c0d7981 */ /* 0x000e62000c1e1900 */
[----:B------:R-:W-:-:S05]  /*2290*/  IADD3 R4, P0, PT, R4, UR6, RZ ;  /* 0x0000000604047c10 */ /* 0x000fca000ff1e0ff */
[----:B------:R-:W-:Y:S01]  /*22a0*/  IMAD.X R2, RZ, RZ, UR4, P0 ;  /* 0x00000004ff027e24 */ /* 0x000fe200080e06ff */
[----:B------:R-:W-:-:S04]  /*22b0*/  LEA R10, P0, R4, R10, 0x2 ;  /* 0x0000000a040a7211 */ /* 0x000fc800078010ff */
[----:B------:R-:W-:-:S05]  /*22c0*/  LEA.HI.X R11, R4, R11, R2, 0x2, P0 ;  /* 0x0000000b040b7211 */ /* 0x000fca00000f1402 */
[----:B------:R-:W2:Y:S01]  /*22d0*/  LDG.E R2, desc[UR14][R10.64] ;  /* 0x0000000e0a027981 */ /* 0x000ea2000c1e1900 */
[----:B-1----:R-:W-:-:S06]  /*22e0*/  IMAD.WIDE R8, R13, 0x4, R8 ;  /* 0x000000040d087825 */ /* 0x002fcc00078e0208 */
[----:B------:R0:W3:Y:S01]  /*22f0*/  LDG.E R8, desc[UR14][R8.64] ;  /* 0x0000000e08087981 */ /* 0x0000e2000c1e1900 */
[-C--:B--2---:R-:W-:Y:S02]  /*2300*/  IABS R7, R2.reuse ;  /* 0x0000000200077213 */ /* 0x084fe40000000000 */
[----:B0-----:R-:W-:Y:S02]  /*2310*/  IABS R9, R2 ;  /* 0x0000000200097213 */ /* 0x001fe40000000000 */
[----:B------:R-:W0:Y:S08]  /*2320*/  I2F.RP R4, R7 ;  /* 0x0000000700047306 */ /* 0x000e300000209400 */
[----:B0-----:R-:W0:Y:S02]  /*2330*/  MUFU.RCP R4, R4 ;  /* 0x0000000400047308 */ /* 0x001e240000001000 */
[----:B0-----:R-:W-:Y:S01]  /*2340*/  IADD3 R12, PT, PT, R4, 0xffffffe, RZ ;  /* 0x0ffffffe040c7810 */ /* 0x001fe20007ffe0ff */
[----:B------:R-:W-:-:S05]  /*2350*/  IMAD.MOV R4, RZ, RZ, -R9 ;  /* 0x000000ffff047224 */ /* 0x000fca00078e0a09 */
[----:B------:R0:W1:Y:S02]  /*2360*/  F2I.FTZ.U32.TRUNC.NTZ R13, R12 ;  /* 0x0000000c000d7305 */ /* 0x000064000021f000 */
[----:B0-----:R-:W-:Y:S02]  /*2370*/  HFMA2 R12, -RZ, RZ, 0, 0 ;  /* 0x00000000ff0c7431 */ /* 0x001fe400000001ff */
[----:B-1----:R-:W-:-:S04]  /*2380*/  IMAD.MOV R10, RZ, RZ, -R13 ;  /* 0x000000ffff0a7224 */ /* 0x002fc800078e0a0d */
[----:B------:R-:W-:Y:S01]  /*2390*/  IMAD R11, R10, R7, RZ ;  /* 0x000000070a0b7224 */ /* 0x000fe200078e02ff */
[----:B------:R-:W-:-:S03]  /*23a0*/  IABS R10, R5 ;  /* 0x00000005000a7213 */ /* 0x000fc60000000000 */
[----:B------:R-:W-:-:S06]  /*23b0*/  IMAD.HI.U32 R13, R13, R11, R12 ;  /* 0x0000000b0d0d7227 */ /* 0x000fcc00078e000c */
[----:B------:R-:W-:-:S04]  /*23c0*/  IMAD.HI.U32 R13, R13, R10, RZ ;  /* 0x0000000a0d0d7227 */ /* 0x000fc800078e00ff */
[----:B------:R-:W-:-:S05]  /*23d0*/  IMAD R4, R13, R4, R10 ;  /* 0x000000040d047224 */ /* 0x000fca00078e020a */
[----:B------:R-:W-:-:S13]  /*23e0*/  ISETP.GT.U32.AND P2, PT, R7, R4, PT ;  /* 0x000000040700720c */ /* 0x000fda0003f44070 */
[-C--:B------:R-:W-:Y:S01]  /*23f0*/  @!P2 IADD3 R4, PT, PT, R4, -R7.reuse, RZ ;  /* 0x800000070404a210 */ /* 0x080fe20007ffe0ff */
[----:B------:R-:W-:Y:S01]  /*2400*/  @!P2 VIADD R13, R13, 0x1 ;  /* 0x000000010d0da836 */ /* 0x000fe20000000000 */
[----:B------:R-:W-:Y:S02]  /*2410*/  ISETP.NE.AND P2, PT, R2, RZ, PT ;  /* 0x000000ff0200720c */ /* 0x000fe40003f45270 */
[----:B------:R-:W-:Y:S02]  /*2420*/  ISETP.GE.U32.AND P0, PT, R4, R7, PT ;  /* 0x000000070400720c */ /* 0x000fe40003f06070 */
[----:B------:R-:W-:-:S04]  /*2430*/  LOP3.LUT R4, R5, R2, RZ, 0x3c, !PT ;  /* 0x0000000205047212 */ /* 0x000fc800078e3cff */
[----:B------:R-:W-:-:S07]  /*2440*/  ISETP.GE.AND P1, PT, R4, RZ, PT ;  /* 0x000000ff0400720c */ /* 0x000fce0003f26270 */
[----:B------:R-:W-:-:S06]  /*2450*/  @P0 IADD3 R13, PT, PT, R13, 0x1, RZ ;  /* 0x000000010d0d0810 */ /* 0x000fcc0007ffe0ff */
[----:B------:R-:W-:Y:S01]  /*2460*/  @!P1 IMAD.MOV R13, RZ, RZ, -R13 ;  /* 0x000000ffff0d9224 */ /* 0x000fe200078e0a0d */
[----:B------:R-:W-:-:S05]  /*2470*/  @!P2 LOP3.LUT R13, RZ, R2, RZ, 0x33, !PT ;  /* 0x00000002ff0da212 */ /* 0x000fca00078e33ff */
[----:B---3--:R-:W-:-:S07]  /*2480*/  IMAD R6, R13, R8, R6 ;  /* 0x000000080d067224 */ /* 0x008fce00078e0206 */
.L_x_189:
[----:B------:R-:W0:Y:S01]  /*2490*/  LDC.64 R4, c[0x0][0x388] ;  /* 0x0000e200ff047b82 */ /* 0x000e220000000a00 */
[----:B------:R-:W1:Y:S01]  /*24a0*/  LDCU UR5, c[0x0][0x380] ;  /* 0x00007000ff0577ac */ /* 0x000e620008000800 */
[----:B0-----:R-:W-:-:S06]  /*24b0*/  IMAD.WIDE R6, R6, 0x4, R4 ;  /* 0x0000000406067825 */ /* 0x001fcc00078e0204 */
[----:B------:R-:W0:Y:S01]  /*24c0*/  LDC.64 R4, c[0x0][0x3a0] ;  /* 0x0000e800ff047b82 */ /* 0x000e220000000a00 */
[----:B------:R-:W2:Y:S01]  /*24d0*/  LDG.E R7, desc[UR14][R6.64] ;  /* 0x0000000e06077981 */ /* 0x000ea2000c1e1900 */
[----:B0-----:R-:W-:Y:S01]  /*24e0*/  IMAD.WIDE R4, R0, 0x4, R4 ;  /* 0x0000000400047825 */ /* 0x001fe200078e0204 */
[----:B------:R-:W-:-:S04]  /*24f0*/  IADD3 R0, PT, PT, R3, R0, RZ ;  /* 0x0000000003007210 */ /* 0x000fc80007ffe0ff */
[----:B-1----:R-:W-:Y:S01]  /*2500*/  ISETP.GE.AND P0, PT, R0, UR5, PT ;  /* 0x0000000500007c0c */ /* 0x002fe2000bf06270 */
[----:B--2---:R0:W-:-:S12]  /*2510*/  STG.E desc[UR14][R4.64], R7 ;  /* 0x0000000704007986 */ /* 0x0041d8000c10190e */
[----:B------:R-:W-:Y:S05]  /*2520*/  @!P0 BRA `(.L_x_192) ;  /* 0xffffffdc002c8947 */ /* 0x000fea000383ffff */
[----:B------:R-:W-:Y:S05]  /*2530*/  EXIT ;  /* 0x000000000000794d */ /* 0x000fea0003800000 */
.L_x_193:
        /* <DEDUP_REMOVED lines=12> */
.L_x_220:


//--------------------- .nv.shared.reserved.0     --------------------------
	.section	.nv.shared.reserved.0,"aw",@nobits
	.weak		__nv_reservedSMEM_offset_0_alias
	.size		__nv_reservedSMEM_offset_0_alias, 0, 64
	.other		__nv_reservedSMEM_offset_0_alias,@"STO_CUDA_RESERVED_SHARED STV_DEFAULT"
__nv_reservedSMEM_offset_0_alias:
	.zero		0
	.zero		64


//--------------------- .nv.constant0.backwardleakyfloat --------------------------
	.section	.nv.constant0.backwardleakyfloat,"a",@progbits
	.sectionflags	@""
	.align	4
.nv.constant0.backwardleakyfloat:
	.zero		932


//--------------------- .nv.constant0.forwardleakyfloat --------------------------
	.section	.nv.constant0.forwardleakyfloat,"a",@progbits
	.sectionflags	@""
	.align	4
.nv.constant0.forwardleakyfloat:
	.zero		924


//--------------------- .nv.constant0.backwardParametricfloat --------------------------
	.section	.nv.constant0.backwardParametricfloat,"a",@progbits
	.sectionflags	@""
	.align	4
.nv.constant0.backwardParametricfloat:
	.zero		944


//--------------------- .nv.constant0.forwardParametricfloat --------------------------
	.section	.nv.constant0.forwardParametricfloat,"a",@progbits
	.sectionflags	@""
	.align	4
.nv.constant0.forwardParametricfloat:
	.zero		928


//--------------------- .nv.constant0.l1l2regularizationfloat --------------------------
	.section	.nv.constant0.l1l2regularizationfloat,"a",@progbits
	.sectionflags	@""
	.align	4
.nv.constant0.l1l2regularizationfloat:
	.zero		948


//--------------------- .nv.constant0.batchregfloat --------------------------
	.section	.nv.constant0.batchregfloat,"a",@progbits
	.sectionflags	@""
	.align	4
.nv.constant0.batchregfloat:
	.zero		916


//--------------------- .nv.constant0.l2regularizationfloat --------------------------
	.section	.nv.constant0.l2regularizationfloat,"a",@progbits
	.sectionflags	@""
	.align	4
.nv.constant0.l2regularizationfloat:
	.zero		948


//--------------------- .nv.constant0.Segment1stDim --------------------------
	.section	.nv.constant0.Segment1stDim,"a",@progbits
	.sectionflags	@""
	.align	4
.nv.constant0.Segment1stDim:
	.zero		924


//--------------------- .nv.constant0.l1regularizationfloat --------------------------
	.section	.nv.constant0.l1regularizationfloat,"a",@progbits
	.sectionflags	@""
	.align	4
.nv.constant0.l1regularizationfloat:
	.zero		948


//--------------------- .nv.constant0.adadeltafloat --------------------------
	.section	.nv.constant0.adadeltafloat,"a",@progbits
	.sectionflags	@""
	.align	4
.nv.constant0.adadeltafloat:
	.zero		944


//--------------------- .nv.constant0.adamfloat   --------------------------
	.section	.nv.constant0.adamfloat,"a",@progbits
	.sectionflags	@""
	.align	4
.nv.constant0.adamfloat:
	.zero		956


//--------------------- .nv.constant0.adagradfloat --------------------------
	.section	.nv.constant0.adagradfloat,"a",@progbits
	.sectionflags	@""
	.align	4
.nv.constant0.adagradfloat:
	.zero		936


//--------------------- .nv.constant0.ShapetoBatch4Dold --------------------------
	.section	.nv.constant0.ShapetoBatch4Dold,"a",@progbits
	.sectionflags	@""
	.align	4
.nv.constant0.ShapetoBatch4Dold:
	.zero		952


//--------------------- .nv.constant0.ShapetoBatch4DNCHW --------------------------
	.section	.nv.constant0.ShapetoBatch4DNCHW,"a",@progbits
	.sectionflags	@""
	.align	4
.nv.constant0.ShapetoBatch4DNCHW:
	.zero		956


//--------------------- .nv.constant0.ShapetoBatch4DNHWC --------------------------
	.section	.nv.constant0.ShapetoBatch4DNHWC,"a",@progbits
	.sectionflags	@""
	.align	4
.nv.constant0.ShapetoBatch4DNHWC:
	.zero		956


//--------------------- .nv.constant0.Transpose   --------------------------
	.section	.nv.constant0.Transpose,"a",@progbits
	.sectionflags	@""
	.align	4
.nv.constant0.Transpose:
	.zero		936


//--------------------- SYMBOLS --------------------------

	.type		.nv.reservedSmem.offset0,@object
	.size		.nv.reservedSmem.offset0,0x4
